//
// Generated by NVIDIA NVVM Compiler
//
// Compiler Build ID: CL-36424714
// Cuda compilation tools, release 13.0, V13.0.88
// Based on NVVM 20.0.0
//

.version 9.0
.target sm_100
.address_size 64

	// .globl	_Z21flashAttn2_bwd_kernelPKfS0_S0_S0_PfS1_S1_iiifii
.extern .shared .align 16 .b8 smem_raw[];

.visible .entry _Z21flashAttn2_bwd_kernelPKfS0_S0_S0_PfS1_S1_iiifii(
	.param .u64 .ptr .align 1 _Z21flashAttn2_bwd_kernelPKfS0_S0_S0_PfS1_S1_iiifii_param_0,
	.param .u64 .ptr .align 1 _Z21flashAttn2_bwd_kernelPKfS0_S0_S0_PfS1_S1_iiifii_param_1,
	.param .u64 .ptr .align 1 _Z21flashAttn2_bwd_kernelPKfS0_S0_S0_PfS1_S1_iiifii_param_2,
	.param .u64 .ptr .align 1 _Z21flashAttn2_bwd_kernelPKfS0_S0_S0_PfS1_S1_iiifii_param_3,
	.param .u64 .ptr .align 1 _Z21flashAttn2_bwd_kernelPKfS0_S0_S0_PfS1_S1_iiifii_param_4,
	.param .u64 .ptr .align 1 _Z21flashAttn2_bwd_kernelPKfS0_S0_S0_PfS1_S1_iiifii_param_5,
	.param .u64 .ptr .align 1 _Z21flashAttn2_bwd_kernelPKfS0_S0_S0_PfS1_S1_iiifii_param_6,
	.param .u32 _Z21flashAttn2_bwd_kernelPKfS0_S0_S0_PfS1_S1_iiifii_param_7,
	.param .u32 _Z21flashAttn2_bwd_kernelPKfS0_S0_S0_PfS1_S1_iiifii_param_8,
	.param .u32 _Z21flashAttn2_bwd_kernelPKfS0_S0_S0_PfS1_S1_iiifii_param_9,
	.param .f32 _Z21flashAttn2_bwd_kernelPKfS0_S0_S0_PfS1_S1_iiifii_param_10,
	.param .u32 _Z21flashAttn2_bwd_kernelPKfS0_S0_S0_PfS1_S1_iiifii_param_11,
	.param .u32 _Z21flashAttn2_bwd_kernelPKfS0_S0_S0_PfS1_S1_iiifii_param_12
)
{
	.reg .pred 	%p<162>;
	.reg .b16 	%rs<175>;
	.reg .b32 	%r<776>;
	.reg .b32 	%f<972>;
	.reg .b64 	%rd<271>;

	ld.param.u64 	%rd24, [_Z21flashAttn2_bwd_kernelPKfS0_S0_S0_PfS1_S1_iiifii_param_0];
	ld.param.u64 	%rd25, [_Z21flashAttn2_bwd_kernelPKfS0_S0_S0_PfS1_S1_iiifii_param_1];
	ld.param.u64 	%rd26, [_Z21flashAttn2_bwd_kernelPKfS0_S0_S0_PfS1_S1_iiifii_param_3];
	ld.param.u64 	%rd27, [_Z21flashAttn2_bwd_kernelPKfS0_S0_S0_PfS1_S1_iiifii_param_4];
	ld.param.u64 	%rd22, [_Z21flashAttn2_bwd_kernelPKfS0_S0_S0_PfS1_S1_iiifii_param_5];
	ld.param.u64 	%rd23, [_Z21flashAttn2_bwd_kernelPKfS0_S0_S0_PfS1_S1_iiifii_param_6];
	ld.param.u32 	%r248, [_Z21flashAttn2_bwd_kernelPKfS0_S0_S0_PfS1_S1_iiifii_param_7];
	ld.param.u32 	%r249, [_Z21flashAttn2_bwd_kernelPKfS0_S0_S0_PfS1_S1_iiifii_param_8];
	ld.param.u32 	%r250, [_Z21flashAttn2_bwd_kernelPKfS0_S0_S0_PfS1_S1_iiifii_param_9];
	ld.param.f32 	%f119, [_Z21flashAttn2_bwd_kernelPKfS0_S0_S0_PfS1_S1_iiifii_param_10];
	ld.param.u32 	%r251, [_Z21flashAttn2_bwd_kernelPKfS0_S0_S0_PfS1_S1_iiifii_param_11];
	ld.param.u32 	%r252, [_Z21flashAttn2_bwd_kernelPKfS0_S0_S0_PfS1_S1_iiifii_param_12];
	cvta.to.global.u64 	%rd1, %rd24;
	cvta.to.global.u64 	%rd2, %rd26;
	cvta.to.global.u64 	%rd3, %rd25;
	cvta.to.global.u64 	%rd4, %rd27;
	mov.u32 	%r1, %ntid.x;
	mov.u32 	%r2, %tid.x;
	shr.u32 	%r3, %r2, 5;
	and.b32  	%r4, %r2, 31;
	mov.u32 	%r253, %ctaid.y;
	mul.lo.s32 	%r5, %r251, %r253;
	cvt.s64.s32 	%rd5, %r249;
	mul.lo.s32 	%r254, %r249, %r252;
	shl.b32 	%r255, %r254, 2;
	add.s32 	%r256, %r255, 15;
	and.b32  	%r6, %r256, -16;
	mov.u32 	%r257, smem_raw;
	add.s32 	%r7, %r257, %r6;
	shl.b32 	%r258, %r251, 2;
	add.s32 	%r8, %r258, 15;
	and.b32  	%r9, %r8, -16;
	cvt.s64.s32 	%rd6, %r250;
	mul.lo.s32 	%r259, %r250, %r252;
	shl.b32 	%r260, %r259, 1;
	add.s32 	%r261, %r260, 15;
	and.b32  	%r10, %r261, -16;
	shl.b32 	%r262, %r1, 5;
	and.b32  	%r11, %r262, 64512;
	setp.ge.s32 	%p3, %r2, %r251;
	@%p3 bra 	$L__BB0_3;
	mov.u32 	%r701, %r2;
$L__BB0_2:
	ld.param.u32 	%r696, [_Z21flashAttn2_bwd_kernelPKfS0_S0_S0_PfS1_S1_iiifii_param_11];
	shl.b32 	%r263, %r701, 2;
	add.s32 	%r264, %r7, %r263;
	mov.b32 	%r265, -8388608;
	st.shared.u32 	[%r264], %r265;
	add.s32 	%r266, %r264, %r9;
	mov.b32 	%r267, 0;
	st.shared.u32 	[%r266], %r267;
	add.s32 	%r268, %r266, %r9;
	st.shared.u32 	[%r268], %r267;
	add.s32 	%r701, %r701, %r1;
	setp.lt.s32 	%p4, %r701, %r696;
	@%p4 bra 	$L__BB0_2;
$L__BB0_3:
	shl.b32 	%r269, %r9, 1;
	add.s32 	%r14, %r7, %r269;
	add.s32 	%r15, %r14, %r9;
	add.s32 	%r16, %r15, %r10;
	bar.sync 	0;
	shl.b32 	%r17, %r3, 4;
	add.s32 	%r18, %r5, %r17;
	setp.le.s32 	%p5, %r248, %r18;
	@%p5 bra 	$L__BB0_75;
	sub.s32 	%r569, %r248, %r18;
	min.s32 	%r19, %r569, 16;
	shl.b32 	%r570, %r3, 10;
	add.s32 	%r20, %r16, %r570;
	add.s32 	%r21, %r20, 512;
	add.s32 	%r22, %r20, %r11;
	setp.lt.u32 	%p107, %r4, 16;
	setp.gt.s32 	%p108, %r569, 0;
	and.pred  	%p1, %p107, %p108;
	and.b32  	%r23, %r2, 15;
	max.s32 	%r24, %r19, 1;
	shl.b32 	%r571, %r2, 4;
	and.b32  	%r25, %r571, 240;
	or.b32  	%r572, %r4, 96;
	shr.u32 	%r26, %r572, 4;
	add.s32 	%r573, %r26, %r5;
	add.s32 	%r27, %r573, %r17;
	shl.b32 	%r574, %r26, 5;
	add.s32 	%r575, %r574, %r10;
	shl.b32 	%r576, %r2, 1;
	and.b32  	%r577, %r576, 30;
	add.s32 	%r28, %r575, %r577;
	shr.u32 	%r578, %r8, 4;
	mad.lo.s32 	%r579, %r578, 48, %r570;
	add.s32 	%r580, %r579, %r6;
	add.s32 	%r29, %r257, %r580;
	or.b32  	%r582, %r4, 64;
	shr.u32 	%r30, %r582, 4;
	add.s32 	%r583, %r30, %r5;
	add.s32 	%r31, %r583, %r17;
	shl.b32 	%r584, %r30, 5;
	add.s32 	%r585, %r584, %r10;
	add.s32 	%r32, %r585, %r577;
	or.b32  	%r586, %r4, 32;
	shr.u32 	%r33, %r586, 4;
	shl.b32 	%r587, %r33, 5;
	add.s32 	%r588, %r587, %r10;
	add.s32 	%r34, %r588, %r577;
	add.s32 	%r589, %r33, %r5;
	add.s32 	%r35, %r589, %r17;
	shr.u32 	%r36, %r4, 4;
	shl.b32 	%r590, %r36, 5;
	add.s32 	%r591, %r590, %r10;
	add.s32 	%r37, %r591, %r577;
	add.s32 	%r592, %r36, %r5;
	add.s32 	%r38, %r592, %r17;
	not.pred 	%p140, %p1;
$L__BB0_5:
	setp.lt.s32 	%p109, %r249, 1;
	@%p109 bra 	$L__BB0_74;
	mov.b32 	%r702, 0;
$L__BB0_7:
	add.s32 	%r594, %r23, %r702;
	cvt.u64.u32 	%rd7, %r594;
	mov.u32 	%r703, %r36;
	mov.u32 	%r704, %r38;
	mov.u32 	%r705, %r33;
	mov.u32 	%r706, %r35;
	mov.u32 	%r707, %r30;
	mov.u32 	%r708, %r31;
	mov.u32 	%r709, %r29;
	mov.u32 	%r710, %r26;
	mov.u32 	%r711, %r27;
	mov.u32 	%r712, %r4;
$L__BB0_8:
	cvt.u32.u64 	%r595, %rd7;
	setp.ge.s32 	%p110, %r595, %r249;
	setp.ge.s32 	%p111, %r703, %r19;
	or.pred  	%p112, %p111, %p110;
	@%p112 bra 	$L__BB0_10;
	cvt.s64.s32 	%rd246, %r704;
	mad.lo.s64 	%rd247, %rd246, %rd5, %rd7;
	shl.b64 	%rd248, %rd247, 2;
	add.s64 	%rd249, %rd1, %rd248;
	ld.global.nc.f32 	%f736, [%rd249];
	// begin inline asm
	{  cvt.rn.f16.f32 %rs159, %f736;}

	// end inline asm
	bra.uni 	$L__BB0_11;
$L__BB0_10:
	mov.f32 	%f735, 0f00000000;
	// begin inline asm
	{  cvt.rn.f16.f32 %rs159, %f735;}

	// end inline asm
$L__BB0_11:
	setp.lt.s32 	%p113, %r595, %r249;
	add.s32 	%r597, %r709, %r37;
	st.shared.u16 	[%r597], %rs159;
	setp.lt.s32 	%p114, %r705, %r19;
	and.pred  	%p115, %p114, %p113;
	@%p115 bra 	$L__BB0_13;
	mov.f32 	%f737, 0f00000000;
	// begin inline asm
	{  cvt.rn.f16.f32 %rs160, %f737;}

	// end inline asm
	bra.uni 	$L__BB0_14;
$L__BB0_13:
	cvt.s64.s32 	%rd251, %r706;
	mad.lo.s64 	%rd252, %rd251, %rd5, %rd7;
	shl.b64 	%rd253, %rd252, 2;
	add.s64 	%rd254, %rd1, %rd253;
	ld.global.nc.f32 	%f738, [%rd254];
	// begin inline asm
	{  cvt.rn.f16.f32 %rs160, %f738;}

	// end inline asm
$L__BB0_14:
	setp.lt.s32 	%p116, %r595, %r249;
	add.s32 	%r599, %r709, %r34;
	st.shared.u16 	[%r599], %rs160;
	setp.lt.s32 	%p117, %r707, %r19;
	and.pred  	%p118, %p117, %p116;
	@%p118 bra 	$L__BB0_16;
	mov.f32 	%f739, 0f00000000;
	// begin inline asm
	{  cvt.rn.f16.f32 %rs161, %f739;}

	// end inline asm
	bra.uni 	$L__BB0_17;
$L__BB0_16:
	cvt.s64.s32 	%rd256, %r708;
	mad.lo.s64 	%rd257, %rd256, %rd5, %rd7;
	shl.b64 	%rd258, %rd257, 2;
	add.s64 	%rd259, %rd1, %rd258;
	ld.global.nc.f32 	%f740, [%rd259];
	// begin inline asm
	{  cvt.rn.f16.f32 %rs161, %f740;}

	// end inline asm
$L__BB0_17:
	setp.lt.s32 	%p119, %r595, %r249;
	add.s32 	%r601, %r709, %r32;
	st.shared.u16 	[%r601], %rs161;
	setp.lt.s32 	%p120, %r710, %r19;
	and.pred  	%p121, %p120, %p119;
	@%p121 bra 	$L__BB0_19;
	mov.f32 	%f741, 0f00000000;
	// begin inline asm
	{  cvt.rn.f16.f32 %rs162, %f741;}

	// end inline asm
	bra.uni 	$L__BB0_20;
$L__BB0_19:
	cvt.s64.s32 	%rd261, %r711;
	mad.lo.s64 	%rd262, %rd261, %rd5, %rd7;
	shl.b64 	%rd263, %rd262, 2;
	add.s64 	%rd264, %rd1, %rd263;
	ld.global.nc.f32 	%f742, [%rd264];
	// begin inline asm
	{  cvt.rn.f16.f32 %rs162, %f742;}

	// end inline asm
$L__BB0_20:
	add.s32 	%r602, %r709, %r28;
	st.shared.u16 	[%r602], %rs162;
	add.s32 	%r50, %r712, 128;
	add.s32 	%r711, %r711, 8;
	add.s32 	%r710, %r710, 8;
	add.s32 	%r709, %r709, 256;
	add.s32 	%r708, %r708, 8;
	add.s32 	%r707, %r707, 8;
	add.s32 	%r706, %r706, 8;
	add.s32 	%r705, %r705, 8;
	add.s32 	%r704, %r704, 8;
	add.s32 	%r703, %r703, 8;
	setp.lt.u32 	%p122, %r712, 128;
	mov.u32 	%r712, %r50;
	@%p122 bra 	$L__BB0_8;
	setp.lt.s32 	%p123, %r248, 1;
	bar.warp.sync 	-1;
	@%p123 bra 	$L__BB0_73;
	mov.b32 	%r714, 0;
	mov.u32 	%r713, %r248;
$L__BB0_23:
	sub.s32 	%r604, %r248, %r714;
	min.s32 	%r62, %r252, %r604;
	mul.lo.s32 	%r63, %r62, %r249;
	setp.ge.s32 	%p124, %r4, %r63;
	@%p124 bra 	$L__BB0_26;
	mov.u32 	%r715, %r4;
$L__BB0_25:
	div.u32 	%r605, %r715, %r249;
	mul.lo.s32 	%r606, %r605, %r249;
	sub.s32 	%r607, %r715, %r606;
	add.s32 	%r608, %r605, %r714;
	cvt.s64.s32 	%rd265, %r608;
	cvt.u64.u32 	%rd266, %r607;
	mad.lo.s64 	%rd267, %rd265, %rd5, %rd266;
	shl.b64 	%rd268, %rd267, 2;
	add.s64 	%rd269, %rd3, %rd268;
	ld.global.nc.f32 	%f743, [%rd269];
	shl.b32 	%r609, %r715, 2;
	mov.u32 	%r610, smem_raw;
	add.s32 	%r611, %r610, %r609;
	st.shared.f32 	[%r611], %f743;
	add.s32 	%r715, %r715, 32;
	setp.lt.s32 	%p125, %r715, %r63;
	@%p125 bra 	$L__BB0_25;
$L__BB0_26:
	bar.warp.sync 	-1;
	setp.lt.s32 	%p126, %r62, 1;
	@%p126 bra 	$L__BB0_72;
	min.s32 	%r716, %r252, %r713;
	mov.b32 	%r717, 0;
$L__BB0_28:
	min.s32 	%r613, %r716, 16;
	max.s32 	%r69, %r613, 1;
	and.b32  	%r70, %r69, 3;
	and.b32  	%r71, %r69, 7;
	add.s32 	%r72, %r71, -1;
	sub.s32 	%r73, %r62, %r717;
	add.s32 	%r614, %r23, %r717;
	mul.lo.s32 	%r74, %r614, %r249;
	mov.u32 	%r718, %r4;
$L__BB0_29:
	setp.le.s32 	%p127, %r73, %r23;
	shr.u32 	%r76, %r718, 4;
	add.s32 	%r77, %r76, %r702;
	setp.ge.s32 	%p128, %r77, %r249;
	or.pred  	%p129, %p127, %p128;
	@%p129 bra 	$L__BB0_31;
	add.s32 	%r615, %r74, %r77;
	shl.b32 	%r616, %r615, 2;
	mov.u32 	%r617, smem_raw;
	add.s32 	%r618, %r617, %r616;
	ld.shared.f32 	%f745, [%r618];
	// begin inline asm
	{  cvt.rn.f16.f32 %rs163, %f745;}

	// end inline asm
	bra.uni 	$L__BB0_32;
$L__BB0_31:
	mov.f32 	%f744, 0f00000000;
	// begin inline asm
	{  cvt.rn.f16.f32 %rs163, %f744;}

	// end inline asm
$L__BB0_32:
	setp.gt.s32 	%p130, %r73, %r23;
	add.s32 	%r619, %r25, %r76;
	shl.b32 	%r620, %r619, 1;
	add.s32 	%r621, %r20, %r620;
	st.shared.u16 	[%r621+512], %rs163;
	add.s32 	%r622, %r718, 32;
	shr.u32 	%r623, %r622, 4;
	add.s32 	%r79, %r623, %r702;
	setp.lt.s32 	%p131, %r79, %r249;
	and.pred  	%p132, %p130, %p131;
	@%p132 bra 	$L__BB0_34;
	mov.f32 	%f746, 0f00000000;
	// begin inline asm
	{  cvt.rn.f16.f32 %rs164, %f746;}

	// end inline asm
	bra.uni 	$L__BB0_35;
$L__BB0_34:
	add.s32 	%r624, %r74, %r79;
	shl.b32 	%r625, %r624, 2;
	mov.u32 	%r626, smem_raw;
	add.s32 	%r627, %r626, %r625;
	ld.shared.f32 	%f747, [%r627];
	// begin inline asm
	{  cvt.rn.f16.f32 %rs164, %f747;}

	// end inline asm
$L__BB0_35:
	setp.gt.s32 	%p133, %r73, %r23;
	add.s32 	%r628, %r25, %r623;
	shl.b32 	%r629, %r628, 1;
	add.s32 	%r630, %r20, %r629;
	st.shared.u16 	[%r630+512], %rs164;
	add.s32 	%r631, %r718, 64;
	shr.u32 	%r80, %r631, 4;
	add.s32 	%r81, %r80, %r702;
	setp.lt.s32 	%p134, %r81, %r249;
	and.pred  	%p135, %p133, %p134;
	@%p135 bra 	$L__BB0_37;
	mov.f32 	%f748, 0f00000000;
	// begin inline asm
	{  cvt.rn.f16.f32 %rs165, %f748;}

	// end inline asm
	bra.uni 	$L__BB0_38;
$L__BB0_37:
	add.s32 	%r632, %r74, %r81;
	shl.b32 	%r633, %r632, 2;
	mov.u32 	%r634, smem_raw;
	add.s32 	%r635, %r634, %r633;
	ld.shared.f32 	%f749, [%r635];
	// begin inline asm
	{  cvt.rn.f16.f32 %rs165, %f749;}

	// end inline asm
$L__BB0_38:
	setp.gt.s32 	%p136, %r73, %r23;
	add.s32 	%r636, %r25, %r80;
	shl.b32 	%r637, %r636, 1;
	add.s32 	%r638, %r20, %r637;
	st.shared.u16 	[%r638+512], %rs165;
	add.s32 	%r639, %r718, 96;
	shr.u32 	%r82, %r639, 4;
	add.s32 	%r83, %r82, %r702;
	setp.lt.s32 	%p137, %r83, %r249;
	and.pred  	%p138, %p136, %p137;
	@%p138 bra 	$L__BB0_40;
	mov.f32 	%f750, 0f00000000;
	// begin inline asm
	{  cvt.rn.f16.f32 %rs166, %f750;}

	// end inline asm
	bra.uni 	$L__BB0_41;
$L__BB0_40:
	add.s32 	%r640, %r74, %r83;
	shl.b32 	%r641, %r640, 2;
	mov.u32 	%r642, smem_raw;
	add.s32 	%r643, %r642, %r641;
	ld.shared.f32 	%f751, [%r643];
	// begin inline asm
	{  cvt.rn.f16.f32 %rs166, %f751;}

	// end inline asm
$L__BB0_41:
	add.s32 	%r644, %r25, %r82;
	shl.b32 	%r645, %r644, 1;
	add.s32 	%r646, %r20, %r645;
	st.shared.u16 	[%r646+512], %rs166;
	add.s32 	%r84, %r718, 128;
	setp.lt.u32 	%p139, %r718, 128;
	mov.u32 	%r718, %r84;
	@%p139 bra 	$L__BB0_29;
	bar.warp.sync 	-1;
	mov.b32 	%r647, 16;
	wmma.load.a.sync.aligned.row.m16n16k16.shared.f16 	{%r648, %r649, %r650, %r651, %r652, %r653, %r654, %r655}, [%r20], %r647;
	wmma.load.b.sync.aligned.col.m16n16k16.shared.f16 	{%r656, %r657, %r658, %r659, %r660, %r661, %r662, %r663}, [%r21], %r647;
	mov.f32 	%f752, 0f00000000;
	wmma.mma.sync.aligned.row.col.m16n16k16.f32.f32 {%f753, %f754, %f755, %f756, %f757, %f758, %f759, %f760}, {%r648, %r649, %r650, %r651, %r652, %r653, %r654, %r655}, {%r656, %r657, %r658, %r659, %r660, %r661, %r662, %r663}, {%f752, %f752, %f752, %f752, %f752, %f752, %f752, %f752};
	bar.warp.sync 	-1;
	wmma.store.d.sync.aligned.row.m16n16k16.shared.f32 	[%r22], {%f753, %f754, %f755, %f756, %f757, %f758, %f759, %f760}, %r647;
	bar.warp.sync 	-1;
	@%p140 bra 	$L__BB0_71;
	and.b32  	%r85, %r69, 24;
	and.b32  	%r86, %r69, 1;
	mov.b32 	%r719, 0;
$L__BB0_44:
	setp.lt.s32 	%p141, %r73, 1;
	add.s32 	%r665, %r719, %r17;
	shl.b32 	%r666, %r665, 2;
	add.s32 	%r88, %r7, %r666;
	ld.shared.f32 	%f1, [%r88];
	mov.f32 	%f912, 0fFF800000;
	@%p141 bra 	$L__BB0_56;
	setp.lt.s32 	%p142, %r716, 8;
	shl.b32 	%r89, %r719, 4;
	mov.f32 	%f912, 0fFF800000;
	mov.b32 	%r722, 0;
	@%p142 bra 	$L__BB0_48;
	mov.f32 	%f912, 0fFF800000;
	mov.b32 	%r720, 0;
$L__BB0_47:
	.pragma "nounroll";
	add.s32 	%r669, %r89, %r720;
	shl.b32 	%r670, %r669, 2;
	add.s32 	%r671, %r22, %r670;
	ld.shared.v4.f32 	{%f765, %f766, %f767, %f768}, [%r671];
	mul.f32 	%f769, %f119, %f765;
	max.f32 	%f770, %f912, %f769;
	mul.f32 	%f771, %f119, %f766;
	max.f32 	%f772, %f770, %f771;
	mul.f32 	%f773, %f119, %f767;
	max.f32 	%f774, %f772, %f773;
	mul.f32 	%f775, %f119, %f768;
	max.f32 	%f776, %f774, %f775;
	ld.shared.v4.f32 	{%f777, %f778, %f779, %f780}, [%r671+16];
	mul.f32 	%f781, %f119, %f777;
	max.f32 	%f782, %f776, %f781;
	mul.f32 	%f783, %f119, %f778;
	max.f32 	%f784, %f782, %f783;
	mul.f32 	%f785, %f119, %f779;
	max.f32 	%f786, %f784, %f785;
	mul.f32 	%f787, %f119, %f780;
	max.f32 	%f912, %f786, %f787;
	add.s32 	%r720, %r720, 8;
	setp.ne.s32 	%p143, %r720, %r85;
	mov.u32 	%r722, %r85;
	@%p143 bra 	$L__BB0_47;
$L__BB0_48:
	setp.eq.s32 	%p144, %r71, 0;
	@%p144 bra 	$L__BB0_56;
	setp.lt.u32 	%p145, %r72, 3;
	@%p145 bra 	$L__BB0_51;
	add.s32 	%r672, %r89, %r722;
	shl.b32 	%r673, %r672, 2;
	add.s32 	%r674, %r22, %r673;
	ld.shared.f32 	%f789, [%r674];
	mul.f32 	%f790, %f119, %f789;
	max.f32 	%f791, %f912, %f790;
	ld.shared.f32 	%f792, [%r674+4];
	mul.f32 	%f793, %f119, %f792;
	max.f32 	%f794, %f791, %f793;
	ld.shared.f32 	%f795, [%r674+8];
	mul.f32 	%f796, %f119, %f795;
	max.f32 	%f797, %f794, %f796;
	ld.shared.f32 	%f798, [%r674+12];
	mul.f32 	%f799, %f119, %f798;
	max.f32 	%f912, %f797, %f799;
	add.s32 	%r722, %r722, 4;
$L__BB0_51:
	setp.eq.s32 	%p146, %r70, 0;
	@%p146 bra 	$L__BB0_56;
	setp.eq.s32 	%p147, %r70, 1;
	@%p147 bra 	$L__BB0_54;
	add.s32 	%r675, %r89, %r722;
	shl.b32 	%r676, %r675, 2;
	add.s32 	%r677, %r22, %r676;
	ld.shared.f32 	%f801, [%r677];
	mul.f32 	%f802, %f119, %f801;
	max.f32 	%f803, %f912, %f802;
	ld.shared.f32 	%f804, [%r677+4];
	mul.f32 	%f805, %f119, %f804;
	max.f32 	%f912, %f803, %f805;
	add.s32 	%r722, %r722, 2;
$L__BB0_54:
	setp.eq.s32 	%p148, %r86, 0;
	@%p148 bra 	$L__BB0_56;
	add.s32 	%r678, %r89, %r722;
	shl.b32 	%r679, %r678, 2;
	add.s32 	%r680, %r22, %r679;
	ld.shared.f32 	%f806, [%r680];
	mul.f32 	%f807, %f119, %f806;
	max.f32 	%f912, %f912, %f807;
$L__BB0_56:
	max.f32 	%f14, %f1, %f912;
	setp.eq.f32 	%p149, %f1, 0fFF800000;
	mov.f32 	%f913, 0f00000000;
	@%p149 bra 	$L__BB0_58;
	sub.f32 	%f809, %f1, %f14;
	mul.f32 	%f810, %f809, 0f3FB8AA3B;
	ex2.approx.f32 	%f913, %f810;
$L__BB0_58:
	setp.lt.s32 	%p150, %r73, 1;
	mov.f32 	%f921, 0f00000000;
	@%p150 bra 	$L__BB0_70;
	setp.lt.s32 	%p151, %r716, 8;
	shl.b32 	%r97, %r719, 4;
	mov.f32 	%f921, 0f00000000;
	mov.b32 	%r726, 0;
	@%p151 bra 	$L__BB0_62;
	mov.f32 	%f921, 0f00000000;
	mov.b32 	%r724, 0;
$L__BB0_61:
	.pragma "nounroll";
	add.s32 	%r683, %r97, %r724;
	shl.b32 	%r684, %r683, 2;
	add.s32 	%r685, %r22, %r684;
	ld.shared.v4.f32 	{%f815, %f816, %f817, %f818}, [%r685];
	mul.f32 	%f819, %f119, %f815;
	sub.f32 	%f820, %f819, %f14;
	mul.f32 	%f821, %f820, 0f3FB8AA3B;
	ex2.approx.f32 	%f822, %f821;
	add.f32 	%f823, %f921, %f822;
	mul.f32 	%f824, %f119, %f816;
	sub.f32 	%f825, %f824, %f14;
	mul.f32 	%f826, %f825, 0f3FB8AA3B;
	ex2.approx.f32 	%f827, %f826;
	add.f32 	%f828, %f823, %f827;
	mul.f32 	%f829, %f119, %f817;
	sub.f32 	%f830, %f829, %f14;
	mul.f32 	%f831, %f830, 0f3FB8AA3B;
	ex2.approx.f32 	%f832, %f831;
	add.f32 	%f833, %f828, %f832;
	mul.f32 	%f834, %f119, %f818;
	sub.f32 	%f835, %f834, %f14;
	mul.f32 	%f836, %f835, 0f3FB8AA3B;
	ex2.approx.f32 	%f837, %f836;
	add.f32 	%f838, %f833, %f837;
	ld.shared.v4.f32 	{%f839, %f840, %f841, %f842}, [%r685+16];
	mul.f32 	%f843, %f119, %f839;
	sub.f32 	%f844, %f843, %f14;
	mul.f32 	%f845, %f844, 0f3FB8AA3B;
	ex2.approx.f32 	%f846, %f845;
	add.f32 	%f847, %f838, %f846;
	mul.f32 	%f848, %f119, %f840;
	sub.f32 	%f849, %f848, %f14;
	mul.f32 	%f850, %f849, 0f3FB8AA3B;
	ex2.approx.f32 	%f851, %f850;
	add.f32 	%f852, %f847, %f851;
	mul.f32 	%f853, %f119, %f841;
	sub.f32 	%f854, %f853, %f14;
	mul.f32 	%f855, %f854, 0f3FB8AA3B;
	ex2.approx.f32 	%f856, %f855;
	add.f32 	%f857, %f852, %f856;
	mul.f32 	%f858, %f119, %f842;
	sub.f32 	%f859, %f858, %f14;
	mul.f32 	%f860, %f859, 0f3FB8AA3B;
	ex2.approx.f32 	%f861, %f860;
	add.f32 	%f921, %f857, %f861;
	add.s32 	%r724, %r724, 8;
	setp.ne.s32 	%p152, %r724, %r85;
	mov.u32 	%r726, %r85;
	@%p152 bra 	$L__BB0_61;
$L__BB0_62:
	setp.eq.s32 	%p153, %r71, 0;
	@%p153 bra 	$L__BB0_70;
	setp.lt.u32 	%p154, %r72, 3;
	@%p154 bra 	$L__BB0_65;
	add.s32 	%r686, %r97, %r726;
	shl.b32 	%r687, %r686, 2;
	add.s32 	%r688, %r22, %r687;
	ld.shared.f32 	%f863, [%r688];
	mul.f32 	%f864, %f119, %f863;
	sub.f32 	%f865, %f864, %f14;
	mul.f32 	%f866, %f865, 0f3FB8AA3B;
	ex2.approx.f32 	%f867, %f866;
	add.f32 	%f868, %f921, %f867;
	ld.shared.f32 	%f869, [%r688+4];
	mul.f32 	%f870, %f119, %f869;
	sub.f32 	%f871, %f870, %f14;
	mul.f32 	%f872, %f871, 0f3FB8AA3B;
	ex2.approx.f32 	%f873, %f872;
	add.f32 	%f874, %f868, %f873;
	ld.shared.f32 	%f875, [%r688+8];
	mul.f32 	%f876, %f119, %f875;
	sub.f32 	%f877, %f876, %f14;
	mul.f32 	%f878, %f877, 0f3FB8AA3B;
	ex2.approx.f32 	%f879, %f878;
	add.f32 	%f880, %f874, %f879;
	ld.shared.f32 	%f881, [%r688+12];
	mul.f32 	%f882, %f119, %f881;
	sub.f32 	%f883, %f882, %f14;
	mul.f32 	%f884, %f883, 0f3FB8AA3B;
	ex2.approx.f32 	%f885, %f884;
	add.f32 	%f921, %f880, %f885;
	add.s32 	%r726, %r726, 4;
$L__BB0_65:
	setp.eq.s32 	%p155, %r70, 0;
	@%p155 bra 	$L__BB0_70;
	setp.eq.s32 	%p156, %r70, 1;
	@%p156 bra 	$L__BB0_68;
	add.s32 	%r689, %r97, %r726;
	shl.b32 	%r690, %r689, 2;
	add.s32 	%r691, %r22, %r690;
	ld.shared.f32 	%f887, [%r691];
	mul.f32 	%f888, %f119, %f887;
	sub.f32 	%f889, %f888, %f14;
	mul.f32 	%f890, %f889, 0f3FB8AA3B;
	ex2.approx.f32 	%f891, %f890;
	add.f32 	%f892, %f921, %f891;
	ld.shared.f32 	%f893, [%r691+4];
	mul.f32 	%f894, %f119, %f893;
	sub.f32 	%f895, %f894, %f14;
	mul.f32 	%f896, %f895, 0f3FB8AA3B;
	ex2.approx.f32 	%f897, %f896;
	add.f32 	%f921, %f892, %f897;
	add.s32 	%r726, %r726, 2;
$L__BB0_68:
	setp.eq.s32 	%p157, %r86, 0;
	@%p157 bra 	$L__BB0_70;
	add.s32 	%r692, %r97, %r726;
	shl.b32 	%r693, %r692, 2;
	add.s32 	%r694, %r22, %r693;
	ld.shared.f32 	%f898, [%r694];
	mul.f32 	%f899, %f119, %f898;
	sub.f32 	%f900, %f899, %f14;
	mul.f32 	%f901, %f900, 0f3FB8AA3B;
	ex2.approx.f32 	%f902, %f901;
	add.f32 	%f921, %f921, %f902;
$L__BB0_70:
	add.s32 	%r695, %r88, %r9;
	ld.shared.f32 	%f903, [%r695];
	fma.rn.f32 	%f904, %f913, %f903, %f921;
	st.shared.f32 	[%r88], %f14;
	st.shared.f32 	[%r695], %f904;
	add.s32 	%r719, %r719, 1;
	setp.ne.s32 	%p158, %r719, %r24;
	@%p158 bra 	$L__BB0_44;
$L__BB0_71:
	bar.warp.sync 	-1;
	add.s32 	%r717, %r717, 16;
	setp.lt.s32 	%p159, %r717, %r62;
	add.s32 	%r716, %r716, -16;
	@%p159 bra 	$L__BB0_28;
$L__BB0_72:
	bar.warp.sync 	-1;
	add.s32 	%r714, %r714, %r252;
	setp.lt.s32 	%p160, %r714, %r248;
	sub.s32 	%r713, %r713, %r252;
	@%p160 bra 	$L__BB0_23;
$L__BB0_73:
	add.s32 	%r702, %r702, 16;
	setp.lt.s32 	%p161, %r702, %r249;
	@%p161 bra 	$L__BB0_7;
$L__BB0_74:
	bar.warp.sync 	-1;
	bra.uni 	$L__BB0_5;
$L__BB0_75:
	bar.sync 	0;
	setp.lt.s32 	%p6, %r248, 1;
	@%p6 bra 	$L__BB0_234;
	add.s32 	%r111, %r16, %r11;
	and.b32  	%r271, %r2, 15;
	add.s32 	%r112, %r250, -1;
	and.b32  	%r113, %r250, 15;
	and.b32  	%r114, %r250, 7;
	and.b32  	%r115, %r250, 3;
	cvt.u64.u32 	%rd8, %r271;
	shl.b32 	%r272, %r2, 4;
	and.b32  	%r116, %r272, 240;
	and.b32  	%r117, %r250, 2147483640;
	and.b32  	%r118, %r250, 1;
	and.b32  	%r119, %r250, 2147483632;
	cvta.to.global.u64 	%rd9, %rd23;
	cvta.to.global.u64 	%rd10, %rd22;
	mov.b32 	%r729, 0;
	mov.u32 	%r728, %r248;
$L__BB0_77:
	sub.s32 	%r273, %r248, %r729;
	min.s32 	%r122, %r252, %r273;
	mul.lo.s32 	%r123, %r122, %r250;
	setp.ge.s32 	%p7, %r2, %r123;
	@%p7 bra 	$L__BB0_80;
	mov.u32 	%r730, %r2;
$L__BB0_79:
	ld.param.u64 	%rd270, [_Z21flashAttn2_bwd_kernelPKfS0_S0_S0_PfS1_S1_iiifii_param_2];
	div.s32 	%r274, %r730, %r250;
	mul.lo.s32 	%r275, %r274, %r250;
	sub.s32 	%r276, %r730, %r275;
	add.s32 	%r277, %r274, %r729;
	cvt.s64.s32 	%rd28, %r277;
	cvt.s64.s32 	%rd29, %r276;
	mad.lo.s64 	%rd30, %rd28, %rd6, %rd29;
	cvta.to.global.u64 	%rd31, %rd270;
	shl.b64 	%rd32, %rd30, 2;
	add.s64 	%rd33, %rd31, %rd32;
	ld.global.nc.f32 	%f120, [%rd33];
	// begin inline asm
	{  cvt.rn.f16.f32 %rs49, %f120;}

	// end inline asm
	shl.b32 	%r278, %r730, 1;
	add.s32 	%r279, %r15, %r278;
	st.shared.u16 	[%r279], %rs49;
	add.s32 	%r730, %r730, %r1;
	setp.lt.s32 	%p8, %r730, %r123;
	@%p8 bra 	$L__BB0_79;
$L__BB0_80:
	ld.param.u32 	%r697, [_Z21flashAttn2_bwd_kernelPKfS0_S0_S0_PfS1_S1_iiifii_param_11];
	setp.lt.s32 	%p9, %r697, 1;
	bar.sync 	0;
	@%p9 bra 	$L__BB0_233;
	ld.param.u32 	%r698, [_Z21flashAttn2_bwd_kernelPKfS0_S0_S0_PfS1_S1_iiifii_param_11];
	mov.u32 	%r281, %ctaid.y;
	mul.lo.s32 	%r282, %r698, %r281;
	sub.s32 	%r731, %r248, %r282;
	min.s32 	%r127, %r252, %r728;
	mov.b32 	%r732, 0;
$L__BB0_82:
	ld.param.u32 	%r699, [_Z21flashAttn2_bwd_kernelPKfS0_S0_S0_PfS1_S1_iiifii_param_11];
	min.s32 	%r283, %r731, 16;
	max.s32 	%r130, %r283, 1;
	mov.u32 	%r284, %ctaid.y;
	mad.lo.s32 	%r131, %r699, %r284, %r732;
	setp.le.s32 	%p10, %r248, %r131;
	@%p10 bra 	$L__BB0_233;
	setp.lt.s32 	%p11, %r122, 1;
	sub.s32 	%r132, %r248, %r131;
	min.s32 	%r133, %r132, 16;
	@%p11 bra 	$L__BB0_232;
	mov.b32 	%r734, 0;
	mov.u32 	%r733, %r127;
$L__BB0_85:
	setp.gt.u32 	%p12, %r2, 31;
	min.s32 	%r286, %r733, 16;
	max.s32 	%r136, %r286, 1;
	sub.s32 	%r137, %r122, %r734;
	min.s32 	%r138, %r137, 16;
	@%p12 bra 	$L__BB0_115;
	mov.u32 	%r735, %r4;
$L__BB0_87:
	shr.u32 	%r140, %r735, 4;
	setp.ge.s32 	%p13, %r140, %r133;
	@%p13 bra 	$L__BB0_89;
	add.s32 	%r287, %r140, %r131;
	cvt.u64.u32 	%rd34, %r287;
	mad.lo.s64 	%rd35, %rd34, %rd5, %rd8;
	shl.b64 	%rd36, %rd35, 2;
	add.s64 	%rd37, %rd1, %rd36;
	ld.global.nc.f32 	%f122, [%rd37];
	// begin inline asm
	{  cvt.rn.f16.f32 %rs167, %f122;}

	// end inline asm
	bra.uni 	$L__BB0_90;
$L__BB0_89:
	mov.f32 	%f121, 0f00000000;
	// begin inline asm
	{  cvt.rn.f16.f32 %rs167, %f121;}

	// end inline asm
$L__BB0_90:
	cvt.u32.u64 	%r288, %rd8;
	and.b32  	%r289, %r735, 240;
	or.b32  	%r290, %r289, %r288;
	shl.b32 	%r291, %r290, 1;
	add.s32 	%r292, %r16, %r291;
	st.shared.u16 	[%r292], %rs167;
	add.s32 	%r141, %r735, 32;
	shr.u32 	%r142, %r141, 4;
	setp.lt.s32 	%p14, %r142, %r133;
	@%p14 bra 	$L__BB0_92;
	mov.f32 	%f123, 0f00000000;
	// begin inline asm
	{  cvt.rn.f16.f32 %rs168, %f123;}

	// end inline asm
	bra.uni 	$L__BB0_93;
$L__BB0_92:
	add.s32 	%r293, %r142, %r131;
	cvt.u64.u32 	%rd38, %r293;
	mad.lo.s64 	%rd39, %rd38, %rd5, %rd8;
	shl.b64 	%rd40, %rd39, 2;
	add.s64 	%rd41, %rd1, %rd40;
	ld.global.nc.f32 	%f124, [%rd41];
	// begin inline asm
	{  cvt.rn.f16.f32 %rs168, %f124;}

	// end inline asm
$L__BB0_93:
	and.b32  	%r295, %r141, 240;
	or.b32  	%r296, %r295, %r288;
	shl.b32 	%r297, %r296, 1;
	add.s32 	%r298, %r16, %r297;
	st.shared.u16 	[%r298], %rs168;
	add.s32 	%r143, %r735, 64;
	shr.u32 	%r144, %r143, 4;
	setp.lt.s32 	%p15, %r144, %r133;
	@%p15 bra 	$L__BB0_95;
	mov.f32 	%f125, 0f00000000;
	// begin inline asm
	{  cvt.rn.f16.f32 %rs169, %f125;}

	// end inline asm
	bra.uni 	$L__BB0_96;
$L__BB0_95:
	add.s32 	%r299, %r144, %r131;
	cvt.u64.u32 	%rd42, %r299;
	mad.lo.s64 	%rd43, %rd42, %rd5, %rd8;
	shl.b64 	%rd44, %rd43, 2;
	add.s64 	%rd45, %rd1, %rd44;
	ld.global.nc.f32 	%f126, [%rd45];
	// begin inline asm
	{  cvt.rn.f16.f32 %rs169, %f126;}

	// end inline asm
$L__BB0_96:
	and.b32  	%r301, %r143, 240;
	or.b32  	%r302, %r301, %r288;
	shl.b32 	%r303, %r302, 1;
	add.s32 	%r304, %r16, %r303;
	st.shared.u16 	[%r304], %rs169;
	add.s32 	%r145, %r735, 96;
	shr.u32 	%r146, %r145, 4;
	setp.lt.s32 	%p16, %r146, %r133;
	@%p16 bra 	$L__BB0_98;
	mov.f32 	%f127, 0f00000000;
	// begin inline asm
	{  cvt.rn.f16.f32 %rs170, %f127;}

	// end inline asm
	bra.uni 	$L__BB0_99;
$L__BB0_98:
	add.s32 	%r305, %r146, %r131;
	cvt.u64.u32 	%rd46, %r305;
	mad.lo.s64 	%rd47, %rd46, %rd5, %rd8;
	shl.b64 	%rd48, %rd47, 2;
	add.s64 	%rd49, %rd1, %rd48;
	ld.global.nc.f32 	%f128, [%rd49];
	// begin inline asm
	{  cvt.rn.f16.f32 %rs170, %f128;}

	// end inline asm
$L__BB0_99:
	and.b32  	%r307, %r145, 240;
	or.b32  	%r308, %r307, %r288;
	shl.b32 	%r309, %r308, 1;
	add.s32 	%r310, %r16, %r309;
	st.shared.u16 	[%r310], %rs170;
	add.s32 	%r147, %r735, 128;
	setp.lt.u32 	%p17, %r735, 128;
	mov.u32 	%r735, %r147;
	@%p17 bra 	$L__BB0_87;
	add.s32 	%r312, %r729, %r288;
	add.s32 	%r313, %r734, %r312;
	mul.lo.s32 	%r148, %r313, %r249;
	mov.u32 	%r736, %r4;
$L__BB0_101:
	setp.le.s32 	%p18, %r137, %r288;
	shr.u32 	%r150, %r736, 4;
	@%p18 bra 	$L__BB0_103;
	add.s32 	%r315, %r148, %r150;
	shl.b32 	%r316, %r315, 2;
	mov.u32 	%r317, smem_raw;
	add.s32 	%r318, %r317, %r316;
	ld.shared.f32 	%f130, [%r318];
	// begin inline asm
	{  cvt.rn.f16.f32 %rs171, %f130;}

	// end inline asm
	bra.uni 	$L__BB0_104;
$L__BB0_103:
	mov.f32 	%f129, 0f00000000;
	// begin inline asm
	{  cvt.rn.f16.f32 %rs171, %f129;}

	// end inline asm
$L__BB0_104:
	setp.gt.s32 	%p19, %r137, %r288;
	add.s32 	%r320, %r116, %r150;
	shl.b32 	%r321, %r320, 1;
	add.s32 	%r322, %r16, %r321;
	st.shared.u16 	[%r322+512], %rs171;
	add.s32 	%r323, %r736, 32;
	shr.u32 	%r151, %r323, 4;
	@%p19 bra 	$L__BB0_106;
	mov.f32 	%f131, 0f00000000;
	// begin inline asm
	{  cvt.rn.f16.f32 %rs172, %f131;}

	// end inline asm
	bra.uni 	$L__BB0_107;
$L__BB0_106:
	add.s32 	%r324, %r148, %r151;
	shl.b32 	%r325, %r324, 2;
	mov.u32 	%r326, smem_raw;
	add.s32 	%r327, %r326, %r325;
	ld.shared.f32 	%f132, [%r327];
	// begin inline asm
	{  cvt.rn.f16.f32 %rs172, %f132;}

	// end inline asm
$L__BB0_107:
	add.s32 	%r329, %r116, %r151;
	shl.b32 	%r330, %r329, 1;
	add.s32 	%r331, %r16, %r330;
	st.shared.u16 	[%r331+512], %rs172;
	add.s32 	%r332, %r736, 64;
	shr.u32 	%r152, %r332, 4;
	@%p19 bra 	$L__BB0_109;
	mov.f32 	%f133, 0f00000000;
	// begin inline asm
	{  cvt.rn.f16.f32 %rs173, %f133;}

	// end inline asm
	bra.uni 	$L__BB0_110;
$L__BB0_109:
	add.s32 	%r333, %r148, %r152;
	shl.b32 	%r334, %r333, 2;
	mov.u32 	%r335, smem_raw;
	add.s32 	%r336, %r335, %r334;
	ld.shared.f32 	%f134, [%r336];
	// begin inline asm
	{  cvt.rn.f16.f32 %rs173, %f134;}

	// end inline asm
$L__BB0_110:
	add.s32 	%r338, %r116, %r152;
	shl.b32 	%r339, %r338, 1;
	add.s32 	%r340, %r16, %r339;
	st.shared.u16 	[%r340+512], %rs173;
	add.s32 	%r341, %r736, 96;
	shr.u32 	%r153, %r341, 4;
	@%p19 bra 	$L__BB0_112;
	mov.f32 	%f135, 0f00000000;
	// begin inline asm
	{  cvt.rn.f16.f32 %rs174, %f135;}

	// end inline asm
	bra.uni 	$L__BB0_113;
$L__BB0_112:
	add.s32 	%r342, %r148, %r153;
	shl.b32 	%r343, %r342, 2;
	mov.u32 	%r344, smem_raw;
	add.s32 	%r345, %r344, %r343;
	ld.shared.f32 	%f136, [%r345];
	// begin inline asm
	{  cvt.rn.f16.f32 %rs174, %f136;}

	// end inline asm
$L__BB0_113:
	add.s32 	%r346, %r116, %r153;
	shl.b32 	%r347, %r346, 1;
	add.s32 	%r348, %r16, %r347;
	st.shared.u16 	[%r348+512], %rs174;
	add.s32 	%r154, %r736, 128;
	setp.lt.u32 	%p22, %r736, 128;
	mov.u32 	%r736, %r154;
	@%p22 bra 	$L__BB0_101;
	bar.warp.sync 	-1;
	mov.b32 	%r349, 16;
	wmma.load.a.sync.aligned.row.m16n16k16.shared.f16 	{%r350, %r351, %r352, %r353, %r354, %r355, %r356, %r357}, [%r16], %r349;
	add.s32 	%r358, %r16, 512;
	wmma.load.b.sync.aligned.col.m16n16k16.shared.f16 	{%r359, %r360, %r361, %r362, %r363, %r364, %r365, %r366}, [%r358], %r349;
	mov.f32 	%f137, 0f00000000;
	wmma.mma.sync.aligned.row.col.m16n16k16.f32.f32 {%f138, %f139, %f140, %f141, %f142, %f143, %f144, %f145}, {%r350, %r351, %r352, %r353, %r354, %r355, %r356, %r357}, {%r359, %r360, %r361, %r362, %r363, %r364, %r365, %r366}, {%f137, %f137, %f137, %f137, %f137, %f137, %f137, %f137};
	wmma.store.d.sync.aligned.row.m16n16k16.shared.f32 	[%r111], {%f138, %f139, %f140, %f141, %f142, %f143, %f144, %f145}, %r349;
$L__BB0_115:
	setp.ge.s32 	%p23, %r2, %r133;
	bar.sync 	0;
	@%p23 bra 	$L__BB0_133;
	setp.lt.s32 	%p24, %r250, 1;
	mov.u32 	%r737, %r2;
	mov.u32 	%r743, %r2;
	@%p24 bra 	$L__BB0_132;
$L__BB0_117:
	setp.lt.s32 	%p25, %r137, 1;
	add.s32 	%r367, %r737, %r732;
	shl.b32 	%r368, %r367, 2;
	add.s32 	%r156, %r7, %r368;
	add.s32 	%r157, %r156, %r9;
	mov.f32 	%f923, 0f00000000;
	@%p25 bra 	$L__BB0_131;
	ld.shared.f32 	%f29, [%r156];
	ld.shared.f32 	%f30, [%r157];
	add.s32 	%r370, %r737, %r131;
	cvt.s64.s32 	%rd50, %r370;
	mul.lo.s64 	%rd11, %rd50, %rd6;
	mov.f32 	%f923, 0f00000000;
	mov.b32 	%r738, 0;
$L__BB0_119:
	setp.lt.u32 	%p26, %r112, 7;
	shl.b32 	%r372, %r737, 4;
	add.s32 	%r373, %r372, %r738;
	shl.b32 	%r374, %r373, 2;
	add.s32 	%r375, %r111, %r374;
	ld.shared.f32 	%f150, [%r375];
	mul.f32 	%f151, %f119, %f150;
	sub.f32 	%f152, %f151, %f29;
	mul.f32 	%f153, %f152, 0f3FB8AA3B;
	ex2.approx.f32 	%f154, %f153;
	div.rn.f32 	%f33, %f154, %f30;
	add.s32 	%r376, %r738, %r734;
	mul.lo.s32 	%r160, %r376, %r250;
	mov.f32 	%f931, 0f00000000;
	mov.b32 	%r741, 0;
	@%p26 bra 	$L__BB0_122;
	mov.f32 	%f931, 0f00000000;
	mov.b32 	%r739, 0;
$L__BB0_121:
	.pragma "nounroll";
	add.s32 	%r378, %r739, %r160;
	shl.b32 	%r379, %r378, 1;
	add.s32 	%r380, %r15, %r379;
	ld.shared.u16 	%rs66, [%r380];
	// begin inline asm
	{  cvt.f32.f16 %f156, %rs66;}

	// end inline asm
	mul.f32 	%f164, %f33, %f156;
	cvt.u64.u32 	%rd51, %r739;
	add.s64 	%rd52, %rd11, %rd51;
	shl.b64 	%rd53, %rd52, 2;
	add.s64 	%rd54, %rd2, %rd53;
	ld.global.nc.f32 	%f165, [%rd54];
	fma.rn.f32 	%f166, %f164, %f165, %f931;
	ld.shared.u16 	%rs67, [%r380+2];
	// begin inline asm
	{  cvt.f32.f16 %f157, %rs67;}

	// end inline asm
	mul.f32 	%f167, %f33, %f157;
	ld.global.nc.f32 	%f168, [%rd54+4];
	fma.rn.f32 	%f169, %f167, %f168, %f166;
	ld.shared.u16 	%rs68, [%r380+4];
	// begin inline asm
	{  cvt.f32.f16 %f158, %rs68;}

	// end inline asm
	mul.f32 	%f170, %f33, %f158;
	ld.global.nc.f32 	%f171, [%rd54+8];
	fma.rn.f32 	%f172, %f170, %f171, %f169;
	ld.shared.u16 	%rs69, [%r380+6];
	// begin inline asm
	{  cvt.f32.f16 %f159, %rs69;}

	// end inline asm
	mul.f32 	%f173, %f33, %f159;
	ld.global.nc.f32 	%f174, [%rd54+12];
	fma.rn.f32 	%f175, %f173, %f174, %f172;
	ld.shared.u16 	%rs70, [%r380+8];
	// begin inline asm
	{  cvt.f32.f16 %f160, %rs70;}

	// end inline asm
	mul.f32 	%f176, %f33, %f160;
	ld.global.nc.f32 	%f177, [%rd54+16];
	fma.rn.f32 	%f178, %f176, %f177, %f175;
	ld.shared.u16 	%rs71, [%r380+10];
	// begin inline asm
	{  cvt.f32.f16 %f161, %rs71;}

	// end inline asm
	mul.f32 	%f179, %f33, %f161;
	ld.global.nc.f32 	%f180, [%rd54+20];
	fma.rn.f32 	%f181, %f179, %f180, %f178;
	ld.shared.u16 	%rs72, [%r380+12];
	// begin inline asm
	{  cvt.f32.f16 %f162, %rs72;}

	// end inline asm
	mul.f32 	%f182, %f33, %f162;
	ld.global.nc.f32 	%f183, [%rd54+24];
	fma.rn.f32 	%f184, %f182, %f183, %f181;
	ld.shared.u16 	%rs73, [%r380+14];
	// begin inline asm
	{  cvt.f32.f16 %f163, %rs73;}

	// end inline asm
	mul.f32 	%f185, %f33, %f163;
	ld.global.nc.f32 	%f186, [%rd54+28];
	fma.rn.f32 	%f931, %f185, %f186, %f184;
	add.s32 	%r739, %r739, 8;
	setp.ne.s32 	%p27, %r739, %r117;
	mov.u32 	%r741, %r117;
	@%p27 bra 	$L__BB0_121;
$L__BB0_122:
	setp.eq.s32 	%p28, %r114, 0;
	@%p28 bra 	$L__BB0_130;
	add.s32 	%r381, %r114, -1;
	setp.lt.u32 	%p29, %r381, 3;
	@%p29 bra 	$L__BB0_125;
	add.s32 	%r382, %r741, %r160;
	shl.b32 	%r383, %r382, 1;
	add.s32 	%r384, %r15, %r383;
	ld.shared.u16 	%rs74, [%r384];
	// begin inline asm
	{  cvt.f32.f16 %f188, %rs74;}

	// end inline asm
	mul.f32 	%f192, %f33, %f188;
	cvt.u64.u32 	%rd55, %r741;
	add.s64 	%rd56, %rd11, %rd55;
	shl.b64 	%rd57, %rd56, 2;
	add.s64 	%rd58, %rd2, %rd57;
	ld.global.nc.f32 	%f193, [%rd58];
	fma.rn.f32 	%f194, %f192, %f193, %f931;
	ld.shared.u16 	%rs75, [%r384+2];
	// begin inline asm
	{  cvt.f32.f16 %f189, %rs75;}

	// end inline asm
	mul.f32 	%f195, %f33, %f189;
	ld.global.nc.f32 	%f196, [%rd58+4];
	fma.rn.f32 	%f197, %f195, %f196, %f194;
	ld.shared.u16 	%rs76, [%r384+4];
	// begin inline asm
	{  cvt.f32.f16 %f190, %rs76;}

	// end inline asm
	mul.f32 	%f198, %f33, %f190;
	ld.global.nc.f32 	%f199, [%rd58+8];
	fma.rn.f32 	%f200, %f198, %f199, %f197;
	ld.shared.u16 	%rs77, [%r384+6];
	// begin inline asm
	{  cvt.f32.f16 %f191, %rs77;}

	// end inline asm
	mul.f32 	%f201, %f33, %f191;
	ld.global.nc.f32 	%f202, [%rd58+12];
	fma.rn.f32 	%f931, %f201, %f202, %f200;
	add.s32 	%r741, %r741, 4;
$L__BB0_125:
	setp.eq.s32 	%p30, %r115, 0;
	@%p30 bra 	$L__BB0_130;
	setp.eq.s32 	%p31, %r115, 1;
	@%p31 bra 	$L__BB0_128;
	add.s32 	%r385, %r741, %r160;
	shl.b32 	%r386, %r385, 1;
	add.s32 	%r387, %r15, %r386;
	ld.shared.u16 	%rs78, [%r387];
	// begin inline asm
	{  cvt.f32.f16 %f204, %rs78;}

	// end inline asm
	mul.f32 	%f206, %f33, %f204;
	cvt.u64.u32 	%rd59, %r741;
	add.s64 	%rd60, %rd11, %rd59;
	shl.b64 	%rd61, %rd60, 2;
	add.s64 	%rd62, %rd2, %rd61;
	ld.global.nc.f32 	%f207, [%rd62];
	fma.rn.f32 	%f208, %f206, %f207, %f931;
	ld.shared.u16 	%rs79, [%r387+2];
	// begin inline asm
	{  cvt.f32.f16 %f205, %rs79;}

	// end inline asm
	mul.f32 	%f209, %f33, %f205;
	ld.global.nc.f32 	%f210, [%rd62+4];
	fma.rn.f32 	%f931, %f209, %f210, %f208;
	add.s32 	%r741, %r741, 2;
$L__BB0_128:
	setp.eq.s32 	%p32, %r118, 0;
	@%p32 bra 	$L__BB0_130;
	add.s32 	%r388, %r741, %r160;
	shl.b32 	%r389, %r388, 1;
	add.s32 	%r390, %r15, %r389;
	ld.shared.u16 	%rs80, [%r390];
	// begin inline asm
	{  cvt.f32.f16 %f211, %rs80;}

	// end inline asm
	mul.f32 	%f212, %f33, %f211;
	cvt.u64.u32 	%rd63, %r741;
	add.s64 	%rd64, %rd11, %rd63;
	shl.b64 	%rd65, %rd64, 2;
	add.s64 	%rd66, %rd2, %rd65;
	ld.global.nc.f32 	%f213, [%rd66];
	fma.rn.f32 	%f931, %f212, %f213, %f931;
$L__BB0_130:
	add.f32 	%f923, %f923, %f931;
	add.s32 	%r738, %r738, 1;
	setp.eq.s32 	%p33, %r738, %r136;
	@%p33 bra 	$L__BB0_131;
	bra.uni 	$L__BB0_119;
$L__BB0_131:
	add.s32 	%r391, %r157, %r9;
	atom.shared.add.f32 	%f214, [%r391], %f923;
	add.s32 	%r737, %r737, %r1;
	setp.lt.s32 	%p34, %r737, %r133;
	@%p34 bra 	$L__BB0_117;
	bra.uni 	$L__BB0_133;
$L__BB0_132:
	add.s32 	%r392, %r743, %r732;
	shl.b32 	%r393, %r392, 2;
	add.s32 	%r394, %r14, %r393;
	atom.shared.add.f32 	%f215, [%r394], 0f00000000;
	add.s32 	%r743, %r743, %r1;
	setp.lt.s32 	%p35, %r743, %r133;
	@%p35 bra 	$L__BB0_132;
$L__BB0_133:
	bar.sync 	0;
	setp.ge.s32 	%p36, %r2, %r138;
	@%p36 bra 	$L__BB0_173;
	mov.u32 	%r744, %r2;
$L__BB0_135:
	min.s32 	%r395, %r132, %r250;
	setp.lt.s32 	%p37, %r395, 1;
	@%p37 bra 	$L__BB0_141;
	mov.b32 	%r745, 0;
$L__BB0_137:
	setp.lt.u32 	%p38, %r112, 15;
	@%p38 bra 	$L__BB0_140;
	mov.b32 	%r746, 0;
$L__BB0_139:
	.pragma "nounroll";
	add.s32 	%r746, %r746, 16;
	setp.ne.s32 	%p39, %r746, %r119;
	@%p39 bra 	$L__BB0_139;
$L__BB0_140:
	add.s32 	%r745, %r745, 1;
	setp.ne.s32 	%p40, %r745, %r130;
	@%p40 bra 	$L__BB0_137;
$L__BB0_141:
	setp.lt.s32 	%p41, %r249, 1;
	add.s32 	%r398, %r734, %r729;
	add.s32 	%r399, %r398, %r744;
	cvt.s64.s32 	%rd67, %r399;
	mul.lo.s64 	%rd68, %rd67, %rd5;
	shl.b64 	%rd69, %rd68, 2;
	add.s64 	%rd12, %rd10, %rd69;
	atom.global.add.f32 	%f216, [%rd12], 0f00000000;
	@%p41 bra 	$L__BB0_172;
	setp.lt.s32 	%p42, %r250, 1;
	add.s32 	%r400, %r744, %r734;
	mul.lo.s32 	%r176, %r400, %r250;
	@%p42 bra 	$L__BB0_161;
	mov.b32 	%r747, 0;
$L__BB0_144:
	setp.lt.s32 	%p43, %r132, 1;
	mov.f32 	%f933, 0f00000000;
	@%p43 bra 	$L__BB0_160;
	mov.f32 	%f933, 0f00000000;
	mov.b32 	%r748, 0;
$L__BB0_146:
	setp.lt.u32 	%p44, %r112, 15;
	add.s32 	%r404, %r748, %r131;
	add.s32 	%r405, %r748, %r732;
	shl.b32 	%r406, %r405, 2;
	add.s32 	%r407, %r7, %r406;
	ld.shared.f32 	%f221, [%r407];
	add.s32 	%r180, %r407, %r9;
	ld.shared.f32 	%f222, [%r180];
	shl.b32 	%r408, %r748, 4;
	add.s32 	%r409, %r408, %r744;
	shl.b32 	%r410, %r409, 2;
	add.s32 	%r411, %r111, %r410;
	ld.shared.f32 	%f223, [%r411];
	mul.f32 	%f224, %f119, %f223;
	sub.f32 	%f225, %f224, %f221;
	mul.f32 	%f226, %f225, 0f3FB8AA3B;
	ex2.approx.f32 	%f227, %f226;
	div.rn.f32 	%f49, %f227, %f222;
	cvt.u64.u32 	%rd13, %r404;
	mul.lo.s64 	%rd14, %rd13, %rd6;
	mov.f32 	%f941, 0f00000000;
	mov.b32 	%r751, 0;
	@%p44 bra 	$L__BB0_149;
	mov.f32 	%f941, 0f00000000;
	mov.b32 	%r749, 0;
$L__BB0_148:
	.pragma "nounroll";
	add.s32 	%r413, %r749, %r176;
	shl.b32 	%r414, %r413, 1;
	add.s32 	%r415, %r15, %r414;
	ld.shared.u16 	%rs81, [%r415];
	// begin inline asm
	{  cvt.f32.f16 %f229, %rs81;}

	// end inline asm
	cvt.u64.u32 	%rd70, %r749;
	add.s64 	%rd71, %rd14, %rd70;
	shl.b64 	%rd72, %rd71, 2;
	add.s64 	%rd73, %rd2, %rd72;
	ld.global.nc.f32 	%f245, [%rd73];
	fma.rn.f32 	%f246, %f229, %f245, %f941;
	ld.shared.u16 	%rs82, [%r415+2];
	// begin inline asm
	{  cvt.f32.f16 %f230, %rs82;}

	// end inline asm
	ld.global.nc.f32 	%f247, [%rd73+4];
	fma.rn.f32 	%f248, %f230, %f247, %f246;
	ld.shared.u16 	%rs83, [%r415+4];
	// begin inline asm
	{  cvt.f32.f16 %f231, %rs83;}

	// end inline asm
	ld.global.nc.f32 	%f249, [%rd73+8];
	fma.rn.f32 	%f250, %f231, %f249, %f248;
	ld.shared.u16 	%rs84, [%r415+6];
	// begin inline asm
	{  cvt.f32.f16 %f232, %rs84;}

	// end inline asm
	ld.global.nc.f32 	%f251, [%rd73+12];
	fma.rn.f32 	%f252, %f232, %f251, %f250;
	ld.shared.u16 	%rs85, [%r415+8];
	// begin inline asm
	{  cvt.f32.f16 %f233, %rs85;}

	// end inline asm
	ld.global.nc.f32 	%f253, [%rd73+16];
	fma.rn.f32 	%f254, %f233, %f253, %f252;
	ld.shared.u16 	%rs86, [%r415+10];
	// begin inline asm
	{  cvt.f32.f16 %f234, %rs86;}

	// end inline asm
	ld.global.nc.f32 	%f255, [%rd73+20];
	fma.rn.f32 	%f256, %f234, %f255, %f254;
	ld.shared.u16 	%rs87, [%r415+12];
	// begin inline asm
	{  cvt.f32.f16 %f235, %rs87;}

	// end inline asm
	ld.global.nc.f32 	%f257, [%rd73+24];
	fma.rn.f32 	%f258, %f235, %f257, %f256;
	ld.shared.u16 	%rs88, [%r415+14];
	// begin inline asm
	{  cvt.f32.f16 %f236, %rs88;}

	// end inline asm
	ld.global.nc.f32 	%f259, [%rd73+28];
	fma.rn.f32 	%f260, %f236, %f259, %f258;
	ld.shared.u16 	%rs89, [%r415+16];
	// begin inline asm
	{  cvt.f32.f16 %f237, %rs89;}

	// end inline asm
	ld.global.nc.f32 	%f261, [%rd73+32];
	fma.rn.f32 	%f262, %f237, %f261, %f260;
	ld.shared.u16 	%rs90, [%r415+18];
	// begin inline asm
	{  cvt.f32.f16 %f238, %rs90;}

	// end inline asm
	ld.global.nc.f32 	%f263, [%rd73+36];
	fma.rn.f32 	%f264, %f238, %f263, %f262;
	ld.shared.u16 	%rs91, [%r415+20];
	// begin inline asm
	{  cvt.f32.f16 %f239, %rs91;}

	// end inline asm
	ld.global.nc.f32 	%f265, [%rd73+40];
	fma.rn.f32 	%f266, %f239, %f265, %f264;
	ld.shared.u16 	%rs92, [%r415+22];
	// begin inline asm
	{  cvt.f32.f16 %f240, %rs92;}

	// end inline asm
	ld.global.nc.f32 	%f267, [%rd73+44];
	fma.rn.f32 	%f268, %f240, %f267, %f266;
	ld.shared.u16 	%rs93, [%r415+24];
	// begin inline asm
	{  cvt.f32.f16 %f241, %rs93;}

	// end inline asm
	ld.global.nc.f32 	%f269, [%rd73+48];
	fma.rn.f32 	%f270, %f241, %f269, %f268;
	ld.shared.u16 	%rs94, [%r415+26];
	// begin inline asm
	{  cvt.f32.f16 %f242, %rs94;}

	// end inline asm
	ld.global.nc.f32 	%f271, [%rd73+52];
	fma.rn.f32 	%f272, %f242, %f271, %f270;
	ld.shared.u16 	%rs95, [%r415+28];
	// begin inline asm
	{  cvt.f32.f16 %f243, %rs95;}

	// end inline asm
	ld.global.nc.f32 	%f273, [%rd73+56];
	fma.rn.f32 	%f274, %f243, %f273, %f272;
	ld.shared.u16 	%rs96, [%r415+30];
	// begin inline asm
	{  cvt.f32.f16 %f244, %rs96;}

	// end inline asm
	ld.global.nc.f32 	%f275, [%rd73+60];
	fma.rn.f32 	%f941, %f244, %f275, %f274;
	add.s32 	%r749, %r749, 16;
	setp.ne.s32 	%p45, %r749, %r119;
	mov.u32 	%r751, %r119;
	@%p45 bra 	$L__BB0_148;
$L__BB0_149:
	setp.eq.s32 	%p46, %r113, 0;
	@%p46 bra 	$L__BB0_159;
	add.s32 	%r416, %r113, -1;
	setp.lt.u32 	%p47, %r416, 7;
	@%p47 bra 	$L__BB0_152;
	add.s32 	%r417, %r751, %r176;
	shl.b32 	%r418, %r417, 1;
	add.s32 	%r419, %r15, %r418;
	ld.shared.u16 	%rs97, [%r419];
	// begin inline asm
	{  cvt.f32.f16 %f277, %rs97;}

	// end inline asm
	cvt.u64.u32 	%rd74, %r751;
	add.s64 	%rd75, %rd14, %rd74;
	shl.b64 	%rd76, %rd75, 2;
	add.s64 	%rd77, %rd2, %rd76;
	ld.global.nc.f32 	%f285, [%rd77];
	fma.rn.f32 	%f286, %f277, %f285, %f941;
	ld.shared.u16 	%rs98, [%r419+2];
	// begin inline asm
	{  cvt.f32.f16 %f278, %rs98;}

	// end inline asm
	ld.global.nc.f32 	%f287, [%rd77+4];
	fma.rn.f32 	%f288, %f278, %f287, %f286;
	ld.shared.u16 	%rs99, [%r419+4];
	// begin inline asm
	{  cvt.f32.f16 %f279, %rs99;}

	// end inline asm
	ld.global.nc.f32 	%f289, [%rd77+8];
	fma.rn.f32 	%f290, %f279, %f289, %f288;
	ld.shared.u16 	%rs100, [%r419+6];
	// begin inline asm
	{  cvt.f32.f16 %f280, %rs100;}

	// end inline asm
	ld.global.nc.f32 	%f291, [%rd77+12];
	fma.rn.f32 	%f292, %f280, %f291, %f290;
	ld.shared.u16 	%rs101, [%r419+8];
	// begin inline asm
	{  cvt.f32.f16 %f281, %rs101;}

	// end inline asm
	ld.global.nc.f32 	%f293, [%rd77+16];
	fma.rn.f32 	%f294, %f281, %f293, %f292;
	ld.shared.u16 	%rs102, [%r419+10];
	// begin inline asm
	{  cvt.f32.f16 %f282, %rs102;}

	// end inline asm
	ld.global.nc.f32 	%f295, [%rd77+20];
	fma.rn.f32 	%f296, %f282, %f295, %f294;
	ld.shared.u16 	%rs103, [%r419+12];
	// begin inline asm
	{  cvt.f32.f16 %f283, %rs103;}

	// end inline asm
	ld.global.nc.f32 	%f297, [%rd77+24];
	fma.rn.f32 	%f298, %f283, %f297, %f296;
	ld.shared.u16 	%rs104, [%r419+14];
	// begin inline asm
	{  cvt.f32.f16 %f284, %rs104;}

	// end inline asm
	ld.global.nc.f32 	%f299, [%rd77+28];
	fma.rn.f32 	%f941, %f284, %f299, %f298;
	add.s32 	%r751, %r751, 8;
$L__BB0_152:
	setp.eq.s32 	%p48, %r114, 0;
	@%p48 bra 	$L__BB0_159;
	add.s32 	%r420, %r114, -1;
	setp.lt.u32 	%p49, %r420, 3;
	@%p49 bra 	$L__BB0_155;
	add.s32 	%r421, %r751, %r176;
	shl.b32 	%r422, %r421, 1;
	add.s32 	%r423, %r15, %r422;
	ld.shared.u16 	%rs105, [%r423];
	// begin inline asm
	{  cvt.f32.f16 %f301, %rs105;}

	// end inline asm
	cvt.u64.u32 	%rd78, %r751;
	add.s64 	%rd79, %rd14, %rd78;
	shl.b64 	%rd80, %rd79, 2;
	add.s64 	%rd81, %rd2, %rd80;
	ld.global.nc.f32 	%f305, [%rd81];
	fma.rn.f32 	%f306, %f301, %f305, %f941;
	ld.shared.u16 	%rs106, [%r423+2];
	// begin inline asm
	{  cvt.f32.f16 %f302, %rs106;}

	// end inline asm
	ld.global.nc.f32 	%f307, [%rd81+4];
	fma.rn.f32 	%f308, %f302, %f307, %f306;
	ld.shared.u16 	%rs107, [%r423+4];
	// begin inline asm
	{  cvt.f32.f16 %f303, %rs107;}

	// end inline asm
	ld.global.nc.f32 	%f309, [%rd81+8];
	fma.rn.f32 	%f310, %f303, %f309, %f308;
	ld.shared.u16 	%rs108, [%r423+6];
	// begin inline asm
	{  cvt.f32.f16 %f304, %rs108;}

	// end inline asm
	ld.global.nc.f32 	%f311, [%rd81+12];
	fma.rn.f32 	%f941, %f304, %f311, %f310;
	add.s32 	%r751, %r751, 4;
$L__BB0_155:
	setp.eq.s32 	%p50, %r115, 0;
	@%p50 bra 	$L__BB0_159;
	setp.eq.s32 	%p51, %r115, 1;
	add.s32 	%r424, %r751, %r176;
	shl.b32 	%r425, %r424, 1;
	add.s32 	%r188, %r15, %r425;
	ld.shared.u16 	%rs109, [%r188];
	// begin inline asm
	{  cvt.f32.f16 %f312, %rs109;}

	// end inline asm
	cvt.u64.u32 	%rd82, %r751;
	add.s64 	%rd83, %rd14, %rd82;
	shl.b64 	%rd84, %rd83, 2;
	add.s64 	%rd15, %rd2, %rd84;
	ld.global.nc.f32 	%f313, [%rd15];
	fma.rn.f32 	%f941, %f312, %f313, %f941;
	@%p51 bra 	$L__BB0_159;
	setp.eq.s32 	%p52, %r115, 2;
	ld.shared.u16 	%rs110, [%r188+2];
	// begin inline asm
	{  cvt.f32.f16 %f314, %rs110;}

	// end inline asm
	ld.global.nc.f32 	%f315, [%rd15+4];
	fma.rn.f32 	%f941, %f314, %f315, %f941;
	@%p52 bra 	$L__BB0_159;
	ld.shared.u16 	%rs111, [%r188+4];
	// begin inline asm
	{  cvt.f32.f16 %f316, %rs111;}

	// end inline asm
	ld.global.nc.f32 	%f317, [%rd15+8];
	fma.rn.f32 	%f941, %f316, %f317, %f941;
$L__BB0_159:
	add.s32 	%r426, %r180, %r9;
	ld.shared.f32 	%f318, [%r426];
	sub.f32 	%f319, %f941, %f318;
	mul.f32 	%f320, %f49, %f319;
	cvt.u64.u32 	%rd85, %r747;
	mad.lo.s64 	%rd86, %rd13, %rd5, %rd85;
	shl.b64 	%rd87, %rd86, 2;
	add.s64 	%rd88, %rd1, %rd87;
	ld.global.nc.f32 	%f321, [%rd88];
	fma.rn.f32 	%f933, %f321, %f320, %f933;
	add.s32 	%r748, %r748, 1;
	setp.eq.s32 	%p53, %r748, %r130;
	@%p53 bra 	$L__BB0_160;
	bra.uni 	$L__BB0_146;
$L__BB0_160:
	mul.wide.u32 	%rd89, %r747, 4;
	add.s64 	%rd90, %rd12, %rd89;
	atom.global.add.f32 	%f322, [%rd90], %f933;
	add.s32 	%r747, %r747, 1;
	setp.eq.s32 	%p54, %r747, %r249;
	@%p54 bra 	$L__BB0_172;
	bra.uni 	$L__BB0_144;
$L__BB0_161:
	mov.b32 	%r753, 0;
$L__BB0_162:
	setp.lt.s32 	%p55, %r132, 1;
	mov.f32 	%f947, 0f00000000;
	@%p55 bra 	$L__BB0_171;
	setp.lt.s32 	%p56, %r731, 4;
	mov.f32 	%f947, 0f00000000;
	mov.b32 	%r756, 0;
	@%p56 bra 	$L__BB0_166;
	mov.f32 	%f947, 0f00000000;
	mov.b32 	%r754, 0;
$L__BB0_165:
	.pragma "nounroll";
	add.s32 	%r430, %r754, %r131;
	add.s32 	%r431, %r754, %r732;
	shl.b32 	%r432, %r431, 2;
	add.s32 	%r433, %r7, %r432;
	ld.shared.v4.f32 	{%f327, %f328, %f329, %f330}, [%r433];
	add.s32 	%r434, %r433, %r9;
	ld.shared.v4.f32 	{%f331, %f332, %f333, %f334}, [%r434];
	shl.b32 	%r435, %r754, 4;
	add.s32 	%r436, %r435, %r744;
	shl.b32 	%r437, %r436, 2;
	add.s32 	%r438, %r111, %r437;
	ld.shared.f32 	%f335, [%r438];
	mul.f32 	%f336, %f119, %f335;
	sub.f32 	%f337, %f336, %f327;
	mul.f32 	%f338, %f337, 0f3FB8AA3B;
	ex2.approx.f32 	%f339, %f338;
	div.rn.f32 	%f340, %f339, %f331;
	add.s32 	%r439, %r434, %r9;
	ld.shared.v4.f32 	{%f341, %f342, %f343, %f344}, [%r439];
	mov.f32 	%f345, 0f00000000;
	sub.f32 	%f346, %f345, %f341;
	mul.f32 	%f347, %f340, %f346;
	cvt.u64.u32 	%rd91, %r430;
	cvt.u64.u32 	%rd92, %r753;
	mad.lo.s64 	%rd93, %rd91, %rd5, %rd92;
	shl.b64 	%rd94, %rd93, 2;
	add.s64 	%rd95, %rd1, %rd94;
	ld.global.nc.f32 	%f348, [%rd95];
	fma.rn.f32 	%f349, %f348, %f347, %f947;
	add.s32 	%r440, %r430, 1;
	ld.shared.f32 	%f350, [%r438+64];
	mul.f32 	%f351, %f119, %f350;
	sub.f32 	%f352, %f351, %f328;
	mul.f32 	%f353, %f352, 0f3FB8AA3B;
	ex2.approx.f32 	%f354, %f353;
	div.rn.f32 	%f355, %f354, %f332;
	sub.f32 	%f356, %f345, %f342;
	mul.f32 	%f357, %f355, %f356;
	cvt.u64.u32 	%rd96, %r440;
	mad.lo.s64 	%rd97, %rd96, %rd5, %rd92;
	shl.b64 	%rd98, %rd97, 2;
	add.s64 	%rd99, %rd1, %rd98;
	ld.global.nc.f32 	%f358, [%rd99];
	fma.rn.f32 	%f359, %f358, %f357, %f349;
	add.s32 	%r441, %r430, 2;
	ld.shared.f32 	%f360, [%r438+128];
	mul.f32 	%f361, %f119, %f360;
	sub.f32 	%f362, %f361, %f329;
	mul.f32 	%f363, %f362, 0f3FB8AA3B;
	ex2.approx.f32 	%f364, %f363;
	div.rn.f32 	%f365, %f364, %f333;
	sub.f32 	%f366, %f345, %f343;
	mul.f32 	%f367, %f365, %f366;
	cvt.u64.u32 	%rd100, %r441;
	mad.lo.s64 	%rd101, %rd100, %rd5, %rd92;
	shl.b64 	%rd102, %rd101, 2;
	add.s64 	%rd103, %rd1, %rd102;
	ld.global.nc.f32 	%f368, [%rd103];
	fma.rn.f32 	%f369, %f368, %f367, %f359;
	add.s32 	%r442, %r430, 3;
	ld.shared.f32 	%f370, [%r438+192];
	mul.f32 	%f371, %f119, %f370;
	sub.f32 	%f372, %f371, %f330;
	mul.f32 	%f373, %f372, 0f3FB8AA3B;
	ex2.approx.f32 	%f374, %f373;
	div.rn.f32 	%f375, %f374, %f334;
	sub.f32 	%f376, %f345, %f344;
	mul.f32 	%f377, %f375, %f376;
	cvt.u64.u32 	%rd104, %r442;
	mad.lo.s64 	%rd105, %rd104, %rd5, %rd92;
	shl.b64 	%rd106, %rd105, 2;
	add.s64 	%rd107, %rd1, %rd106;
	ld.global.nc.f32 	%f378, [%rd107];
	fma.rn.f32 	%f947, %f378, %f377, %f369;
	add.s32 	%r754, %r754, 4;
	and.b32  	%r756, %r130, 28;
	setp.ne.s32 	%p57, %r754, %r756;
	@%p57 bra 	$L__BB0_165;
$L__BB0_166:
	and.b32  	%r443, %r130, 3;
	setp.eq.s32 	%p58, %r443, 0;
	@%p58 bra 	$L__BB0_171;
	setp.eq.s32 	%p59, %r443, 1;
	@%p59 bra 	$L__BB0_169;
	add.s32 	%r444, %r756, %r131;
	add.s32 	%r445, %r756, %r732;
	shl.b32 	%r446, %r445, 2;
	add.s32 	%r447, %r7, %r446;
	ld.shared.f32 	%f380, [%r447];
	add.s32 	%r448, %r447, %r9;
	ld.shared.f32 	%f381, [%r448];
	shl.b32 	%r449, %r756, 4;
	add.s32 	%r450, %r449, %r744;
	shl.b32 	%r451, %r450, 2;
	add.s32 	%r452, %r111, %r451;
	ld.shared.f32 	%f382, [%r452];
	mul.f32 	%f383, %f119, %f382;
	sub.f32 	%f384, %f383, %f380;
	mul.f32 	%f385, %f384, 0f3FB8AA3B;
	ex2.approx.f32 	%f386, %f385;
	div.rn.f32 	%f387, %f386, %f381;
	add.s32 	%r453, %r448, %r9;
	ld.shared.f32 	%f388, [%r453];
	mov.f32 	%f389, 0f00000000;
	sub.f32 	%f390, %f389, %f388;
	mul.f32 	%f391, %f387, %f390;
	cvt.u64.u32 	%rd108, %r444;
	cvt.u64.u32 	%rd109, %r753;
	mad.lo.s64 	%rd110, %rd108, %rd5, %rd109;
	shl.b64 	%rd111, %rd110, 2;
	add.s64 	%rd112, %rd1, %rd111;
	ld.global.nc.f32 	%f392, [%rd112];
	fma.rn.f32 	%f393, %f392, %f391, %f947;
	add.s32 	%r454, %r444, 1;
	ld.shared.f32 	%f394, [%r447+4];
	ld.shared.f32 	%f395, [%r448+4];
	ld.shared.f32 	%f396, [%r452+64];
	mul.f32 	%f397, %f119, %f396;
	sub.f32 	%f398, %f397, %f394;
	mul.f32 	%f399, %f398, 0f3FB8AA3B;
	ex2.approx.f32 	%f400, %f399;
	div.rn.f32 	%f401, %f400, %f395;
	ld.shared.f32 	%f402, [%r453+4];
	sub.f32 	%f403, %f389, %f402;
	mul.f32 	%f404, %f401, %f403;
	cvt.u64.u32 	%rd113, %r454;
	mad.lo.s64 	%rd114, %rd113, %rd5, %rd109;
	shl.b64 	%rd115, %rd114, 2;
	add.s64 	%rd116, %rd1, %rd115;
	ld.global.nc.f32 	%f405, [%rd116];
	fma.rn.f32 	%f947, %f405, %f404, %f393;
	add.s32 	%r756, %r756, 2;
$L__BB0_169:
	and.b32  	%r455, %r130, 1;
	setp.eq.b32 	%p60, %r455, 1;
	not.pred 	%p61, %p60;
	@%p61 bra 	$L__BB0_171;
	add.s32 	%r456, %r756, %r131;
	add.s32 	%r457, %r756, %r732;
	shl.b32 	%r458, %r457, 2;
	add.s32 	%r459, %r7, %r458;
	ld.shared.f32 	%f406, [%r459];
	add.s32 	%r460, %r459, %r9;
	ld.shared.f32 	%f407, [%r460];
	shl.b32 	%r461, %r756, 4;
	add.s32 	%r462, %r461, %r744;
	shl.b32 	%r463, %r462, 2;
	add.s32 	%r464, %r111, %r463;
	ld.shared.f32 	%f408, [%r464];
	mul.f32 	%f409, %f119, %f408;
	sub.f32 	%f410, %f409, %f406;
	mul.f32 	%f411, %f410, 0f3FB8AA3B;
	ex2.approx.f32 	%f412, %f411;
	div.rn.f32 	%f413, %f412, %f407;
	add.s32 	%r465, %r460, %r9;
	ld.shared.f32 	%f414, [%r465];
	mov.f32 	%f415, 0f00000000;
	sub.f32 	%f416, %f415, %f414;
	mul.f32 	%f417, %f413, %f416;
	cvt.u64.u32 	%rd117, %r456;
	cvt.u64.u32 	%rd118, %r753;
	mad.lo.s64 	%rd119, %rd117, %rd5, %rd118;
	shl.b64 	%rd120, %rd119, 2;
	add.s64 	%rd121, %rd1, %rd120;
	ld.global.nc.f32 	%f418, [%rd121];
	fma.rn.f32 	%f947, %f418, %f417, %f947;
$L__BB0_171:
	mul.wide.u32 	%rd122, %r753, 4;
	add.s64 	%rd123, %rd12, %rd122;
	atom.global.add.f32 	%f419, [%rd123], %f947;
	add.s32 	%r753, %r753, 1;
	setp.ne.s32 	%p62, %r753, %r249;
	@%p62 bra 	$L__BB0_162;
$L__BB0_172:
	add.s32 	%r744, %r744, %r1;
	setp.lt.s32 	%p63, %r744, %r138;
	@%p63 bra 	$L__BB0_135;
$L__BB0_173:
	setp.ge.s32 	%p64, %r2, %r250;
	bar.sync 	0;
	@%p64 bra 	$L__BB0_188;
	mov.u32 	%r757, %r2;
$L__BB0_175:
	setp.lt.s32 	%p65, %r137, 1;
	@%p65 bra 	$L__BB0_187;
	cvt.s64.s32 	%rd16, %r757;
	mov.b32 	%r758, 0;
$L__BB0_177:
	setp.lt.s32 	%p66, %r132, 1;
	mov.f32 	%f953, 0f00000000;
	@%p66 bra 	$L__BB0_186;
	setp.lt.s32 	%p67, %r731, 4;
	mov.f32 	%f953, 0f00000000;
	mov.b32 	%r761, 0;
	@%p67 bra 	$L__BB0_181;
	mov.f32 	%f953, 0f00000000;
	mov.b32 	%r759, 0;
$L__BB0_180:
	.pragma "nounroll";
	add.s32 	%r469, %r759, %r131;
	add.s32 	%r470, %r759, %r732;
	shl.b32 	%r471, %r470, 2;
	add.s32 	%r472, %r7, %r471;
	ld.shared.v4.f32 	{%f424, %f425, %f426, %f427}, [%r472];
	add.s32 	%r473, %r472, %r9;
	ld.shared.v4.f32 	{%f428, %f429, %f430, %f431}, [%r473];
	shl.b32 	%r474, %r759, 4;
	add.s32 	%r475, %r474, %r758;
	shl.b32 	%r476, %r475, 2;
	add.s32 	%r477, %r111, %r476;
	ld.shared.f32 	%f432, [%r477];
	mul.f32 	%f433, %f119, %f432;
	sub.f32 	%f434, %f433, %f424;
	mul.f32 	%f435, %f434, 0f3FB8AA3B;
	ex2.approx.f32 	%f436, %f435;
	div.rn.f32 	%f437, %f436, %f428;
	cvt.u64.u32 	%rd124, %r469;
	mad.lo.s64 	%rd125, %rd124, %rd6, %rd16;
	shl.b64 	%rd126, %rd125, 2;
	add.s64 	%rd127, %rd2, %rd126;
	ld.global.nc.f32 	%f438, [%rd127];
	fma.rn.f32 	%f439, %f437, %f438, %f953;
	add.s32 	%r478, %r469, 1;
	ld.shared.f32 	%f440, [%r477+64];
	mul.f32 	%f441, %f119, %f440;
	sub.f32 	%f442, %f441, %f425;
	mul.f32 	%f443, %f442, 0f3FB8AA3B;
	ex2.approx.f32 	%f444, %f443;
	div.rn.f32 	%f445, %f444, %f429;
	cvt.u64.u32 	%rd128, %r478;
	mad.lo.s64 	%rd129, %rd128, %rd6, %rd16;
	shl.b64 	%rd130, %rd129, 2;
	add.s64 	%rd131, %rd2, %rd130;
	ld.global.nc.f32 	%f446, [%rd131];
	fma.rn.f32 	%f447, %f445, %f446, %f439;
	add.s32 	%r479, %r469, 2;
	ld.shared.f32 	%f448, [%r477+128];
	mul.f32 	%f449, %f119, %f448;
	sub.f32 	%f450, %f449, %f426;
	mul.f32 	%f451, %f450, 0f3FB8AA3B;
	ex2.approx.f32 	%f452, %f451;
	div.rn.f32 	%f453, %f452, %f430;
	cvt.u64.u32 	%rd132, %r479;
	mad.lo.s64 	%rd133, %rd132, %rd6, %rd16;
	shl.b64 	%rd134, %rd133, 2;
	add.s64 	%rd135, %rd2, %rd134;
	ld.global.nc.f32 	%f454, [%rd135];
	fma.rn.f32 	%f455, %f453, %f454, %f447;
	add.s32 	%r480, %r469, 3;
	ld.shared.f32 	%f456, [%r477+192];
	mul.f32 	%f457, %f119, %f456;
	sub.f32 	%f458, %f457, %f427;
	mul.f32 	%f459, %f458, 0f3FB8AA3B;
	ex2.approx.f32 	%f460, %f459;
	div.rn.f32 	%f461, %f460, %f431;
	cvt.u64.u32 	%rd136, %r480;
	mad.lo.s64 	%rd137, %rd136, %rd6, %rd16;
	shl.b64 	%rd138, %rd137, 2;
	add.s64 	%rd139, %rd2, %rd138;
	ld.global.nc.f32 	%f462, [%rd139];
	fma.rn.f32 	%f953, %f461, %f462, %f455;
	add.s32 	%r759, %r759, 4;
	and.b32  	%r761, %r130, 28;
	setp.ne.s32 	%p68, %r759, %r761;
	@%p68 bra 	$L__BB0_180;
$L__BB0_181:
	and.b32  	%r481, %r130, 3;
	setp.eq.s32 	%p69, %r481, 0;
	@%p69 bra 	$L__BB0_186;
	setp.eq.s32 	%p70, %r481, 1;
	@%p70 bra 	$L__BB0_184;
	add.s32 	%r482, %r761, %r131;
	add.s32 	%r483, %r761, %r732;
	shl.b32 	%r484, %r483, 2;
	add.s32 	%r485, %r7, %r484;
	ld.shared.f32 	%f464, [%r485];
	add.s32 	%r486, %r485, %r9;
	ld.shared.f32 	%f465, [%r486];
	shl.b32 	%r487, %r761, 4;
	add.s32 	%r488, %r487, %r758;
	shl.b32 	%r489, %r488, 2;
	add.s32 	%r490, %r111, %r489;
	ld.shared.f32 	%f466, [%r490];
	mul.f32 	%f467, %f119, %f466;
	sub.f32 	%f468, %f467, %f464;
	mul.f32 	%f469, %f468, 0f3FB8AA3B;
	ex2.approx.f32 	%f470, %f469;
	div.rn.f32 	%f471, %f470, %f465;
	cvt.u64.u32 	%rd140, %r482;
	mad.lo.s64 	%rd141, %rd140, %rd6, %rd16;
	shl.b64 	%rd142, %rd141, 2;
	add.s64 	%rd143, %rd2, %rd142;
	ld.global.nc.f32 	%f472, [%rd143];
	fma.rn.f32 	%f473, %f471, %f472, %f953;
	add.s32 	%r491, %r482, 1;
	ld.shared.f32 	%f474, [%r485+4];
	ld.shared.f32 	%f475, [%r486+4];
	ld.shared.f32 	%f476, [%r490+64];
	mul.f32 	%f477, %f119, %f476;
	sub.f32 	%f478, %f477, %f474;
	mul.f32 	%f479, %f478, 0f3FB8AA3B;
	ex2.approx.f32 	%f480, %f479;
	div.rn.f32 	%f481, %f480, %f475;
	cvt.u64.u32 	%rd144, %r491;
	mad.lo.s64 	%rd145, %rd144, %rd6, %rd16;
	shl.b64 	%rd146, %rd145, 2;
	add.s64 	%rd147, %rd2, %rd146;
	ld.global.nc.f32 	%f482, [%rd147];
	fma.rn.f32 	%f953, %f481, %f482, %f473;
	add.s32 	%r761, %r761, 2;
$L__BB0_184:
	and.b32  	%r492, %r130, 1;
	setp.eq.b32 	%p71, %r492, 1;
	not.pred 	%p72, %p71;
	@%p72 bra 	$L__BB0_186;
	add.s32 	%r493, %r761, %r131;
	add.s32 	%r494, %r761, %r732;
	shl.b32 	%r495, %r494, 2;
	add.s32 	%r496, %r7, %r495;
	ld.shared.f32 	%f483, [%r496];
	add.s32 	%r497, %r496, %r9;
	ld.shared.f32 	%f484, [%r497];
	shl.b32 	%r498, %r761, 4;
	add.s32 	%r499, %r498, %r758;
	shl.b32 	%r500, %r499, 2;
	add.s32 	%r501, %r111, %r500;
	ld.shared.f32 	%f485, [%r501];
	mul.f32 	%f486, %f119, %f485;
	sub.f32 	%f487, %f486, %f483;
	mul.f32 	%f488, %f487, 0f3FB8AA3B;
	ex2.approx.f32 	%f489, %f488;
	div.rn.f32 	%f490, %f489, %f484;
	cvt.u64.u32 	%rd148, %r493;
	mad.lo.s64 	%rd149, %rd148, %rd6, %rd16;
	shl.b64 	%rd150, %rd149, 2;
	add.s64 	%rd151, %rd2, %rd150;
	ld.global.nc.f32 	%f491, [%rd151];
	fma.rn.f32 	%f953, %f490, %f491, %f953;
$L__BB0_186:
	add.s32 	%r502, %r734, %r729;
	add.s32 	%r503, %r502, %r758;
	cvt.s64.s32 	%rd152, %r503;
	mad.lo.s64 	%rd153, %rd152, %rd6, %rd16;
	shl.b64 	%rd154, %rd153, 2;
	add.s64 	%rd155, %rd9, %rd154;
	atom.global.add.f32 	%f492, [%rd155], %f953;
	add.s32 	%r758, %r758, 1;
	setp.ne.s32 	%p73, %r758, %r136;
	@%p73 bra 	$L__BB0_177;
$L__BB0_187:
	add.s32 	%r757, %r757, %r1;
	setp.lt.s32 	%p74, %r757, %r250;
	@%p74 bra 	$L__BB0_175;
$L__BB0_188:
	bar.sync 	0;
	@%p23 bra 	$L__BB0_231;
	add.s32 	%r209, %r734, %r729;
	min.s32 	%r504, %r137, %r250;
	setp.lt.s32 	%p2, %r504, 1;
	mov.u32 	%r762, %r2;
$L__BB0_190:
	@%p2 bra 	$L__BB0_196;
	mov.b32 	%r763, 0;
$L__BB0_192:
	setp.lt.u32 	%p76, %r112, 15;
	@%p76 bra 	$L__BB0_195;
	mov.b32 	%r764, 0;
$L__BB0_194:
	.pragma "nounroll";
	add.s32 	%r764, %r764, 16;
	setp.ne.s32 	%p77, %r764, %r119;
	@%p77 bra 	$L__BB0_194;
$L__BB0_195:
	add.s32 	%r763, %r763, 1;
	setp.ne.s32 	%p78, %r763, %r136;
	@%p78 bra 	$L__BB0_192;
$L__BB0_196:
	setp.lt.s32 	%p79, %r249, 1;
	@%p79 bra 	$L__BB0_230;
	setp.lt.s32 	%p80, %r250, 1;
	add.s32 	%r507, %r762, %r732;
	shl.b32 	%r508, %r507, 2;
	add.s32 	%r215, %r7, %r508;
	add.s32 	%r216, %r215, %r9;
	shl.b32 	%r217, %r762, 4;
	add.s32 	%r509, %r762, %r131;
	cvt.s64.s32 	%rd156, %r509;
	mul.lo.s64 	%rd17, %rd156, %rd6;
	mul.lo.s64 	%rd18, %rd156, %rd5;
	@%p80 bra 	$L__BB0_216;
	mov.b32 	%r765, 0;
$L__BB0_199:
	setp.lt.s32 	%p81, %r137, 1;
	mov.f32 	%f955, 0f00000000;
	@%p81 bra 	$L__BB0_215;
	ld.shared.f32 	%f83, [%r215];
	ld.shared.f32 	%f84, [%r216];
	add.s32 	%r512, %r216, %r9;
	ld.shared.f32 	%f85, [%r512];
	mov.f32 	%f955, 0f00000000;
	mov.b32 	%r766, 0;
$L__BB0_201:
	setp.lt.u32 	%p82, %r112, 15;
	add.s32 	%r514, %r217, %r766;
	shl.b32 	%r515, %r514, 2;
	add.s32 	%r516, %r111, %r515;
	ld.shared.f32 	%f497, [%r516];
	mul.f32 	%f498, %f119, %f497;
	sub.f32 	%f499, %f498, %f83;
	mul.f32 	%f500, %f499, 0f3FB8AA3B;
	ex2.approx.f32 	%f88, %f500;
	add.s32 	%r517, %r766, %r734;
	mul.lo.s32 	%r221, %r517, %r250;
	mov.f32 	%f963, 0f00000000;
	mov.b32 	%r769, 0;
	@%p82 bra 	$L__BB0_204;
	mov.f32 	%f963, 0f00000000;
	mov.b32 	%r767, 0;
$L__BB0_203:
	.pragma "nounroll";
	add.s32 	%r519, %r767, %r221;
	shl.b32 	%r520, %r519, 1;
	add.s32 	%r521, %r15, %r520;
	ld.shared.u16 	%rs112, [%r521];
	// begin inline asm
	{  cvt.f32.f16 %f502, %rs112;}

	// end inline asm
	cvt.u64.u32 	%rd157, %r767;
	add.s64 	%rd158, %rd17, %rd157;
	shl.b64 	%rd159, %rd158, 2;
	add.s64 	%rd160, %rd2, %rd159;
	ld.global.nc.f32 	%f518, [%rd160];
	fma.rn.f32 	%f519, %f502, %f518, %f963;
	ld.shared.u16 	%rs113, [%r521+2];
	// begin inline asm
	{  cvt.f32.f16 %f503, %rs113;}

	// end inline asm
	ld.global.nc.f32 	%f520, [%rd160+4];
	fma.rn.f32 	%f521, %f503, %f520, %f519;
	ld.shared.u16 	%rs114, [%r521+4];
	// begin inline asm
	{  cvt.f32.f16 %f504, %rs114;}

	// end inline asm
	ld.global.nc.f32 	%f522, [%rd160+8];
	fma.rn.f32 	%f523, %f504, %f522, %f521;
	ld.shared.u16 	%rs115, [%r521+6];
	// begin inline asm
	{  cvt.f32.f16 %f505, %rs115;}

	// end inline asm
	ld.global.nc.f32 	%f524, [%rd160+12];
	fma.rn.f32 	%f525, %f505, %f524, %f523;
	ld.shared.u16 	%rs116, [%r521+8];
	// begin inline asm
	{  cvt.f32.f16 %f506, %rs116;}

	// end inline asm
	ld.global.nc.f32 	%f526, [%rd160+16];
	fma.rn.f32 	%f527, %f506, %f526, %f525;
	ld.shared.u16 	%rs117, [%r521+10];
	// begin inline asm
	{  cvt.f32.f16 %f507, %rs117;}

	// end inline asm
	ld.global.nc.f32 	%f528, [%rd160+20];
	fma.rn.f32 	%f529, %f507, %f528, %f527;
	ld.shared.u16 	%rs118, [%r521+12];
	// begin inline asm
	{  cvt.f32.f16 %f508, %rs118;}

	// end inline asm
	ld.global.nc.f32 	%f530, [%rd160+24];
	fma.rn.f32 	%f531, %f508, %f530, %f529;
	ld.shared.u16 	%rs119, [%r521+14];
	// begin inline asm
	{  cvt.f32.f16 %f509, %rs119;}

	// end inline asm
	ld.global.nc.f32 	%f532, [%rd160+28];
	fma.rn.f32 	%f533, %f509, %f532, %f531;
	ld.shared.u16 	%rs120, [%r521+16];
	// begin inline asm
	{  cvt.f32.f16 %f510, %rs120;}

	// end inline asm
	ld.global.nc.f32 	%f534, [%rd160+32];
	fma.rn.f32 	%f535, %f510, %f534, %f533;
	ld.shared.u16 	%rs121, [%r521+18];
	// begin inline asm
	{  cvt.f32.f16 %f511, %rs121;}

	// end inline asm
	ld.global.nc.f32 	%f536, [%rd160+36];
	fma.rn.f32 	%f537, %f511, %f536, %f535;
	ld.shared.u16 	%rs122, [%r521+20];
	// begin inline asm
	{  cvt.f32.f16 %f512, %rs122;}

	// end inline asm
	ld.global.nc.f32 	%f538, [%rd160+40];
	fma.rn.f32 	%f539, %f512, %f538, %f537;
	ld.shared.u16 	%rs123, [%r521+22];
	// begin inline asm
	{  cvt.f32.f16 %f513, %rs123;}

	// end inline asm
	ld.global.nc.f32 	%f540, [%rd160+44];
	fma.rn.f32 	%f541, %f513, %f540, %f539;
	ld.shared.u16 	%rs124, [%r521+24];
	// begin inline asm
	{  cvt.f32.f16 %f514, %rs124;}

	// end inline asm
	ld.global.nc.f32 	%f542, [%rd160+48];
	fma.rn.f32 	%f543, %f514, %f542, %f541;
	ld.shared.u16 	%rs125, [%r521+26];
	// begin inline asm
	{  cvt.f32.f16 %f515, %rs125;}

	// end inline asm
	ld.global.nc.f32 	%f544, [%rd160+52];
	fma.rn.f32 	%f545, %f515, %f544, %f543;
	ld.shared.u16 	%rs126, [%r521+28];
	// begin inline asm
	{  cvt.f32.f16 %f516, %rs126;}

	// end inline asm
	ld.global.nc.f32 	%f546, [%rd160+56];
	fma.rn.f32 	%f547, %f516, %f546, %f545;
	ld.shared.u16 	%rs127, [%r521+30];
	// begin inline asm
	{  cvt.f32.f16 %f517, %rs127;}

	// end inline asm
	ld.global.nc.f32 	%f548, [%rd160+60];
	fma.rn.f32 	%f963, %f517, %f548, %f547;
	add.s32 	%r767, %r767, 16;
	setp.ne.s32 	%p83, %r767, %r119;
	mov.u32 	%r769, %r119;
	@%p83 bra 	$L__BB0_203;
$L__BB0_204:
	setp.eq.s32 	%p84, %r113, 0;
	@%p84 bra 	$L__BB0_214;
	add.s32 	%r522, %r113, -1;
	setp.lt.u32 	%p85, %r522, 7;
	@%p85 bra 	$L__BB0_207;
	add.s32 	%r523, %r769, %r221;
	shl.b32 	%r524, %r523, 1;
	add.s32 	%r525, %r15, %r524;
	ld.shared.u16 	%rs128, [%r525];
	// begin inline asm
	{  cvt.f32.f16 %f550, %rs128;}

	// end inline asm
	cvt.u64.u32 	%rd161, %r769;
	add.s64 	%rd162, %rd17, %rd161;
	shl.b64 	%rd163, %rd162, 2;
	add.s64 	%rd164, %rd2, %rd163;
	ld.global.nc.f32 	%f558, [%rd164];
	fma.rn.f32 	%f559, %f550, %f558, %f963;
	ld.shared.u16 	%rs129, [%r525+2];
	// begin inline asm
	{  cvt.f32.f16 %f551, %rs129;}

	// end inline asm
	ld.global.nc.f32 	%f560, [%rd164+4];
	fma.rn.f32 	%f561, %f551, %f560, %f559;
	ld.shared.u16 	%rs130, [%r525+4];
	// begin inline asm
	{  cvt.f32.f16 %f552, %rs130;}

	// end inline asm
	ld.global.nc.f32 	%f562, [%rd164+8];
	fma.rn.f32 	%f563, %f552, %f562, %f561;
	ld.shared.u16 	%rs131, [%r525+6];
	// begin inline asm
	{  cvt.f32.f16 %f553, %rs131;}

	// end inline asm
	ld.global.nc.f32 	%f564, [%rd164+12];
	fma.rn.f32 	%f565, %f553, %f564, %f563;
	ld.shared.u16 	%rs132, [%r525+8];
	// begin inline asm
	{  cvt.f32.f16 %f554, %rs132;}

	// end inline asm
	ld.global.nc.f32 	%f566, [%rd164+16];
	fma.rn.f32 	%f567, %f554, %f566, %f565;
	ld.shared.u16 	%rs133, [%r525+10];
	// begin inline asm
	{  cvt.f32.f16 %f555, %rs133;}

	// end inline asm
	ld.global.nc.f32 	%f568, [%rd164+20];
	fma.rn.f32 	%f569, %f555, %f568, %f567;
	ld.shared.u16 	%rs134, [%r525+12];
	// begin inline asm
	{  cvt.f32.f16 %f556, %rs134;}

	// end inline asm
	ld.global.nc.f32 	%f570, [%rd164+24];
	fma.rn.f32 	%f571, %f556, %f570, %f569;
	ld.shared.u16 	%rs135, [%r525+14];
	// begin inline asm
	{  cvt.f32.f16 %f557, %rs135;}

	// end inline asm
	ld.global.nc.f32 	%f572, [%rd164+28];
	fma.rn.f32 	%f963, %f557, %f572, %f571;
	add.s32 	%r769, %r769, 8;
$L__BB0_207:
	setp.eq.s32 	%p86, %r114, 0;
	@%p86 bra 	$L__BB0_214;
	add.s32 	%r526, %r114, -1;
	setp.lt.u32 	%p87, %r526, 3;
	@%p87 bra 	$L__BB0_210;
	add.s32 	%r527, %r769, %r221;
	shl.b32 	%r528, %r527, 1;
	add.s32 	%r529, %r15, %r528;
	ld.shared.u16 	%rs136, [%r529];
	// begin inline asm
	{  cvt.f32.f16 %f574, %rs136;}

	// end inline asm
	cvt.u64.u32 	%rd165, %r769;
	add.s64 	%rd166, %rd17, %rd165;
	shl.b64 	%rd167, %rd166, 2;
	add.s64 	%rd168, %rd2, %rd167;
	ld.global.nc.f32 	%f578, [%rd168];
	fma.rn.f32 	%f579, %f574, %f578, %f963;
	ld.shared.u16 	%rs137, [%r529+2];
	// begin inline asm
	{  cvt.f32.f16 %f575, %rs137;}

	// end inline asm
	ld.global.nc.f32 	%f580, [%rd168+4];
	fma.rn.f32 	%f581, %f575, %f580, %f579;
	ld.shared.u16 	%rs138, [%r529+4];
	// begin inline asm
	{  cvt.f32.f16 %f576, %rs138;}

	// end inline asm
	ld.global.nc.f32 	%f582, [%rd168+8];
	fma.rn.f32 	%f583, %f576, %f582, %f581;
	ld.shared.u16 	%rs139, [%r529+6];
	// begin inline asm
	{  cvt.f32.f16 %f577, %rs139;}

	// end inline asm
	ld.global.nc.f32 	%f584, [%rd168+12];
	fma.rn.f32 	%f963, %f577, %f584, %f583;
	add.s32 	%r769, %r769, 4;
$L__BB0_210:
	setp.eq.s32 	%p88, %r115, 0;
	@%p88 bra 	$L__BB0_214;
	setp.eq.s32 	%p89, %r115, 1;
	add.s32 	%r530, %r769, %r221;
	shl.b32 	%r531, %r530, 1;
	add.s32 	%r229, %r15, %r531;
	ld.shared.u16 	%rs140, [%r229];
	// begin inline asm
	{  cvt.f32.f16 %f585, %rs140;}

	// end inline asm
	cvt.u64.u32 	%rd169, %r769;
	add.s64 	%rd170, %rd17, %rd169;
	shl.b64 	%rd171, %rd170, 2;
	add.s64 	%rd19, %rd2, %rd171;
	ld.global.nc.f32 	%f586, [%rd19];
	fma.rn.f32 	%f963, %f585, %f586, %f963;
	@%p89 bra 	$L__BB0_214;
	setp.eq.s32 	%p90, %r115, 2;
	ld.shared.u16 	%rs141, [%r229+2];
	// begin inline asm
	{  cvt.f32.f16 %f587, %rs141;}

	// end inline asm
	ld.global.nc.f32 	%f588, [%rd19+4];
	fma.rn.f32 	%f963, %f587, %f588, %f963;
	@%p90 bra 	$L__BB0_214;
	ld.shared.u16 	%rs142, [%r229+4];
	// begin inline asm
	{  cvt.f32.f16 %f589, %rs142;}

	// end inline asm
	ld.global.nc.f32 	%f590, [%rd19+8];
	fma.rn.f32 	%f963, %f589, %f590, %f963;
$L__BB0_214:
	sub.f32 	%f591, %f963, %f85;
	div.rn.f32 	%f592, %f88, %f84;
	mul.f32 	%f593, %f592, %f591;
	add.s32 	%r532, %r209, %r766;
	cvt.s64.s32 	%rd172, %r532;
	cvt.u64.u32 	%rd173, %r765;
	mad.lo.s64 	%rd174, %rd172, %rd5, %rd173;
	shl.b64 	%rd175, %rd174, 2;
	add.s64 	%rd176, %rd3, %rd175;
	ld.global.nc.f32 	%f594, [%rd176];
	fma.rn.f32 	%f955, %f594, %f593, %f955;
	add.s32 	%r766, %r766, 1;
	setp.eq.s32 	%p91, %r766, %r136;
	@%p91 bra 	$L__BB0_215;
	bra.uni 	$L__BB0_201;
$L__BB0_215:
	cvt.u64.u32 	%rd177, %r765;
	add.s64 	%rd178, %rd18, %rd177;
	shl.b64 	%rd179, %rd178, 2;
	add.s64 	%rd180, %rd4, %rd179;
	atom.global.add.f32 	%f595, [%rd180], %f955;
	add.s32 	%r765, %r765, 1;
	setp.eq.s32 	%p92, %r765, %r249;
	@%p92 bra 	$L__BB0_230;
	bra.uni 	$L__BB0_199;
$L__BB0_216:
	mov.b32 	%r771, 0;
$L__BB0_217:
	setp.lt.s32 	%p93, %r137, 1;
	mov.f32 	%f971, 0f00000000;
	@%p93 bra 	$L__BB0_229;
	setp.lt.s32 	%p94, %r733, 8;
	ld.shared.f32 	%f104, [%r215];
	ld.shared.f32 	%f105, [%r216];
	cvt.u64.u32 	%rd20, %r771;
	add.s32 	%r535, %r216, %r9;
	ld.shared.f32 	%f599, [%r535];
	mov.f32 	%f971, 0f00000000;
	sub.f32 	%f106, %f971, %f599;
	mov.b32 	%r774, 0;
	@%p94 bra 	$L__BB0_221;
	mov.f32 	%f971, 0f00000000;
	mov.b32 	%r772, 0;
$L__BB0_220:
	.pragma "nounroll";
	add.s32 	%r537, %r209, %r772;
	add.s32 	%r538, %r217, %r772;
	shl.b32 	%r539, %r538, 2;
	add.s32 	%r540, %r111, %r539;
	ld.shared.f32 	%f601, [%r540];
	mul.f32 	%f602, %f119, %f601;
	sub.f32 	%f603, %f602, %f104;
	mul.f32 	%f604, %f603, 0f3FB8AA3B;
	ex2.approx.f32 	%f605, %f604;
	div.rn.f32 	%f606, %f605, %f105;
	mul.f32 	%f607, %f606, %f106;
	cvt.s64.s32 	%rd181, %r537;
	mad.lo.s64 	%rd182, %rd181, %rd5, %rd20;
	shl.b64 	%rd183, %rd182, 2;
	add.s64 	%rd184, %rd3, %rd183;
	ld.global.nc.f32 	%f608, [%rd184];
	fma.rn.f32 	%f609, %f608, %f607, %f971;
	add.s32 	%r541, %r537, 1;
	ld.shared.f32 	%f610, [%r540+4];
	mul.f32 	%f611, %f119, %f610;
	sub.f32 	%f612, %f611, %f104;
	mul.f32 	%f613, %f612, 0f3FB8AA3B;
	ex2.approx.f32 	%f614, %f613;
	div.rn.f32 	%f615, %f614, %f105;
	mul.f32 	%f616, %f615, %f106;
	cvt.s64.s32 	%rd185, %r541;
	mad.lo.s64 	%rd186, %rd185, %rd5, %rd20;
	shl.b64 	%rd187, %rd186, 2;
	add.s64 	%rd188, %rd3, %rd187;
	ld.global.nc.f32 	%f617, [%rd188];
	fma.rn.f32 	%f618, %f617, %f616, %f609;
	add.s32 	%r542, %r537, 2;
	ld.shared.f32 	%f619, [%r540+8];
	mul.f32 	%f620, %f119, %f619;
	sub.f32 	%f621, %f620, %f104;
	mul.f32 	%f622, %f621, 0f3FB8AA3B;
	ex2.approx.f32 	%f623, %f622;
	div.rn.f32 	%f624, %f623, %f105;
	mul.f32 	%f625, %f624, %f106;
	cvt.s64.s32 	%rd189, %r542;
	mad.lo.s64 	%rd190, %rd189, %rd5, %rd20;
	shl.b64 	%rd191, %rd190, 2;
	add.s64 	%rd192, %rd3, %rd191;
	ld.global.nc.f32 	%f626, [%rd192];
	fma.rn.f32 	%f627, %f626, %f625, %f618;
	add.s32 	%r543, %r537, 3;
	ld.shared.f32 	%f628, [%r540+12];
	mul.f32 	%f629, %f119, %f628;
	sub.f32 	%f630, %f629, %f104;
	mul.f32 	%f631, %f630, 0f3FB8AA3B;
	ex2.approx.f32 	%f632, %f631;
	div.rn.f32 	%f633, %f632, %f105;
	mul.f32 	%f634, %f633, %f106;
	cvt.s64.s32 	%rd193, %r543;
	mad.lo.s64 	%rd194, %rd193, %rd5, %rd20;
	shl.b64 	%rd195, %rd194, 2;
	add.s64 	%rd196, %rd3, %rd195;
	ld.global.nc.f32 	%f635, [%rd196];
	fma.rn.f32 	%f636, %f635, %f634, %f627;
	add.s32 	%r544, %r537, 4;
	ld.shared.f32 	%f637, [%r540+16];
	mul.f32 	%f638, %f119, %f637;
	sub.f32 	%f639, %f638, %f104;
	mul.f32 	%f640, %f639, 0f3FB8AA3B;
	ex2.approx.f32 	%f641, %f640;
	div.rn.f32 	%f642, %f641, %f105;
	mul.f32 	%f643, %f642, %f106;
	cvt.s64.s32 	%rd197, %r544;
	mad.lo.s64 	%rd198, %rd197, %rd5, %rd20;
	shl.b64 	%rd199, %rd198, 2;
	add.s64 	%rd200, %rd3, %rd199;
	ld.global.nc.f32 	%f644, [%rd200];
	fma.rn.f32 	%f645, %f644, %f643, %f636;
	add.s32 	%r545, %r537, 5;
	ld.shared.f32 	%f646, [%r540+20];
	mul.f32 	%f647, %f119, %f646;
	sub.f32 	%f648, %f647, %f104;
	mul.f32 	%f649, %f648, 0f3FB8AA3B;
	ex2.approx.f32 	%f650, %f649;
	div.rn.f32 	%f651, %f650, %f105;
	mul.f32 	%f652, %f651, %f106;
	cvt.s64.s32 	%rd201, %r545;
	mad.lo.s64 	%rd202, %rd201, %rd5, %rd20;
	shl.b64 	%rd203, %rd202, 2;
	add.s64 	%rd204, %rd3, %rd203;
	ld.global.nc.f32 	%f653, [%rd204];
	fma.rn.f32 	%f654, %f653, %f652, %f645;
	add.s32 	%r546, %r537, 6;
	ld.shared.f32 	%f655, [%r540+24];
	mul.f32 	%f656, %f119, %f655;
	sub.f32 	%f657, %f656, %f104;
	mul.f32 	%f658, %f657, 0f3FB8AA3B;
	ex2.approx.f32 	%f659, %f658;
	div.rn.f32 	%f660, %f659, %f105;
	mul.f32 	%f661, %f660, %f106;
	cvt.s64.s32 	%rd205, %r546;
	mad.lo.s64 	%rd206, %rd205, %rd5, %rd20;
	shl.b64 	%rd207, %rd206, 2;
	add.s64 	%rd208, %rd3, %rd207;
	ld.global.nc.f32 	%f662, [%rd208];
	fma.rn.f32 	%f663, %f662, %f661, %f654;
	add.s32 	%r547, %r537, 7;
	ld.shared.f32 	%f664, [%r540+28];
	mul.f32 	%f665, %f119, %f664;
	sub.f32 	%f666, %f665, %f104;
	mul.f32 	%f667, %f666, 0f3FB8AA3B;
	ex2.approx.f32 	%f668, %f667;
	div.rn.f32 	%f669, %f668, %f105;
	mul.f32 	%f670, %f669, %f106;
	cvt.s64.s32 	%rd209, %r547;
	mad.lo.s64 	%rd210, %rd209, %rd5, %rd20;
	shl.b64 	%rd211, %rd210, 2;
	add.s64 	%rd212, %rd3, %rd211;
	ld.global.nc.f32 	%f671, [%rd212];
	fma.rn.f32 	%f971, %f671, %f670, %f663;
	add.s32 	%r772, %r772, 8;
	and.b32  	%r774, %r136, 24;
	setp.ne.s32 	%p95, %r772, %r774;
	@%p95 bra 	$L__BB0_220;
$L__BB0_221:
	and.b32  	%r548, %r136, 7;
	setp.eq.s32 	%p96, %r548, 0;
	@%p96 bra 	$L__BB0_229;
	and.b32  	%r549, %r136, 7;
	add.s32 	%r550, %r549, -1;
	setp.lt.u32 	%p97, %r550, 3;
	@%p97 bra 	$L__BB0_224;
	add.s32 	%r551, %r209, %r774;
	add.s32 	%r552, %r217, %r774;
	shl.b32 	%r553, %r552, 2;
	add.s32 	%r554, %r111, %r553;
	ld.shared.f32 	%f673, [%r554];
	mul.f32 	%f674, %f119, %f673;
	sub.f32 	%f675, %f674, %f104;
	mul.f32 	%f676, %f675, 0f3FB8AA3B;
	ex2.approx.f32 	%f677, %f676;
	div.rn.f32 	%f678, %f677, %f105;
	mul.f32 	%f679, %f678, %f106;
	cvt.s64.s32 	%rd213, %r551;
	mad.lo.s64 	%rd214, %rd213, %rd5, %rd20;
	shl.b64 	%rd215, %rd214, 2;
	add.s64 	%rd216, %rd3, %rd215;
	ld.global.nc.f32 	%f680, [%rd216];
	fma.rn.f32 	%f681, %f680, %f679, %f971;
	add.s32 	%r555, %r551, 1;
	ld.shared.f32 	%f682, [%r554+4];
	mul.f32 	%f683, %f119, %f682;
	sub.f32 	%f684, %f683, %f104;
	mul.f32 	%f685, %f684, 0f3FB8AA3B;
	ex2.approx.f32 	%f686, %f685;
	div.rn.f32 	%f687, %f686, %f105;
	mul.f32 	%f688, %f687, %f106;
	cvt.s64.s32 	%rd217, %r555;
	mad.lo.s64 	%rd218, %rd217, %rd5, %rd20;
	shl.b64 	%rd219, %rd218, 2;
	add.s64 	%rd220, %rd3, %rd219;
	ld.global.nc.f32 	%f689, [%rd220];
	fma.rn.f32 	%f690, %f689, %f688, %f681;
	add.s32 	%r556, %r551, 2;
	ld.shared.f32 	%f691, [%r554+8];
	mul.f32 	%f692, %f119, %f691;
	sub.f32 	%f693, %f692, %f104;
	mul.f32 	%f694, %f693, 0f3FB8AA3B;
	ex2.approx.f32 	%f695, %f694;
	div.rn.f32 	%f696, %f695, %f105;
	mul.f32 	%f697, %f696, %f106;
	cvt.s64.s32 	%rd221, %r556;
	mad.lo.s64 	%rd222, %rd221, %rd5, %rd20;
	shl.b64 	%rd223, %rd222, 2;
	add.s64 	%rd224, %rd3, %rd223;
	ld.global.nc.f32 	%f698, [%rd224];
	fma.rn.f32 	%f699, %f698, %f697, %f690;
	add.s32 	%r557, %r551, 3;
	ld.shared.f32 	%f700, [%r554+12];
	mul.f32 	%f701, %f119, %f700;
	sub.f32 	%f702, %f701, %f104;
	mul.f32 	%f703, %f702, 0f3FB8AA3B;
	ex2.approx.f32 	%f704, %f703;
	div.rn.f32 	%f705, %f704, %f105;
	mul.f32 	%f706, %f705, %f106;
	cvt.s64.s32 	%rd225, %r557;
	mad.lo.s64 	%rd226, %rd225, %rd5, %rd20;
	shl.b64 	%rd227, %rd226, 2;
	add.s64 	%rd228, %rd3, %rd227;
	ld.global.nc.f32 	%f707, [%rd228];
	fma.rn.f32 	%f971, %f707, %f706, %f699;
	add.s32 	%r774, %r774, 4;
$L__BB0_224:
	and.b32  	%r558, %r136, 3;
	setp.eq.s32 	%p98, %r558, 0;
	@%p98 bra 	$L__BB0_229;
	setp.eq.s32 	%p99, %r558, 1;
	@%p99 bra 	$L__BB0_227;
	add.s32 	%r559, %r209, %r774;
	add.s32 	%r560, %r217, %r774;
	shl.b32 	%r561, %r560, 2;
	add.s32 	%r562, %r111, %r561;
	ld.shared.f32 	%f709, [%r562];
	mul.f32 	%f710, %f119, %f709;
	sub.f32 	%f711, %f710, %f104;
	mul.f32 	%f712, %f711, 0f3FB8AA3B;
	ex2.approx.f32 	%f713, %f712;
	div.rn.f32 	%f714, %f713, %f105;
	mul.f32 	%f715, %f714, %f106;
	cvt.s64.s32 	%rd229, %r559;
	mad.lo.s64 	%rd230, %rd229, %rd5, %rd20;
	shl.b64 	%rd231, %rd230, 2;
	add.s64 	%rd232, %rd3, %rd231;
	ld.global.nc.f32 	%f716, [%rd232];
	fma.rn.f32 	%f717, %f716, %f715, %f971;
	add.s32 	%r563, %r559, 1;
	ld.shared.f32 	%f718, [%r562+4];
	mul.f32 	%f719, %f119, %f718;
	sub.f32 	%f720, %f719, %f104;
	mul.f32 	%f721, %f720, 0f3FB8AA3B;
	ex2.approx.f32 	%f722, %f721;
	div.rn.f32 	%f723, %f722, %f105;
	mul.f32 	%f724, %f723, %f106;
	cvt.s64.s32 	%rd233, %r563;
	mad.lo.s64 	%rd234, %rd233, %rd5, %rd20;
	shl.b64 	%rd235, %rd234, 2;
	add.s64 	%rd236, %rd3, %rd235;
	ld.global.nc.f32 	%f725, [%rd236];
	fma.rn.f32 	%f971, %f725, %f724, %f717;
	add.s32 	%r774, %r774, 2;
$L__BB0_227:
	and.b32  	%r564, %r136, 1;
	setp.eq.b32 	%p100, %r564, 1;
	not.pred 	%p101, %p100;
	@%p101 bra 	$L__BB0_229;
	add.s32 	%r565, %r209, %r774;
	add.s32 	%r566, %r217, %r774;
	shl.b32 	%r567, %r566, 2;
	add.s32 	%r568, %r111, %r567;
	ld.shared.f32 	%f726, [%r568];
	mul.f32 	%f727, %f119, %f726;
	sub.f32 	%f728, %f727, %f104;
	mul.f32 	%f729, %f728, 0f3FB8AA3B;
	ex2.approx.f32 	%f730, %f729;
	div.rn.f32 	%f731, %f730, %f105;
	mul.f32 	%f732, %f731, %f106;
	cvt.s64.s32 	%rd237, %r565;
	mad.lo.s64 	%rd238, %rd237, %rd5, %rd20;
	shl.b64 	%rd239, %rd238, 2;
	add.s64 	%rd240, %rd3, %rd239;
	ld.global.nc.f32 	%f733, [%rd240];
	fma.rn.f32 	%f971, %f733, %f732, %f971;
$L__BB0_229:
	cvt.u64.u32 	%rd241, %r771;
	add.s64 	%rd242, %rd18, %rd241;
	shl.b64 	%rd243, %rd242, 2;
	add.s64 	%rd244, %rd4, %rd243;
	atom.global.add.f32 	%f734, [%rd244], %f971;
	add.s32 	%r771, %r771, 1;
	setp.ne.s32 	%p102, %r771, %r249;
	@%p102 bra 	$L__BB0_217;
$L__BB0_230:
	add.s32 	%r762, %r762, %r1;
	setp.lt.s32 	%p103, %r762, %r133;
	@%p103 bra 	$L__BB0_190;
$L__BB0_231:
	bar.sync 	0;
	add.s32 	%r734, %r734, 16;
	setp.lt.s32 	%p104, %r734, %r122;
	add.s32 	%r733, %r733, -16;
	@%p104 bra 	$L__BB0_85;
$L__BB0_232:
	ld.param.u32 	%r700, [_Z21flashAttn2_bwd_kernelPKfS0_S0_S0_PfS1_S1_iiifii_param_11];
	add.s32 	%r732, %r732, 16;
	setp.lt.s32 	%p105, %r732, %r700;
	add.s32 	%r731, %r731, -16;
	@%p105 bra 	$L__BB0_82;
$L__BB0_233:
	bar.sync 	0;
	add.s32 	%r729, %r729, %r252;
	setp.lt.s32 	%p106, %r729, %r248;
	sub.s32 	%r728, %r728, %r252;
	@%p106 bra 	$L__BB0_77;
$L__BB0_234:
	ret;

}


// ===== COMPILED SASS (sm_100) =====

	.target	sm_100

	.elftype	@"ET_EXEC"


//--------------------- .note.nv.tkinfo           --------------------------
	.section	.note.nv.tkinfo,"",@"SHT_NOTE"
	.sectionflags	@"SHF_NOTE_NV_TKINFO"
	.tkinfo
        /*0018*/ 	.word	0x00000002
        /*0030*/ 	.string	""
        /*0030*/ 	.string	"ptxas"
        /*0030*/ 	.string	"Cuda compilation tools, release 13.0, V13.0.88"
        /*0030*/ 	.string	"Build cuda_13.0.r13.0/compiler.36424714_0"
        /*0030*/ 	.string	"-arch sm_100 -m 64 "



//--------------------- .note.nv.cuinfo           --------------------------
	.section	.note.nv.cuinfo,"",@"SHT_NOTE"
	.sectionflags	@"SHF_NOTE_NV_CUINFO"
        /*0018*/ 	.short	0x0002
        /*001a*/ 	.short	0x0064
        /*001c*/ 	.short	0x0082
	.zero		2


//--------------------- .nv.info                  --------------------------
	.section	.nv.info,"",@"SHT_CUDA_INFO"
	.align	4


	//----- nvinfo : EIATTR_REGCOUNT
	.align		4
        /*0000*/ 	.byte	0x04, 0x2f
        /*0002*/ 	.short	(.L_1 - .L_0)
	.align		4
.L_0:
        /*0004*/ 	.word	index@(_Z21flashAttn2_bwd_kernelPKfS0_S0_S0_PfS1_S1_iiifii)
        /*0008*/ 	.word	0x00000037


	//----- nvinfo : EIATTR_FRAME_SIZE
	.align		4
.L_1:
        /*000c*/ 	.byte	0x04, 0x11
        /*000e*/ 	.short	(.L_3 - .L_2)
	.align		4
.L_2:
        /*0010*/ 	.word	index@($__internal_0_$__cuda_sm3x_div_rn_noftz_f32_slowpath)
        /*0014*/ 	.word	0x00000000


	//----- nvinfo : EIATTR_FRAME_SIZE
	.align		4
.L_3:
        /*0018*/ 	.byte	0x04, 0x11
        /*001a*/ 	.short	(.L_5 - .L_4)
	.align		4
.L_4:
        /*001c*/ 	.word	index@(_Z21flashAttn2_bwd_kernelPKfS0_S0_S0_PfS1_S1_iiifii)
        /*0020*/ 	.word	0x00000000


	//----- nvinfo : EIATTR_MIN_STACK_SIZE
	.align		4
.L_5:
        /*0024*/ 	.byte	0x04, 0x12
        /*0026*/ 	.short	(.L_7 - .L_6)
	.align		4
.L_6:
        /*0028*/ 	.word	index@(_Z21flashAttn2_bwd_kernelPKfS0_S0_S0_PfS1_S1_iiifii)
        /*002c*/ 	.word	0x00000000
.L_7:


//--------------------- .nv.compat                --------------------------
	.section	.nv.compat,"",@"SHT_CUDA_COMPAT_INFO"
	.align	4
        /*0000*/ 	.byte	0x02, 0x09, 0x00, 0x00, 0x02, 0x02, 0x01, 0x00, 0x02, 0x05, 0x05, 0x00, 0x03, 0x07, 0x01, 0x01
        /*0010*/ 	.byte	0x02, 0x03, 0x00, 0x00, 0x02, 0x06, 0x01, 0x00, 0x04, 0x0b, 0x08, 0x00, 0x01, 0x00, 0x00, 0x00
        /*0020*/ 	.byte	0x00, 0x00, 0x00, 0x00


//--------------------- .nv.info._Z21flashAttn2_bwd_kernelPKfS0_S0_S0_PfS1_S1_iiifii --------------------------
	.section	.nv.info._Z21flashAttn2_bwd_kernelPKfS0_S0_S0_PfS1_S1_iiifii,"",@"SHT_CUDA_INFO"
	.sectionflags	@""
	.align	4


	//----- nvinfo : EIATTR_CUDA_API_VERSION
	.align		4
        /*0000*/ 	.byte	0x04, 0x37
        /*0002*/ 	.short	(.L_9 - .L_8)
.L_8:
        /*0004*/ 	.word	0x00000082


	//----- nvinfo : EIATTR_KPARAM_INFO
	.align		4
.L_9:
        /*0008*/ 	.byte	0x04, 0x17
        /*000a*/ 	.short	(.L_11 - .L_10)
.L_10:
        /*000c*/ 	.word	0x00000000
        /*0010*/ 	.short	0x000c
        /*0012*/ 	.short	0x004c
        /*0014*/ 	.byte	0x00, 0xf0, 0x11, 0x00


	//----- nvinfo : EIATTR_KPARAM_INFO
	.align		4
.L_11:
        /*0018*/ 	.byte	0x04, 0x17
        /*001a*/ 	.short	(.L_13 - .L_12)
.L_12:
        /*001c*/ 	.word	0x00000000
        /*0020*/ 	.short	0x000b
        /*0022*/ 	.short	0x0048
        /*0024*/ 	.byte	0x00, 0xf0, 0x11, 0x00


	//----- nvinfo : EIATTR_KPARAM_INFO
	.align		4
.L_13:
        /*0028*/ 	.byte	0x04, 0x17
        /*002a*/ 	.short	(.L_15 - .L_14)
.L_14:
        /*002c*/ 	.word	0x00000000
        /*0030*/ 	.short	0x000a
        /*0032*/ 	.short	0x0044
        /*0034*/ 	.byte	0x00, 0xf0, 0x11, 0x00


	//----- nvinfo : EIATTR_KPARAM_INFO
	.align		4
.L_15:
        /*0038*/ 	.byte	0x04, 0x17
        /*003a*/ 	.short	(.L_17 - .L_16)
.L_16:
        /*003c*/ 	.word	0x00000000
        /*0040*/ 	.short	0x0009
        /*0042*/ 	.short	0x0040
        /*0044*/ 	.byte	0x00, 0xf0, 0x11, 0x00


	//----- nvinfo : EIATTR_KPARAM_INFO
	.align		4
.L_17:
        /*0048*/ 	.byte	0x04, 0x17
        /*004a*/ 	.short	(.L_19 - .L_18)
.L_18:
        /*004c*/ 	.word	0x00000000
        /*0050*/ 	.short	0x0008
        /*0052*/ 	.short	0x003c
        /*0054*/ 	.byte	0x00, 0xf0, 0x11, 0x00


	//----- nvinfo : EIATTR_KPARAM_INFO
	.align		4
.L_19:
        /*0058*/ 	.byte	0x04, 0x17
        /*005a*/ 	.short	(.L_21 - .L_20)
.L_20:
        /*005c*/ 	.word	0x00000000
        /*0060*/ 	.short	0x0007
        /*0062*/ 	.short	0x0038
        /*0064*/ 	.byte	0x00, 0xf0, 0x11, 0x00


	//----- nvinfo : EIATTR_KPARAM_INFO
	.align		4
.L_21:
        /*0068*/ 	.byte	0x04, 0x17
        /*006a*/ 	.short	(.L_23 - .L_22)
.L_22:
        /*006c*/ 	.word	0x00000000
        /*0070*/ 	.short	0x0006
        /*0072*/ 	.short	0x0030
        /*0074*/ 	.byte	0x00, 0xf5, 0x21, 0x00


	//----- nvinfo : EIATTR_KPARAM_INFO
	.align		4
.L_23:
        /*0078*/ 	.byte	0x04, 0x17
        /*007a*/ 	.short	(.L_25 - .L_24)
.L_24:
        /*007c*/ 	.word	0x00000000
        /*0080*/ 	.short	0x0005
        /*0082*/ 	.short	0x0028
        /*0084*/ 	.byte	0x00, 0xf5, 0x21, 0x00


	//----- nvinfo : EIATTR_KPARAM_INFO
	.align		4
.L_25:
        /*0088*/ 	.byte	0x04, 0x17
        /*008a*/ 	.short	(.L_27 - .L_26)
.L_26:
        /*008c*/ 	.word	0x00000000
        /*0090*/ 	.short	0x0004
        /*0092*/ 	.short	0x0020
        /*0094*/ 	.byte	0x00, 0xf5, 0x21, 0x00


	//----- nvinfo : EIATTR_KPARAM_INFO
	.align		4
.L_27:
        /*0098*/ 	.byte	0x04, 0x17
        /*009a*/ 	.short	(.L_29 - .L_28)
.L_28:
        /*009c*/ 	.word	0x00000000
        /*00a0*/ 	.short	0x0003
        /*00a2*/ 	.short	0x0018
        /*00a4*/ 	.byte	0x00, 0xf5, 0x21, 0x00


	//----- nvinfo : EIATTR_KPARAM_INFO
	.align		4
.L_29:
        /*00a8*/ 	.byte	0x04, 0x17
        /*00aa*/ 	.short	(.L_31 - .L_30)
.L_30:
        /*00ac*/ 	.word	0x00000000
        /*00b0*/ 	.short	0x0002
        /*00b2*/ 	.short	0x0010
        /*00b4*/ 	.byte	0x00, 0xf5, 0x21, 0x00


	//----- nvinfo : EIATTR_KPARAM_INFO
	.align		4
.L_31:
        /*00b8*/ 	.byte	0x04, 0x17
        /*00ba*/ 	.short	(.L_33 - .L_32)
.L_32:
        /*00bc*/ 	.word	0x00000000
        /*00c0*/ 	.short	0x0001
        /*00c2*/ 	.short	0x0008
        /*00c4*/ 	.byte	0x00, 0xf5, 0x21, 0x00


	//----- nvinfo : EIATTR_KPARAM_INFO
	.align		4
.L_33:
        /*00c8*/ 	.byte	0x04, 0x17
        /*00ca*/ 	.short	(.L_35 - .L_34)
.L_34:
        /*00cc*/ 	.word	0x00000000
        /*00d0*/ 	.short	0x0000
        /*00d2*/ 	.short	0x0000
        /*00d4*/ 	.byte	0x00, 0xf5, 0x21, 0x00


	//----- nvinfo : EIATTR_SPARSE_MMA_MASK
	.align		4
.L_35:
        /*00d8*/ 	.byte	0x03, 0x50
        /*00da*/ 	.short	0x0000


	//----- nvinfo : EIATTR_WMMA_USED
	.align		4
        /*00dc*/ 	.byte	0x01, 0x2b
	.zero		2


	//----- nvinfo : EIATTR_MAXREG_COUNT
	.align		4
        /*00e0*/ 	.byte	0x03, 0x1b
        /*00e2*/ 	.short	0x00ff


	//----- nvinfo : EIATTR_NUM_BARRIERS
	.align		4
        /*00e4*/ 	.byte	0x02, 0x4c
        /*00e6*/ 	.byte	0x01
	.zero		1


	//----- nvinfo : EIATTR_MERCURY_ISA_VERSION
	.align		4
        /*00e8*/ 	.byte	0x03, 0x5f
        /*00ea*/ 	.short	0x0101


	//----- nvinfo : EIATTR_COOP_GROUP_MASK_REGIDS
	.align		4
        /*00ec*/ 	.byte	0x04, 0x29
        /*00ee*/ 	.short	(.L_37 - .L_36)


	//   ....[0]....
.L_36:
        /*00f0*/ 	.word	0xffffffff


	//   ....[1]....
        /*00f4*/ 	.word	0xffffffff


	//   ....[2]....
        /*00f8*/ 	.word	0xffffffff


	//   ....[3]....
        /*00fc*/ 	.word	0xffffffff


	//   ....[4]....
        /*0100*/ 	.word	0xffffffff


	//   ....[5]....
        /*0104*/ 	.word	0xffffffff


	//   ....[6]....
        /*0108*/ 	.word	0xffffffff


	//   ....[7]....
        /*010c*/ 	.word	0xffffffff


	//   ....[8]....
        /*0110*/ 	.word	0xffffffff


	//   ....[9]....
        /*0114*/ 	.word	0x0500000c


	//   ....[10]....
        /*0118*/ 	.word	0x0500000c


	//   ....[11]....
        /*011c*/ 	.word	0x0500000c


	//   ....[12]....
        /*0120*/ 	.word	0x0500000c


	//   ....[13]....
        /*0124*/ 	.word	0x0500000c


	//----- nvinfo : EIATTR_COOP_GROUP_INSTR_OFFSETS
	.align		4
.L_37:
        /*0128*/ 	.byte	0x04, 0x28
        /*012a*/ 	.short	(.L_39 - .L_38)


	//   ....[0]....
.L_38:
        /*012c*/ 	.word	0x00000c20


	//   ....[1]....
        /*0130*/ 	.word	0x00001b10


	//   ....[2]....
        /*0134*/ 	.word	0x00002060


	//   ....[3]....
        /*0138*/ 	.word	0x000021f0


	//   ....[4]....
        /*013c*/ 	.word	0x00002240


	//   ....[5]....
        /*0140*/ 	.word	0x00003250


	//   ....[6]....
        /*0144*/ 	.word	0x000032a0


	//   ....[7]....
        /*0148*/ 	.word	0x00003370


	//   ....[8]....
        /*014c*/ 	.word	0x00004360


	//   ....[9]....
        /*0150*/ 	.word	0x0000bf70


	//   ....[10]....
        /*0154*/ 	.word	0x0000bfe0


	//   ....[11]....
        /*0158*/ 	.word	0x0000c050


	//   ....[12]....
        /*015c*/ 	.word	0x0000c0c0


	//   ....[13]....
        /*0160*/ 	.word	0x0000c130


	//----- nvinfo : EIATTR_VRC_CTA_INIT_COUNT
	.align		4
.L_39:
        /*0164*/ 	.byte	0x02, 0x4a
	.zero		1
	.zero		1


	//----- nvinfo : EIATTR_EXIT_INSTR_OFFSETS
	.align		4
        /*0168*/ 	.byte	0x04, 0x1c
        /*016a*/ 	.short	(.L_41 - .L_40)


	//   ....[0]....
.L_40:
        /*016c*/ 	.word	0x000033c0


	//   ....[1]....
        /*0170*/ 	.word	0x0000bf30


	//----- nvinfo : EIATTR_CRS_STACK_SIZE
	.align		4
.L_41:
        /*0174*/ 	.byte	0x04, 0x1e
        /*0176*/ 	.short	(.L_43 - .L_42)
.L_42:
        /*0178*/ 	.word	0x00000000


	//----- nvinfo : EIATTR_CBANK_PARAM_SIZE
	.align		4
.L_43:
        /*017c*/ 	.byte	0x03, 0x19
        /*017e*/ 	.short	0x0050


	//----- nvinfo : EIATTR_PARAM_CBANK
	.align		4
        /*0180*/ 	.byte	0x04, 0x0a
        /*0182*/ 	.short	(.L_45 - .L_44)
	.align		4
.L_44:
        /*0184*/ 	.word	index@(.nv.constant0._Z21flashAttn2_bwd_kernelPKfS0_S0_S0_PfS1_S1_iiifii)
        /*0188*/ 	.short	0x0380
        /*018a*/ 	.short	0x0050


	//----- nvinfo : EIATTR_SW_WAR
	.align		4
.L_45:
        /*018c*/ 	.byte	0x04, 0x36
        /*018e*/ 	.short	(.L_47 - .L_46)
.L_46:
        /*0190*/ 	.word	0x00000008
.L_47:


//--------------------- .nv.callgraph             --------------------------
	.section	.nv.callgraph,"",@"SHT_CUDA_CALLGRAPH"
	.align	4
	.sectionentsize	8
	.align		4
        /*0000*/ 	.word	0x00000000
	.align		4
        /*0004*/ 	.word	0xffffffff
	.align		4
        /*0008*/ 	.word	0x00000000
	.align		4
        /*000c*/ 	.word	0xfffffffe
	.align		4
        /*0010*/ 	.word	0x00000000
	.align		4
        /*0014*/ 	.word	0xfffffffd
	.align		4
        /*0018*/ 	.word	0x00000000
	.align		4
        /*001c*/ 	.word	0xfffffffc


//--------------------- .text._Z21flashAttn2_bwd_kernelPKfS0_S0_S0_PfS1_S1_iiifii --------------------------
	.section	.text._Z21flashAttn2_bwd_kernelPKfS0_S0_S0_PfS1_S1_iiifii,"ax",@progbits
	.align	128
        .global         _Z21flashAttn2_bwd_kernelPKfS0_S0_S0_PfS1_S1_iiifii
        .type           _Z21flashAttn2_bwd_kernelPKfS0_S0_S0_PfS1_S1_iiifii,@function
        .size           _Z21flashAttn2_bwd_kernelPKfS0_S0_S0_PfS1_S1_iiifii,(.L_x_200 - _Z21flashAttn2_bwd_kernelPKfS0_S0_S0_PfS1_S1_iiifii)
        .other          _Z21flashAttn2_bwd_kernelPKfS0_S0_S0_PfS1_S1_iiifii,@"STO_CUDA_ENTRY STV_DEFAULT"
_Z21flashAttn2_bwd_kernelPKfS0_S0_S0_PfS1_S1_iiifii:
.text._Z21flashAttn2_bwd_kernelPKfS0_S0_S0_PfS1_S1_iiifii:
[----:B------:R-:W-:Y:S01]  /*0000*/  LDC R1, c[0x0][0x37c] ;  /* 0x0000df00ff017b82 */ /* 0x000fe20000000800 */
[----:B------:R-:W0:Y:S01]  /*0010*/  S2R R29, SR_TID.X ;  /* 0x00000000001d7919 */ /* 0x000e220000002100 */
[----:B------:R-:W1:Y:S06]  /*0020*/  LDCU UR7, c[0x0][0x3bc] ;  /* 0x00007780ff0777ac */ /* 0x000e6c0008000800 */
[----:B------:R-:W2:Y:S01]  /*0030*/  S2UR UR6, SR_CgaCtaId ;  /* 0x00000000000679c3 */ /* 0x000ea20000008800 */
[----:B------:R-:W-:Y:S01]  /*0040*/  BSSY.RECONVERGENT B0, `(.L_x_0) ;  /* 0x000001f000007945 */ /* 0x000fe20003800200 */
[----:B------:R-:W1:Y:S01]  /*0050*/  LDCU.64 UR8, c[0x0][0x3c8] ;  /* 0x00007900ff0877ac */ /* 0x000e620008000a00 */
[----:B------:R-:W-:-:S05]  /*0060*/  UMOV UR5, 0x400 ;  /* 0x0000040000057882 */ /* 0x000fca0000000000 */
[----:B------:R-:W3:Y:S01]  /*0070*/  LDC R8, c[0x0][0x3c0] ;  /* 0x0000f000ff087b82 */ /* 0x000ee20000000800 */
[----:B------:R-:W4:Y:S01]  /*0080*/  LDCU UR15, c[0x0][0x360] ;  /* 0x00006c00ff0f77ac */ /* 0x000f220008000800 */
[----:B------:R-:W0:Y:S06]  /*0090*/  LDCU.64 UR16, c[0x0][0x358] ;  /* 0x00006b00ff1077ac */ /* 0x000e2c0008000a00 */
[----:B------:R-:W4:Y:S01]  /*00a0*/  LDC R37, c[0x0][0x3b8] ;  /* 0x0000ee00ff257b82 */ /* 0x000f220000000800 */
[----:B-1----:R-:W-:Y:S01]  /*00b0*/  UIMAD UR4, UR7, UR9, URZ ;  /* 0x00000009070472a4 */ /* 0x002fe2000f8e02ff */
[----:B------:R-:W-:Y:S01]  /*00c0*/  MOV R15, UR8 ;  /* 0x00000008000f7c02 */ /* 0x000fe20008000f00 */
[----:B------:R-:W-:-:S05]  /*00d0*/  ULEA UR10, UR8, 0xf, 0x2 ;  /* 0x0000000f080a7891 */ /* 0x000fca000f8e10ff */
[----:B------:R-:W1:Y:S01]  /*00e0*/  S2UR UR11, SR_CTAID.Y ;  /* 0x00000000000b79c3 */ /* 0x000e620000002600 */
[----:B------:R-:W-:Y:S02]  /*00f0*/  ULEA UR4, UR4, 0xf, 0x2 ;  /* 0x0000000f04047891 */ /* 0x000fe4000f8e10ff */
[----:B--2---:R-:W-:Y:S02]  /*0100*/  ULEA UR5, UR6, UR5, 0x18 ;  /* 0x0000000506057291 */ /* 0x004fe4000f8ec0ff */
[----:B------:R-:W-:Y:S01]  /*0110*/  ULOP3.LUT UR4, UR4, 0xfffffff0, URZ, 0xc0, !UPT ;  /* 0xfffffff004047892 */ /* 0x000fe2000f8ec0ff */
[----:B0-----:R-:W-:Y:S01]  /*0120*/  ISETP.GE.AND P0, PT, R29, UR8, PT ;  /* 0x000000081d007c0c */ /* 0x001fe2000bf06270 */
[----:B------:R-:W-:Y:S01]  /*0130*/  ULOP3.LUT UR18, UR10, 0xfffffff0, URZ, 0xc0, !UPT ;  /* 0xfffffff00a127892 */ /* 0x000fe2000f8ec0ff */
[----:B------:R-:W-:Y:S01]  /*0140*/  SHF.R.U32.HI R2, RZ, 0x5, R29 ;  /* 0x00000005ff027819 */ /* 0x000fe2000001161d */
[----:B---3--:R-:W-:Y:S01]  /*0150*/  IMAD R3, R8, UR9, RZ ;  /* 0x0000000908037c24 */ /* 0x008fe2000f8e02ff */
[----:B------:R-:W-:-:S03]  /*0160*/  UIADD3 UR19, UPT, UPT, UR4, UR5, URZ ;  /* 0x0000000504137290 */ /* 0x000fc6000fffe0ff */
[----:B------:R-:W-:-:S06]  /*0170*/  IMAD.SHL.U32 R0, R2, 0x10, RZ ;  /* 0x0000001002007824 */ /* 0x000fcc00078e00ff */
[----:B-1----:R-:W-:Y:S05]  /*0180*/  @P0 BRA `(.L_x_1) ;  /* 0x0000000000280947 */ /* 0x002fea0003800000 */
[----:B------:R-:W-:Y:S01]  /*0190*/  MOV R4, R29 ;  /* 0x0000001d00047202 */ /* 0x000fe20000000f00 */
[----:B------:R-:W-:-:S07]  /*01a0*/  IMAD.MOV.U32 R10, RZ, RZ, -0x800000 ;  /* 0xff800000ff0a7424 */ /* 0x000fce00078e00ff */
.L_x_2:
[C---:B0-----:R-:W-:Y:S01]  /*01b0*/  LEA R5, R4.reuse, UR19, 0x2 ;  /* 0x0000001304057c11 */ /* 0x041fe2000f8e10ff */
[----:B----4-:R-:W-:-:S03]  /*01c0*/  VIADD R4, R4, UR15 ;  /* 0x0000000f04047c36 */ /* 0x010fc60008000000 */
[----:B------:R-:W-:Y:S01]  /*01d0*/  IADD3 R6, PT, PT, R5, UR18, RZ ;  /* 0x0000001205067c10 */ /* 0x000fe2000fffe0ff */
[----:B------:R0:W-:Y:S01]  /*01e0*/  STS [R5], R10 ;  /* 0x0000000a05007388 */ /* 0x0001e20000000800 */
[----:B------:R-:W-:-:S03]  /*01f0*/  ISETP.GE.AND P0, PT, R4, UR8, PT ;  /* 0x0000000804007c0c */ /* 0x000fc6000bf06270 */
[----:B------:R0:W-:Y:S04]  /*0200*/  STS [R5+UR18], RZ ;  /* 0x000000ff05007988 */ /* 0x0001e80008000812 */
[----:B------:R0:W-:Y:S06]  /*0210*/  STS [R6+UR18], RZ ;  /* 0x000000ff06007988 */ /* 0x0001ec0008000812 */
[----:B------:R-:W-:Y:S05]  /*0220*/  @!P0 BRA `(.L_x_2) ;  /* 0xfffffffc00e08947 */ /* 0x000fea000383ffff */
.L_x_1:
[----:B----4-:R-:W-:Y:S05]  /*0230*/  BSYNC.RECONVERGENT B0 ;  /* 0x0000000000007941 */ /* 0x010fea0003800200 */
.L_x_0:
[----:B------:R-:W-:Y:S01]  /*0240*/  IMAD R4, R15, UR11, R0 ;  /* 0x0000000b0f047c24 */ /* 0x000fe2000f8e0200 */
[----:B------:R-:W-:Y:S01]  /*0250*/  ULEA UR20, UR18, UR19, 0x1 ;  /* 0x0000001312147291 */ /* 0x000fe2000f8e08ff */
[----:B------:R-:W-:Y:S01]  /*0260*/  LEA R3, R3, 0xf, 0x1 ;  /* 0x0000000f03037811 */ /* 0x000fe200078e08ff */
[----:B------:R-:W-:Y:S01]  /*0270*/  USHF.L.U32 UR6, UR15, 0x5, URZ ;  /* 0x000000050f067899 */ /* 0x000fe200080006ff */
[----:B------:R-:W-:Y:S01]  /*0280*/  BAR.SYNC.DEFER_BLOCKING 0x0 ;  /* 0x0000000000007b1d */ /* 0x000fe20000010000 */
[----:B------:R-:W-:Y:S01]  /*0290*/  ISETP.GE.AND P0, PT, R4, R37, PT ;  /* 0x000000250400720c */ /* 0x000fe20003f06270 */
[----:B------:R-:W-:Y:S01]  /*02a0*/  UIADD3 UR21, UPT, UPT, UR18, UR20, URZ ;  /* 0x0000001412157290 */ /* 0x000fe2000fffe0ff */
[----:B------:R-:W-:Y:S01]  /*02b0*/  LOP3.LUT R3, R3, 0xfffffff0, RZ, 0xc0, !PT ;  /* 0xfffffff003037812 */ /* 0x000fe200078ec0ff */
[----:B------:R-:W-:Y:S01]  /*02c0*/  USHF.R.S32.HI UR7, URZ, 0x1f, UR7 ;  /* 0x0000001fff077899 */ /* 0x000fe20008011407 */
[----:B------:R-:W-:Y:S01]  /*02d0*/  LOP3.LUT R28, R29, 0x1f, RZ, 0xc0, !PT ;  /* 0x0000001f1d1c7812 */ /* 0x000fe200078ec0ff */
[----:B------:R-:W1:Y:S02]  /*02e0*/  LDCU UR12, c[0x0][0x3bc] ;  /* 0x00007780ff0c77ac */ /* 0x000e640008000800 */
[----:B------:R-:W-:Y:S01]  /*02f0*/  IADD3 R27, PT, PT, R3, UR21, RZ ;  /* 0x00000015031b7c10 */ /* 0x000fe2000fffe0ff */
[----:B------:R-:W-:-:S05]  /*0300*/  ULOP3.LUT UR6, UR6, 0xfc00, URZ, 0xc0, !UPT ;  /* 0x0000fc0006067892 */ /* 0x000fca000f8ec0ff */
[----:B------:R-:W-:Y:S07]  /*0310*/  @P0 BRA `(.L_x_3) ;  /* 0x00000030001c0947 */ /* 0x000fee0003800000 */
[----:B------:R-:W-:Y:S01]  /*0320*/  USHF.R.U32.HI UR8, URZ, 0x4, UR10 ;  /* 0x00000004ff087899 */ /* 0x000fe2000801160a */
[----:B------:R-:W-:Y:S02]  /*0330*/  SHF.L.U32 R2, R2, 0xa, RZ ;  /* 0x0000000a02027819 */ /* 0x000fe400000006ff */
[C---:B------:R-:W-:Y:S02]  /*0340*/  LOP3.LUT R8, R28.reuse, 0x60, RZ, 0xfc, !PT ;  /* 0x000000601c087812 */ /* 0x040fe400078efcff */
[C---:B------:R-:W-:Y:S01]  /*0350*/  LOP3.LUT R7, R28.reuse, 0x40, RZ, 0xfc, !PT ;  /* 0x000000401c077812 */ /* 0x040fe200078efcff */
[----:B0-----:R-:W-:Y:S01]  /*0360*/  IMAD.U32 R5, RZ, RZ, UR8 ;  /* 0x00000008ff057e24 */ /* 0x001fe2000f8e00ff */
[----:B------:R-:W-:Y:S01]  /*0370*/  LOP3.LUT R6, R28, 0x20, RZ, 0xfc, !PT ;  /* 0x000000201c067812 */ /* 0x000fe200078efcff */
[----:B------:R-:W-:Y:S01]  /*0380*/  IMAD.IADD R27, R27, 0x1, R2 ;  /* 0x000000011b1b7824 */ /* 0x000fe200078e0202 */
[----:B------:R-:W-:Y:S01]  /*0390*/  SHF.R.U32.HI R8, RZ, 0x4, R8 ;  /* 0x00000004ff087819 */ /* 0x000fe20000011608 */
[----:B------:R-:W-:Y:S01]  /*03a0*/  IMAD R10, R5, 0x30, R2 ;  /* 0x00000030050a7824 */ /* 0x000fe200078e0202 */
[----:B------:R-:W-:Y:S01]  /*03b0*/  SHF.L.U32 R2, R29, 0x1, RZ ;  /* 0x000000011d027819 */ /* 0x000fe200000006ff */
[----:B------:R-:W-:Y:S01]  /*03c0*/  VIADD R36, R27, 0x200 ;  /* 0x000002001b247836 */ /* 0x000fe20000000000 */
[----:B------:R-:W-:Y:S01]  /*03d0*/  SHF.R.U32.HI R9, RZ, 0x4, R28 ;  /* 0x00000004ff097819 */ /* 0x000fe2000001161c */
[----:B------:R-:W-:Y:S01]  /*03e0*/  IMAD R13, R15, UR11, R8 ;  /* 0x0000000b0f0d7c24 */ /* 0x000fe2000f8e0208 */
[----:B------:R-:W-:-:S02]  /*03f0*/  SHF.R.U32.HI R7, RZ, 0x4, R7 ;  /* 0x00000004ff077819 */ /* 0x000fc40000011607 */
[----:B------:R-:W-:Y:S01]  /*0400*/  SHF.R.U32.HI R6, RZ, 0x4, R6 ;  /* 0x00000004ff067819 */ /* 0x000fe20000011606 */
[----:B------:R-:W-:Y:S01]  /*0410*/  IMAD R17, R15, UR11, R9 ;  /* 0x0000000b0f117c24 */ /* 0x000fe2000f8e0209 */
[----:B------:R-:W-:Y:S01]  /*0420*/  IADD3 R37, PT, PT, -R4, R37, RZ ;  /* 0x0000002504257210 */ /* 0x000fe20007ffe1ff */
[----:B------:R-:W-:Y:S01]  /*0430*/  IMAD R4, R8, 0x20, R3 ;  /* 0x0000002008047824 */ /* 0x000fe200078e0203 */
[----:B------:R-:W-:Y:S02]  /*0440*/  LOP3.LUT R11, R2, 0x1e, RZ, 0xc0, !PT ;  /* 0x0000001e020b7812 */ /* 0x000fe400078ec0ff */
[----:B------:R-:W-:Y:S02]  /*0450*/  MOV R5, UR4 ;  /* 0x0000000400057c02 */ /* 0x000fe40008000f00 */
[-C--:B------:R-:W-:Y:S02]  /*0460*/  LEA R14, R9, R3.reuse, 0x5 ;  /* 0x00000003090e7211 */ /* 0x080fe400078e28ff */
[----:B------:R-:W-:-:S02]  /*0470*/  LEA R2, R7, R3, 0x5 ;  /* 0x0000000307027211 */ /* 0x000fc400078e28ff */
[----:B------:R-:W-:Y:S02]  /*0480*/  LEA R12, R6, R3, 0x5 ;  /* 0x00000003060c7211 */ /* 0x000fe400078e28ff */
[----:B------:R-:W-:Y:S01]  /*0490*/  IADD3 R10, PT, PT, R10, UR5, R5 ;  /* 0x000000050a0a7c10 */ /* 0x000fe2000fffe005 */
[C---:B------:R-:W-:Y:S01]  /*04a0*/  IMAD.IADD R5, R11.reuse, 0x1, R14 ;  /* 0x000000010b057824 */ /* 0x040fe200078e020e */
[C---:B------:R-:W-:Y:S01]  /*04b0*/  IADD3 R3, PT, PT, R11.reuse, R2, RZ ;  /* 0x000000020b037210 */ /* 0x040fe20007ffe0ff */
[----:B------:R-:W-:Y:S01]  /*04c0*/  IMAD.IADD R2, R11, 0x1, R12 ;  /* 0x000000010b027824 */ /* 0x000fe200078e020c */
[----:B------:R-:W-:Y:S02]  /*04d0*/  IADD3 R4, PT, PT, R4, R11, RZ ;  /* 0x0000000b04047210 */ /* 0x000fe40007ffe0ff */
[C---:B------:R-:W-:Y:S02]  /*04e0*/  SHF.L.U32 R11, R29.reuse, 0x4, RZ ;  /* 0x000000041d0b7819 */ /* 0x040fe400000006ff */
[----:B------:R-:W-:Y:S01]  /*04f0*/  LOP3.LUT R34, R29, 0xf, RZ, 0xc0, !PT ;  /* 0x0000000f1d227812 */ /* 0x000fe200078ec0ff */
[----:B------:R-:W-:Y:S01]  /*0500*/  IMAD R29, R15, UR11, R7 ;  /* 0x0000000b0f1d7c24 */ /* 0x000fe2000f8e0207 */
[----:B------:R-:W-:Y:S01]  /*0510*/  ISETP.GT.AND P1, PT, R37, RZ, PT ;  /* 0x000000ff2500720c */ /* 0x000fe20003f24270 */
[----:B------:R-:W-:Y:S01]  /*0520*/  IMAD R15, R15, UR11, R6 ;  /* 0x0000000b0f0f7c24 */ /* 0x000fe2000f8e0206 */
[----:B------:R-:W-:Y:S01]  /*0530*/  VIMNMX R37, PT, PT, R37, 0x10, PT ;  /* 0x0000001025257848 */ /* 0x000fe20003fe0100 */
[----:B------:R-:W-:Y:S01]  /*0540*/  IMAD.IADD R29, R0, 0x1, R29 ;  /* 0x00000001001d7824 */ /* 0x000fe200078e021d */
[----:B------:R-:W-:-:S02]  /*0550*/  LOP3.LUT R11, R11, 0xf0, RZ, 0xc0, !PT ;  /* 0x000000f00b0b7812 */ /* 0x000fc400078ec0ff */
[----:B------:R-:W-:Y:S02]  /*0560*/  ISETP.LT.U32.AND P1, PT, R28, 0x10, P1 ;  /* 0x000000101c00780c */ /* 0x000fe40000f21070 */
[C---:B------:R-:W-:Y:S02]  /*0570*/  IADD3 R24, PT, PT, R0.reuse, R17, RZ ;  /* 0x0000001100187210 */ /* 0x040fe40007ffe0ff */
[----:B------:R-:W-:Y:S02]  /*0580*/  IADD3 R35, PT, PT, R27, UR6, RZ ;  /* 0x000000061b237c10 */ /* 0x000fe4000fffe0ff */
[----:B------:R-:W-:Y:S02]  /*0590*/  VIMNMX R25, PT, PT, R37, 0x1, !PT ;  /* 0x0000000125197848 */ /* 0x000fe40007fe0100 */
[C---:B------:R-:W-:Y:S02]  /*05a0*/  IADD3 R26, PT, PT, R0.reuse, R13, RZ ;  /* 0x0000000d001a7210 */ /* 0x040fe40007ffe0ff */
[----:B------:R-:W-:-:S07]  /*05b0*/  IADD3 R30, PT, PT, R0, R15, RZ ;  /* 0x0000000f001e7210 */ /* 0x000fce0007ffe0ff */
.L_x_47:
[----:B0-----:R-:W0:Y:S02]  /*05c0*/  LDCU UR8, c[0x0][0x3bc] ;  /* 0x00007780ff0877ac */ /* 0x001e240008000800 */
[----:B0-----:R-:W-:-:S09]  /*05d0*/  UISETP.GE.AND UP0, UPT, UR8, 0x1, UPT ;  /* 0x000000010800788c */ /* 0x001fd2000bf06270 */
[----:B-12---:R-:W-:Y:S05]  /*05e0*/  BRA.U !UP0, `(.L_x_4) ;  /* 0x0000002d08587547 */ /* 0x006fea000b800000 */
[----:B------:R-:W-:-:S07]  /*05f0*/  MOV R31, RZ ;  /* 0x000000ff001f7202 */ /* 0x000fce0000000f00 */
.L_x_45:
[----:B0-----:R-:W0:Y:S01]  /*0600*/  LDCU UR8, c[0x0][0x3bc] ;  /* 0x00007780ff0877ac */ /* 0x001e220008000800 */
[----:B------:R-:W-:Y:S01]  /*0610*/  IMAD.IADD R32, R34, 0x1, R31 ;  /* 0x0000000122207824 */ /* 0x000fe200078e021f */
[----:B------:R-:W-:Y:S01]  /*0620*/  BSSY.RECONVERGENT B0, `(.L_x_5) ;  /* 0x000005b000007945 */ /* 0x000fe20003800200 */
[----:B------:R-:W-:Y:S01]  /*0630*/  MOV R44, R9 ;  /* 0x00000009002c7202 */ /* 0x000fe20000000f00 */
[----:B------:R-:W-:Y:S01]  /*0640*/  IMAD.MOV.U32 R42, RZ, RZ, R6 ;  /* 0x000000ffff2a7224 */ /* 0x000fe200078e0006 */
[----:B------:R-:W-:Y:S01]  /*0650*/  MOV R39, R24 ;  /* 0x0000001800277202 */ /* 0x000fe20000000f00 */
[----:B------:R-:W-:Y:S01]  /*0660*/  IMAD.MOV.U32 R43, RZ, RZ, R29 ;  /* 0x000000ffff2b7224 */ /* 0x000fe200078e001d */
[----:B------:R-:W-:Y:S01]  /*0670*/  MOV R41, R30 ;  /* 0x0000001e00297202 */ /* 0x000fe20000000f00 */
[----:B------:R-:W-:Y:S01]  /*0680*/  IMAD.MOV.U32 R38, RZ, RZ, R26 ;  /* 0x000000ffff267224 */ /* 0x000fe200078e001a */
[----:B------:R-:W-:Y:S02]  /*0690*/  MOV R46, R7 ;  /* 0x00000007002e7202 */ /* 0x000fe40000000f00 */
[----:B--2---:R-:W-:-:S02]  /*06a0*/  MOV R45, R10 ;  /* 0x0000000a002d7202 */ /* 0x004fc40000000f00 */
[----:B------:R-:W-:Y:S02]  /*06b0*/  MOV R40, R8 ;  /* 0x0000000800287202 */ /* 0x000fe40000000f00 */
[----:B------:R-:W-:Y:S02]  /*06c0*/  MOV R33, R28 ;  /* 0x0000001c00217202 */ /* 0x000fe40000000f00 */
[----:B01----:R-:W-:-:S13]  /*06d0*/  ISETP.GE.AND P2, PT, R32, UR8, PT ;  /* 0x0000000820007c0c */ /* 0x003fda000bf46270 */
.L_x_6:
[----:B------:R-:W-:Y:S02]  /*06e0*/  ISETP.GE.OR P3, PT, R44, R37, P2 ;  /* 0x000000252c00720c */ /* 0x000fe40001766670 */
[----:B-1----:R-:W-:-:S04]  /*06f0*/  ISETP.GE.AND P0, PT, R32, UR12, PT ;  /* 0x0000000c20007c0c */ /* 0x002fc8000bf06270 */
[-C--:B------:R-:W-:Y:S02]  /*0700*/  ISETP.LT.AND P5, PT, R42, R37.reuse, !P0 ;  /* 0x000000252a00720c */ /* 0x080fe400047a1270 */
[-C--:B------:R-:W-:Y:S02]  /*0710*/  ISETP.LT.AND P4, PT, R46, R37.reuse, !P0 ;  /* 0x000000252e00720c */ /* 0x080fe40004781270 */
[----:B------:R-:W-:-:S03]  /*0720*/  ISETP.LT.AND P0, PT, R40, R37, !P0 ;  /* 0x000000252800720c */ /* 0x000fc60004701270 */
[----:B------:R-:W0:Y:S01]  /*0730*/  @!P3 LDC.64 R16, c[0x0][0x380] ;  /* 0x0000e000ff10bb82 */ /* 0x000e220000000a00 */
[----:B------:R-:W-:Y:S01]  /*0740*/  @!P3 SHF.R.S32.HI R18, RZ, 0x1f, R39 ;  /* 0x0000001fff12b819 */ /* 0x000fe20000011427 */
[----:B------:R-:W-:Y:S01]  /*0750*/  @!P3 IMAD.MOV.U32 R13, RZ, RZ, RZ ;  /* 0x000000ffff0db224 */ /* 0x000fe200078e00ff */
[----:B------:R-:W-:-:S03]  /*0760*/  @!P3 MOV R12, R32 ;  /* 0x00000020000cb202 */ /* 0x000fc60000000f00 */
[----:B------:R-:W-:Y:S01]  /*0770*/  @!P3 IMAD R20, R18, UR12, RZ ;  /* 0x0000000c1214bc24 */ /* 0x000fe2000f8e02ff */
[----:B------:R-:W-:Y:S01]  /*0780*/  @P5 SHF.R.S32.HI R18, RZ, 0x1f, R41 ;  /* 0x0000001fff125819 */ /* 0x000fe20000011429 */
[----:B------:R-:W1:Y:S01]  /*0790*/  @P5 LDC.64 R14, c[0x0][0x380] ;  /* 0x0000e000ff0e5b82 */ /* 0x000e620000000a00 */
[----:B------:R-:W-:-:S04]  /*07a0*/  @!P3 IMAD.WIDE.U32 R22, R39, UR12, R12 ;  /* 0x0000000c2716bc25 */ /* 0x000fc8000f8e000c */
[----:B------:R-:W-:Y:S02]  /*07b0*/  @!P3 IMAD R19, R39, UR7, R20 ;  /* 0x000000072713bc24 */ /* 0x000fe4000f8e0214 */
[----:B------:R-:W-:Y:S01]  /*07c0*/  @P5 IMAD R48, R18, UR12, RZ ;  /* 0x0000000c12305c24 */ /* 0x000fe2000f8e02ff */
[----:B------:R-:W-:Y:S01]  /*07d0*/  @P5 MOV R18, R32 ;  /* 0x0000002000125202 */ /* 0x000fe20000000f00 */
[----:B------:R-:W2:Y:S01]  /*07e0*/  @P4 LDC.64 R12, c[0x0][0x380] ;  /* 0x0000e000ff0c4b82 */ /* 0x000ea20000000a00 */
[C---:B0-----:R-:W-:Y:S02]  /*07f0*/  @!P3 LEA R20, P6, R22.reuse, R16, 0x2 ;  /* 0x000000101614b211 */ /* 0x041fe400078c10ff */
[----:B------:R-:W-:Y:S01]  /*0800*/  @!P3 IADD3 R16, PT, PT, R23, R19, RZ ;  /* 0x000000131710b210 */ /* 0x000fe20007ffe0ff */
[----:B------:R-:W-:Y:S02]  /*0810*/  @P5 IMAD.MOV.U32 R19, RZ, RZ, RZ ;  /* 0x000000ffff135224 */ /* 0x000fe400078e00ff */
[C---:B------:R-:W-:Y:S01]  /*0820*/  @P5 IMAD R23, R41.reuse, UR7, R48 ;  /* 0x0000000729175c24 */ /* 0x040fe2000f8e0230 */
[----:B------:R-:W-:Y:S01]  /*0830*/  @!P3 LEA.HI.X R21, R22, R17, R16, 0x2, P6 ;  /* 0x000000111615b211 */ /* 0x000fe200030f1410 */
[----:B------:R-:W-:Y:S01]  /*0840*/  @P5 IMAD.WIDE.U32 R18, R41, UR12, R18 ;  /* 0x0000000c29125c25 */ /* 0x000fe2000f8e0012 */
[----:B------:R-:W-:Y:S01]  /*0850*/  @P4 SHF.R.S32.HI R22, RZ, 0x1f, R43 ;  /* 0x0000001fff164819 */ /* 0x000fe2000001142b */
[----:B------:R-:W0:Y:S02]  /*0860*/  @P0 LDC.64 R16, c[0x0][0x380] ;  /* 0x0000e000ff100b82 */ /* 0x000e240000000a00 */
[----:B------:R-:W3:Y:S01]  /*0870*/  @!P3 LDG.E.CONSTANT R20, desc[UR16][R20.64] ;  /* 0x000000101414b981 */ /* 0x000ee2000c1e9900 */
[----:B-1----:R-:W-:Y:S01]  /*0880*/  @P5 LEA R14, P6, R18, R14, 0x2 ;  /* 0x0000000e120e5211 */ /* 0x002fe200078c10ff */
[----:B------:R-:W-:Y:S01]  /*0890*/  @P4 IMAD R22, R22, UR12, RZ ;  /* 0x0000000c16164c24 */ /* 0x000fe2000f8e02ff */
[----:B------:R-:W-:-:S03]  /*08a0*/  @P5 IADD3 R19, PT, PT, R19, R23, RZ ;  /* 0x0000001713135210 */ /* 0x000fc60007ffe0ff */
[C---:B------:R-:W-:Y:S01]  /*08b0*/  @P4 IMAD R23, R43.reuse, UR7, R22 ;  /* 0x000000072b174c24 */ /* 0x040fe2000f8e0216 */
[----:B------:R-:W-:Y:S01]  /*08c0*/  @P5 LEA.HI.X R15, R18, R15, R19, 0x2, P6 ;  /* 0x0000000f120f5211 */ /* 0x000fe200030f1413 */
[----:B------:R-:W-:Y:S01]  /*08d0*/  @P4 IMAD.MOV.U32 R19, RZ, RZ, RZ ;  /* 0x000000ffff134224 */ /* 0x000fe200078e00ff */
[----:B------:R-:W-:Y:S02]  /*08e0*/  @P4 MOV R18, R32 ;  /* 0x0000002000124202 */ /* 0x000fe40000000f00 */
[----:B------:R-:W-:Y:S01]  /*08f0*/  @P0 SHF.R.S32.HI R22, RZ, 0x1f, R38 ;  /* 0x0000001fff160819 */ /* 0x000fe20000011426 */
[----:B------:R-:W4:Y:S02]  /*0900*/  @P5 LDG.E.CONSTANT R14, desc[UR16][R14.64] ;  /* 0x000000100e0e5981 */ /* 0x000f24000c1e9900 */
[----:B------:R-:W-:-:S03]  /*0910*/  @P4 IMAD.WIDE.U32 R18, R43, UR12, R18 ;  /* 0x0000000c2b124c25 */ /* 0x000fc6000f8e0012 */
[----:B--2---:R-:W-:Y:S02]  /*0920*/  @P4 LEA R12, P6, R18, R12, 0x2 ;  /* 0x0000000c120c4211 */ /* 0x004fe400078c10ff */
[----:B------:R-:W-:Y:S01]  /*0930*/  @P4 IADD3 R19, PT, PT, R19, R23, RZ ;  /* 0x0000001713134210 */ /* 0x000fe20007ffe0ff */
[----:B------:R-:W-:-:S03]  /*0940*/  @P0 IMAD R23, R22, UR12, RZ ;  /* 0x0000000c16170c24 */ /* 0x000fc6000f8e02ff */
[----:B------:R-:W-:Y:S01]  /*0950*/  @P4 LEA.HI.X R13, R18, R13, R19, 0x2, P6 ;  /* 0x0000000d120d4211 */ /* 0x000fe200030f1413 */
[----:B------:R-:W-:Y:S01]  /*0960*/  @P0 IMAD.MOV.U32 R19, RZ, RZ, RZ ;  /* 0x000000ffff130224 */ /* 0x000fe200078e00ff */
[----:B------:R-:W-:Y:S01]  /*0970*/  @P0 MOV R18, R32 ;  /* 0x0000002000120202 */ /* 0x000fe20000000f00 */
[C---:B------:R-:W-:Y:S02]  /*0980*/  @P0 IMAD R23, R38.reuse, UR7, R23 ;  /* 0x0000000726170c24 */ /* 0x040fe4000f8e0217 */
[----:B------:R-:W2:Y:S02]  /*0990*/  @P4 LDG.E.CONSTANT R12, desc[UR16][R12.64] ;  /* 0x000000100c0c4981 */ /* 0x000ea4000c1e9900 */
[----:B------:R-:W-:-:S03]  /*09a0*/  @P0 IMAD.WIDE.U32 R18, R38, UR12, R18 ;  /* 0x0000000c26120c25 */ /* 0x000fc6000f8e0012 */
[----:B0-----:R-:W-:Y:S02]  /*09b0*/  @P0 LEA R16, P6, R18, R16, 0x2 ;  /* 0x0000001012100211 */ /* 0x001fe400078c10ff */
[----:B------:R-:W-:-:S04]  /*09c0*/  @P0 IADD3 R19, PT, PT, R19, R23, RZ ;  /* 0x0000001713130210 */ /* 0x000fc80007ffe0ff */
[----:B------:R-:W-:-:S05]  /*09d0*/  @P0 LEA.HI.X R17, R18, R17, R19, 0x2, P6 ;  /* 0x0000001112110211 */ /* 0x000fca00030f1413 */
[----:B------:R0:W5:Y:S01]  /*09e0*/  @P0 LDG.E.CONSTANT R16, desc[UR16][R16.64] ;  /* 0x0000001010100981 */ /* 0x000162000c1e9900 */
[----:B------:R-:W-:Y:S02]  /*09f0*/  @!P5 PRMT R15, RZ, 0x7610, R15 ;  /* 0x00007610ff0fd816 */ /* 0x000fe4000000000f */
[----:B------:R-:W-:Y:S02]  /*0a00*/  IADD3 R18, PT, PT, R5, R45, RZ ;  /* 0x0000002d05127210 */ /* 0x000fe40007ffe0ff */
[----:B------:R-:W-:Y:S02]  /*0a10*/  @!P0 PRMT R19, RZ, 0x7610, R19 ;  /* 0x00007610ff138816 */ /* 0x000fe40000000013 */
[----:B0-----:R-:W-:Y:S01]  /*0a20*/  @!P4 PRMT R17, RZ, 0x7610, R17 ;  /* 0x00007610ff11c816 */ /* 0x001fe20000000011 */
[----:B------:R-:W-:Y:S01]  /*0a30*/  VIADD R42, R42, 0x8 ;  /* 0x000000082a2a7836 */ /* 0x000fe20000000000 */
[----:B------:R-:W-:Y:S01]  /*0a40*/  IADD3 R44, PT, PT, R44, 0x8, RZ ;  /* 0x000000082c2c7810 */ /* 0x000fe20007ffe0ff */
[----:B------:R-:W-:Y:S01]  /*0a50*/  VIADD R43, R43, 0x8 ;  /* 0x000000082b2b7836 */ /* 0x000fe20000000000 */
[----:B------:R-:W-:-:S02]  /*0a60*/  IADD3 R40, PT, PT, R40, 0x8, RZ ;  /* 0x0000000828287810 */ /* 0x000fc40007ffe0ff */
[----:B------:R-:W-:Y:S02]  /*0a70*/  IADD3 R46, PT, PT, R46, 0x8, RZ ;  /* 0x000000082e2e7810 */ /* 0x000fe40007ffe0ff */
[----:B------:R-:W-:Y:S02]  /*0a80*/  IADD3 R39, PT, PT, R39, 0x8, RZ ;  /* 0x0000000827277810 */ /* 0x000fe40007ffe0ff */
[----:B------:R-:W-:Y:S02]  /*0a90*/  IADD3 R38, PT, PT, R38, 0x8, RZ ;  /* 0x0000000826267810 */ /* 0x000fe40007ffe0ff */
[----:B------:R-:W-:Y:S02]  /*0aa0*/  IADD3 R41, PT, PT, R41, 0x8, RZ ;  /* 0x0000000829297810 */ /* 0x000fe40007ffe0ff */
[----:B---3--:R-:W-:-:S04]  /*0ab0*/  @!P3 F2FP.F16.F32.PACK_AB R13, RZ, R20 ;  /* 0x00000014ff0db23e */ /* 0x008fc800000000ff */
[----:B------:R-:W-:-:S04]  /*0ac0*/  @P3 PRMT R13, RZ, 0x7610, R13 ;  /* 0x00007610ff0d3816 */ /* 0x000fc8000000000d */
[----:B------:R-:W-:Y:S02]  /*0ad0*/  PRMT R20, R13, 0x7610, R20 ;  /* 0x000076100d147816 */ /* 0x000fe40000000014 */
[----:B----4-:R-:W-:Y:S02]  /*0ae0*/  @P5 F2FP.F16.F32.PACK_AB R15, RZ, R14 ;  /* 0x0000000eff0f523e */ /* 0x010fe400000000ff */
[----:B------:R-:W-:Y:S01]  /*0af0*/  IADD3 R14, PT, PT, R3, R45, RZ ;  /* 0x0000002d030e7210 */ /* 0x000fe20007ffe0ff */
[----:B------:R0:W-:Y:S01]  /*0b00*/  STS.U16 [R18], R20 ;  /* 0x0000001412007388 */ /* 0x0001e20000000400 */
[----:B--2---:R-:W-:Y:S01]  /*0b10*/  @P4 F2FP.F16.F32.PACK_AB R17, RZ, R12 ;  /* 0x0000000cff11423e */ /* 0x004fe200000000ff */
[----:B------:R-:W-:-:S05]  /*0b20*/  IMAD.IADD R12, R2, 0x1, R45 ;  /* 0x00000001020c7824 */ /* 0x000fca00078e022d */
[----:B------:R0:W-:Y:S04]  /*0b30*/  STS.U16 [R12], R15 ;  /* 0x0000000f0c007388 */ /* 0x0001e80000000400 */
[----:B------:R0:W-:Y:S01]  /*0b40*/  STS.U16 [R14], R17 ;  /* 0x000000110e007388 */ /* 0x0001e20000000400 */
[----:B-----5:R-:W-:Y:S02]  /*0b50*/  @P0 F2FP.F16.F32.PACK_AB R19, RZ, R16 ;  /* 0x00000010ff13023e */ /* 0x020fe400000000ff */
[----:B------:R-:W-:-:S05]  /*0b60*/  IADD3 R16, PT, PT, R4, R45, RZ ;  /* 0x0000002d04107210 */ /* 0x000fca0007ffe0ff */
[----:B------:R0:W-:Y:S01]  /*0b70*/  STS.U16 [R16], R19 ;  /* 0x0000001310007388 */ /* 0x0001e20000000400 */
[C---:B------:R-:W-:Y:S01]  /*0b80*/  ISETP.GE.U32.AND P0, PT, R33.reuse, 0x80, PT ;  /* 0x000000802100780c */ /* 0x040fe20003f06070 */
[----:B------:R-:W-:Y:S01]  /*0b90*/  VIADD R13, R33, 0x80 ;  /* 0x00000080210d7836 */ /* 0x000fe20000000000 */
[----:B------:R-:W-:-:S03]  /*0ba0*/  IADD3 R45, PT, PT, R45, 0x100, RZ ;  /* 0x000001002d2d7810 */ /* 0x000fc60007ffe0ff */
[----:B------:R-:W-:-:S08]  /*0bb0*/  IMAD.MOV.U32 R33, RZ, RZ, R13 ;  /* 0x000000ffff217224 */ /* 0x000fd000078e000d */
[----:B0-----:R-:W-:Y:S05]  /*0bc0*/  @!P0 BRA `(.L_x_6) ;  /* 0xfffffff800c48947 */ /* 0x001fea000383ffff */
[----:B------:R-:W-:Y:S05]  /*0bd0*/  BSYNC.RECONVERGENT B0 ;  /* 0x0000000000007941 */ /* 0x000fea0003800200 */
.L_x_5:
[----:B------:R-:W0:Y:S01]  /*0be0*/  LDC R12, c[0x0][0x3b8] ;  /* 0x0000ee00ff0c7b82 */ /* 0x000e220000000800 */
[----:B------:R-:W-:Y:S01]  /*0bf0*/  UMOV UR8, 0xffffffff ;  /* 0xffffffff00087882 */ /* 0x000fe20000000000 */
[----:B0-----:R-:W-:Y:S02]  /*0c00*/  ISETP.GE.AND P0, PT, R12, 0x1, PT ;  /* 0x000000010c00780c */ /* 0x001fe40003f06270 */
[----:B------:R-:W-:Y:S11]  /*0c10*/  BRA.DIV UR8, `(.L_x_7) ;  /* 0x000000b208c87947 */ /* 0x000ff6000b800000 */
[----:B------:R-:W-:Y:S01]  /*0c20*/  NOP ;  /* 0x0000000000007918 */ /* 0x000fe20000000000 */
.L_x_176:
[----:B------:R-:W-:Y:S05]  /*0c30*/  @!P0 BRA `(.L_x_8) ;  /* 0x0000002400b48947 */ /* 0x000fea0003800000 */
[----:B------:R-:W0:Y:S01]  /*0c40*/  LDCU UR8, c[0x0][0x3b8] ;  /* 0x00007700ff0877ac */ /* 0x000e220008000800 */
[----:B------:R-:W-:Y:S01]  /*0c50*/  MOV R32, RZ ;  /* 0x000000ff00207202 */ /* 0x000fe20000000f00 */
[----:B0-----:R-:W-:-:S07]  /*0c60*/  IMAD.U32 R33, RZ, RZ, UR8 ;  /* 0x00000008ff217e24 */ /* 0x001fce000f8e00ff */
.L_x_44:
[----:B0-----:R-:W0:Y:S01]  /*0c70*/  LDC R44, c[0x0][0x3cc] ;  /* 0x0000f300ff2c7b82 */ /* 0x001e220000000800 */
[----:B--2---:R-:W-:Y:S01]  /*0c80*/  IADD3 R15, PT, PT, -R32, RZ, RZ ;  /* 0x000000ff200f7210 */ /* 0x004fe20007ffe1ff */
[----:B------:R-:W-:Y:S06]  /*0c90*/  BSSY.RECONVERGENT B0, `(.L_x_9) ;  /* 0x00000e5000007945 */ /* 0x000fec0003800200 */
[----:B------:R-:W0:Y:S02]  /*0ca0*/  LDC.64 R12, c[0x0][0x3b8] ;  /* 0x0000ee00ff0c7b82 */ /* 0x000e240000000a00 */
[----:B0-----:R-:W-:-:S05]  /*0cb0*/  VIADDMNMX R38, R15, R12, R44, PT ;  /* 0x0000000c0f267246 */ /* 0x001fca000380012c */
[----:B------:R-:W-:-:S05]  /*0cc0*/  IMAD R39, R38, R13, RZ ;  /* 0x0000000d26277224 */ /* 0x000fca00078e02ff */
[----:B------:R-:W-:-:S13]  /*0cd0*/  ISETP.GE.AND P0, PT, R28, R39, PT ;  /* 0x000000271c00720c */ /* 0x000fda0003f06270 */
[----:B-1----:R-:W-:Y:S05]  /*0ce0*/  @P0 BRA `(.L_x_10) ;  /* 0x0000000c007c0947 */ /* 0x002fea0003800000 */
[----:B------:R-:W-:Y:S01]  /*0cf0*/  IADD3 R12, PT, PT, -R28, R39, RZ ;  /* 0x000000271c0c7210 */ /* 0x000fe20007ffe1ff */
[----:B------:R-:W-:Y:S01]  /*0d00*/  BSSY.RECONVERGENT B1, `(.L_x_11) ;  /* 0x0000074000017945 */ /* 0x000fe20003800200 */
[----:B------:R-:W-:Y:S01]  /*0d10*/  PLOP3.LUT P0, PT, PT, PT, PT, 0x80, 0x8 ;  /* 0x000000000008781c */ /* 0x000fe20003f0f070 */
[----:B------:R-:W-:Y:S01]  /*0d20*/  IMAD.MOV.U32 R46, RZ, RZ, R28 ;  /* 0x000000ffff2e7224 */ /* 0x000fe200078e001c */
[----:B------:R-:W-:-:S13]  /*0d30*/  ISETP.GT.AND P2, PT, R12, 0x60, PT ;  /* 0x000000600c00780c */ /* 0x000fda0003f44270 */
[----:B------:R-:W-:Y:S05]  /*0d40*/  @!P2 BRA `(.L_x_12) ;  /* 0x0000000400bca947 */ /* 0x000fea0003800000 */
[----:B------:R-:W0:Y:S01]  /*0d50*/  I2F.U32.RP R12, R13 ;  /* 0x0000000d000c7306 */ /* 0x000e220000209000 */
[----:B------:R-:W1:Y:S01]  /*0d60*/  S2R R17, SR_CgaCtaId ;  /* 0x0000000000117919 */ /* 0x000e620000008800 */
[----:B------:R-:W-:Y:S02]  /*0d70*/  MOV R42, 0x400 ;  /* 0x00000400002a7802 */ /* 0x000fe40000000f00 */
[----:B------:R-:W-:Y:S02]  /*0d80*/  PLOP3.LUT P0, PT, PT, PT, PT, 0x8, 0x80 ;  /* 0x000000000080781c */ /* 0x000fe40003f0e170 */
[----:B------:R-:W-:Y:S02]  /*0d90*/  ISETP.NE.U32.AND P2, PT, R13, RZ, PT ;  /* 0x000000ff0d00720c */ /* 0x000fe40003f45070 */
[----:B------:R-:W-:Y:S01]  /*0da0*/  IADD3 R45, PT, PT, R39, -0x60, RZ ;  /* 0xffffffa0272d7810 */ /* 0x000fe20007ffe0ff */
[----:B0-----:R-:W0:Y:S02]  /*0db0*/  MUFU.RCP R12, R12 ;  /* 0x0000000c000c7308 */ /* 0x001e240000001000 */
[----:B0-----:R-:W-:-:S02]  /*0dc0*/  IADD3 R14, PT, PT, R12, 0xffffffe, RZ ;  /* 0x0ffffffe0c0e7810 */ /* 0x001fc40007ffe0ff */
[----:B-1----:R-:W-:-:S04]  /*0dd0*/  LEA R42, R17, R42, 0x18 ;  /* 0x0000002a112a7211 */ /* 0x002fc800078ec0ff */
[----:B------:R0:W1:Y:S01]  /*0de0*/  F2I.FTZ.U32.TRUNC.NTZ R15, R14 ;  /* 0x0000000e000f7305 */ /* 0x000062000021f000 */
[----:B------:R-:W-:Y:S01]  /*0df0*/  LOP3.LUT R12, RZ, R13, RZ, 0x33, !PT ;  /* 0x0000000dff0c7212 */ /* 0x000fe200078e33ff */
[----:B0-----:R-:W-:Y:S01]  /*0e00*/  IMAD.MOV.U32 R14, RZ, RZ, RZ ;  /* 0x000000ffff0e7224 */ /* 0x001fe200078e00ff */
[----:B-1----:R-:W-:-:S05]  /*0e10*/  IADD3 R16, PT, PT, RZ, -R15, RZ ;  /* 0x8000000fff107210 */ /* 0x002fca0007ffe0ff */
[----:B------:R-:W-:-:S04]  /*0e20*/  IMAD R43, R16, R13, RZ ;  /* 0x0000000d102b7224 */ /* 0x000fc800078e02ff */
[----:B------:R-:W-:-:S07]  /*0e30*/  IMAD.HI.U32 R43, R15, R43, R14 ;  /* 0x0000002b0f2b7227 */ /* 0x000fce00078e000e */
.L_x_13:
[C---:B0-----:R-:W-:Y:S01]  /*0e40*/  IADD3 R14, PT, PT, R46.reuse, 0x20, RZ ;  /* 0x000000202e0e7810 */ /* 0x041fe20007ffe0ff */
[C---:B------:R-:W-:Y:S01]  /*0e50*/  IMAD.HI.U32 R17, R43.reuse, R46, RZ ;  /* 0x0000002e2b117227 */ /* 0x040fe200078e00ff */
[----:B------:R-:W-:Y:S01]  /*0e60*/  IADD3 R20, PT, PT, R46, 0x40, RZ ;  /* 0x000000402e147810 */ /* 0x000fe20007ffe0ff */
[----:B------:R-:W0:Y:S02]  /*0e70*/  LDCU.64 UR8, c[0x0][0x388] ;  /* 0x00007100ff0877ac */ /* 0x000e240008000a00 */
[----:B------:R-:W-:Y:S01]  /*0e80*/  IMAD.HI.U32 R21, R43, R14, RZ ;  /* 0x0000000e2b157227 */ /* 0x000fe200078e00ff */
[----:B------:R-:W-:-:S03]  /*0e90*/  IADD3 R18, PT, PT, -R17, RZ, RZ ;  /* 0x000000ff11127210 */ /* 0x000fc60007ffe1ff */
[----:B------:R-:W-:Y:S02]  /*0ea0*/  IMAD.MOV R22, RZ, RZ, -R21 ;  /* 0x000000ffff167224 */ /* 0x000fe400078e0a15 */
[C---:B------:R-:W-:Y:S02]  /*0eb0*/  IMAD R18, R13.reuse, R18, R46 ;  /* 0x000000120d127224 */ /* 0x040fe400078e022e */
[----:B------:R-:W-:Y:S02]  /*0ec0*/  IMAD R22, R13, R22, R14 ;  /* 0x000000160d167224 */ /* 0x000fe400078e020e */
[----:B------:R-:W-:Y:S01]  /*0ed0*/  IMAD.HI.U32 R19, R43, R20, RZ ;  /* 0x000000142b137227 */ /* 0x000fe200078e00ff */
[-C--:B------:R-:W-:Y:S02]  /*0ee0*/  ISETP.GE.U32.AND P3, PT, R18, R13.reuse, PT ;  /* 0x0000000d1200720c */ /* 0x080fe40003f66070 */
[----:B------:R-:W-:Y:S01]  /*0ef0*/  ISETP.GE.U32.AND P5, PT, R22, R13, PT ;  /* 0x0000000d1600720c */ /* 0x000fe20003fa6070 */
[----:B------:R-:W-:Y:S01]  /*0f00*/  VIADD R16, R46, 0x60 ;  /* 0x000000602e107836 */ /* 0x000fe20000000000 */
[----:B------:R-:W-:-:S03]  /*0f10*/  IADD3 R40, PT, PT, -R19, RZ, RZ ;  /* 0x000000ff13287210 */ /* 0x000fc60007ffe1ff */
[----:B------:R-:W-:-:S04]  /*0f20*/  IMAD.HI.U32 R15, R43, R16, RZ ;  /* 0x000000102b0f7227 */ /* 0x000fc800078e00ff */
[C---:B------:R-:W-:Y:S02]  /*0f30*/  IMAD R40, R13.reuse, R40, R20 ;  /* 0x000000280d287224 */ /* 0x040fe400078e0214 */
[----:B------:R-:W-:Y:S01]  /*0f40*/  IMAD.MOV R23, RZ, RZ, -R15 ;  /* 0x000000ffff177224 */ /* 0x000fe200078e0a0f */
[-C--:B------:R-:W-:Y:S02]  /*0f50*/  @P3 IADD3 R18, PT, PT, R18, -R13.reuse, RZ ;  /* 0x8000000d12123210 */ /* 0x080fe40007ffe0ff */
[-C--:B------:R-:W-:Y:S02]  /*0f60*/  @P5 IADD3 R22, PT, PT, R22, -R13.reuse, RZ ;  /* 0x8000000d16165210 */ /* 0x080fe40007ffe0ff */
[-C--:B------:R-:W-:Y:S02]  /*0f70*/  ISETP.GE.U32.AND P4, PT, R40, R13.reuse, PT ;  /* 0x0000000d2800720c */ /* 0x080fe40003f86070 */
[----:B------:R-:W-:Y:S01]  /*0f80*/  ISETP.GE.U32.AND P6, PT, R22, R13, PT ;  /* 0x0000000d1600720c */ /* 0x000fe20003fc6070 */
[----:B------:R-:W-:Y:S01]  /*0f90*/  IMAD R22, R13, R23, R16 ;  /* 0x000000170d167224 */ /* 0x000fe200078e0210 */
[----:B------:R-:W-:-:S02]  /*0fa0*/  @P5 IADD3 R21, PT, PT, R21, 0x1, RZ ;  /* 0x0000000115155810 */ /* 0x000fc40007ffe0ff */
[----:B------:R-:W-:Y:S02]  /*0fb0*/  @P3 IADD3 R17, PT, PT, R17, 0x1, RZ ;  /* 0x0000000111113810 */ /* 0x000fe40007ffe0ff */
[----:B------:R-:W-:-:S05]  /*0fc0*/  ISETP.GE.U32.AND P5, PT, R22, R13, PT ;  /* 0x0000000d1600720c */ /* 0x000fca0003fa6070 */
[-C--:B------:R-:W-:Y:S02]  /*0fd0*/  @P4 IADD3 R40, PT, PT, R40, -R13.reuse, RZ ;  /* 0x8000000d28284210 */ /* 0x080fe40007ffe0ff */
[----:B------:R-:W-:Y:S01]  /*0fe0*/  @P6 VIADD R21, R21, 0x1 ;  /* 0x0000000115156836 */ /* 0x000fe20000000000 */
[-C--:B------:R-:W-:Y:S02]  /*0ff0*/  ISETP.GE.U32.AND P6, PT, R18, R13.reuse, PT ;  /* 0x0000000d1200720c */ /* 0x080fe40003fc6070 */
[----:B------:R-:W-:Y:S02]  /*1000*/  @P4 IADD3 R19, PT, PT, R19, 0x1, RZ ;  /* 0x0000000113134810 */ /* 0x000fe40007ffe0ff */
[----:B------:R-:W-:Y:S01]  /*1010*/  ISETP.GE.U32.AND P4, PT, R40, R13, PT ;  /* 0x0000000d2800720c */ /* 0x000fe20003f86070 */
[----:B------:R-:W-:Y:S01]  /*1020*/  @P5 IMAD.IADD R22, R22, 0x1, -R13 ;  /* 0x0000000116165824 */ /* 0x000fe200078e0a0d */
[----:B------:R-:W-:Y:S01]  /*1030*/  SEL R21, R12, R21, !P2 ;  /* 0x000000150c157207 */ /* 0x000fe20005000000 */
[----:B------:R-:W-:-:S03]  /*1040*/  @P5 VIADD R15, R15, 0x1 ;  /* 0x000000010f0f5836 */ /* 0x000fc60000000000 */
[----:B------:R-:W-:Y:S02]  /*1050*/  ISETP.GE.U32.AND P3, PT, R22, R13, PT ;  /* 0x0000000d1600720c */ /* 0x000fe40003f66070 */
[----:B------:R-:W-:Y:S02]  /*1060*/  IADD3 R23, PT, PT, -R21, RZ, RZ ;  /* 0x000000ff15177210 */ /* 0x000fe40007ffe1ff */
[----:B------:R-:W-:Y:S02]  /*1070*/  @P6 IADD3 R17, PT, PT, R17, 0x1, RZ ;  /* 0x0000000111116810 */ /* 0x000fe40007ffe0ff */
[----:B------:R-:W-:Y:S01]  /*1080*/  IADD3 R21, PT, PT, R21, R32, RZ ;  /* 0x0000002015157210 */ /* 0x000fe20007ffe0ff */
[----:B------:R-:W-:Y:S01]  /*1090*/  IMAD R14, R13, R23, R14 ;  /* 0x000000170d0e7224 */ /* 0x000fe200078e020e */
[----:B------:R-:W-:Y:S02]  /*10a0*/  SEL R17, R12, R17, !P2 ;  /* 0x000000110c117207 */ /* 0x000fe40005000000 */
[----:B------:R-:W-:-:S02]  /*10b0*/  @P4 IADD3 R19, PT, PT, R19, 0x1, RZ ;  /* 0x0000000113134810 */ /* 0x000fc40007ffe0ff */
[----:B------:R-:W-:Y:S01]  /*10c0*/  IADD3 R22, PT, PT, R17, R32, RZ ;  /* 0x0000002011167210 */ /* 0x000fe20007ffe0ff */
[----:B------:R-:W-:Y:S01]  /*10d0*/  IMAD.MOV R18, RZ, RZ, -R17 ;  /* 0x000000ffff127224 */ /* 0x000fe200078e0a11 */
[----:B------:R-:W-:Y:S02]  /*10e0*/  SEL R17, R12, R19, !P2 ;  /* 0x000000130c117207 */ /* 0x000fe40005000000 */
[----:B------:R-:W-:Y:S01]  /*10f0*/  SHF.R.S32.HI R40, RZ, 0x1f, R22 ;  /* 0x0000001fff287819 */ /* 0x000fe20000011416 */
[----:B------:R-:W-:Y:S01]  /*1100*/  IMAD R18, R13, R18, R46 ;  /* 0x000000120d127224 */ /* 0x000fe200078e022e */
[----:B------:R-:W-:Y:S01]  /*1110*/  @P3 IADD3 R15, PT, PT, R15, 0x1, RZ ;  /* 0x000000010f0f3810 */ /* 0x000fe20007ffe0ff */
[----:B------:R-:W-:Y:S01]  /*1120*/  IMAD.MOV R41, RZ, RZ, -R17 ;  /* 0x000000ffff297224 */ /* 0x000fe200078e0a11 */
[----:B------:R-:W-:Y:S01]  /*1130*/  MOV R19, RZ ;  /* 0x000000ff00137202 */ /* 0x000fe20000000f00 */
[----:B------:R-:W-:Y:S01]  /*1140*/  IMAD R23, R40, R13, RZ ;  /* 0x0000000d28177224 */ /* 0x000fe200078e02ff */
[----:B------:R-:W-:Y:S01]  /*1150*/  SEL R15, R12, R15, !P2 ;  /* 0x0000000f0c0f7207 */ /* 0x000fe20005000000 */
[----:B------:R-:W-:Y:S01]  /*1160*/  IMAD R20, R13, R41, R20 ;  /* 0x000000290d147224 */ /* 0x000fe200078e0214 */
[----:B------:R-:W-:Y:S01]  /*1170*/  IADD3 R17, PT, PT, R17, R32, RZ ;  /* 0x0000002011117210 */ /* 0x000fe20007ffe0ff */
[----:B------:R-:W-:-:S04]  /*1180*/  IMAD.WIDE.U32 R18, R22, R13, R18 ;  /* 0x0000000d16127225 */ /* 0x000fc800078e0012 */
[----:B------:R-:W-:Y:S01]  /*1190*/  IMAD R23, R22, UR7, R23 ;  /* 0x0000000716177c24 */ /* 0x000fe2000f8e0217 */
[----:B------:R-:W-:Y:S01]  /*11a0*/  SHF.R.S32.HI R22, RZ, 0x1f, R21 ;  /* 0x0000001fff167819 */ /* 0x000fe20000011415 */
[----:B------:R-:W-:Y:S01]  /*11b0*/  IMAD.MOV R41, RZ, RZ, -R15 ;  /* 0x000000ffff297224 */ /* 0x000fe200078e0a0f */
[C---:B0-----:R-:W-:Y:S02]  /*11c0*/  LEA R40, P3, R18.reuse, UR8, 0x2 ;  /* 0x0000000812287c11 */ /* 0x041fe4000f8610ff */
[----:B------:R-:W-:Y:S01]  /*11d0*/  IADD3 R23, PT, PT, R19, R23, RZ ;  /* 0x0000001713177210 */ /* 0x000fe20007ffe0ff */
[----:B------:R-:W-:Y:S01]  /*11e0*/  IMAD.IADD R19, R15, 0x1, R32 ;  /* 0x000000010f137824 */ /* 0x000fe200078e0220 */
[----:B------:R-:W-:Y:S01]  /*11f0*/  MOV R15, RZ ;  /* 0x000000ff000f7202 */ /* 0x000fe20000000f00 */
[----:B------:R-:W-:Y:S01]  /*1200*/  IMAD R16, R13, R41, R16 ;  /* 0x000000290d107224 */ /* 0x000fe200078e0210 */
[----:B------:R-:W-:Y:S01]  /*1210*/  LEA.HI.X R41, R18, UR9, R23, 0x2, P3 ;  /* 0x0000000912297c11 */ /* 0x000fe200098f1417 */
[-C--:B------:R-:W-:Y:S01]  /*1220*/  IMAD R48, R22, R13.reuse, RZ ;  /* 0x0000000d16307224 */ /* 0x080fe200078e02ff */
[----:B------:R-:W-:Y:S01]  /*1230*/  SHF.R.S32.HI R18, RZ, 0x1f, R17 ;  /* 0x0000001fff127819 */ /* 0x000fe20000011411 */
[CC--:B------:R-:W-:Y:S01]  /*1240*/  IMAD.WIDE.U32 R14, R21.reuse, R13.reuse, R14 ;  /* 0x0000000d150e7225 */ /* 0x0c0fe200078e000e */
[----:B------:R-:W-:Y:S01]  /*1250*/  SHF.R.S32.HI R22, RZ, 0x1f, R19 ;  /* 0x0000001fff167819 */ /* 0x000fe20000011413 */
[----:B------:R-:W2:Y:S02]  /*1260*/  LDG.E.CONSTANT R40, desc[UR16][R40.64] ;  /* 0x0000001028287981 */ /* 0x000ea4000c1e9900 */
[----:B------:R-:W-:Y:S01]  /*1270*/  IMAD R23, R21, UR7, R48 ;  /* 0x0000000715177c24 */ /* 0x000fe2000f8e0230 */
[----:B------:R-:W-:Y:S01]  /*1280*/  MOV R21, RZ ;  /* 0x000000ff00157202 */ /* 0x000fe20000000f00 */
[----:B------:R-:W-:-:S02]  /*1290*/  IMAD R18, R18, R13, RZ ;  /* 0x0000000d12127224 */ /* 0x000fc400078e02ff */
[----:B------:R-:W-:Y:S01]  /*12a0*/  IMAD R22, R22, R13, RZ ;  /* 0x0000000d16167224 */ /* 0x000fe200078e02ff */
[----:B------:R-:W-:Y:S01]  /*12b0*/  IADD3 R15, PT, PT, R15, R23, RZ ;  /* 0x000000170f0f7210 */ /* 0x000fe20007ffe0ff */
[----:B------:R-:W-:-:S04]  /*12c0*/  IMAD.WIDE.U32 R20, R17, R13, R20 ;  /* 0x0000000d11147225 */ /* 0x000fc800078e0014 */
[----:B------:R-:W-:Y:S02]  /*12d0*/  IMAD R47, R17, UR7, R18 ;  /* 0x00000007112f7c24 */ /* 0x000fe4000f8e0212 */
[----:B------:R-:W-:Y:S02]  /*12e0*/  IMAD.MOV.U32 R17, RZ, RZ, RZ ;  /* 0x000000ffff117224 */ /* 0x000fe400078e00ff */
[C---:B------:R-:W-:Y:S01]  /*12f0*/  IMAD R49, R19.reuse, UR7, R22 ;  /* 0x0000000713317c24 */ /* 0x040fe2000f8e0216 */
[C---:B------:R-:W-:Y:S01]  /*1300*/  LEA R22, P3, R14.reuse, UR8, 0x2 ;  /* 0x000000080e167c11 */ /* 0x040fe2000f8610ff */
[----:B------:R-:W-:Y:S01]  /*1310*/  IMAD.WIDE.U32 R16, R19, R13, R16 ;  /* 0x0000000d13107225 */ /* 0x000fe200078e0010 */
[----:B------:R-:W-:Y:S02]  /*1320*/  IADD3 R19, PT, PT, R21, R47, RZ ;  /* 0x0000002f15137210 */ /* 0x000fe40007ffe0ff */
[----:B------:R-:W-:Y:S01]  /*1330*/  LEA.HI.X R23, R14, UR9, R15, 0x2, P3 ;  /* 0x000000090e177c11 */ /* 0x000fe200098f140f */
[----:B------:R-:W-:Y:S01]  /*1340*/  IMAD.IADD R15, R17, 0x1, R49 ;  /* 0x00000001110f7824 */ /* 0x000fe200078e0231 */
[----:B------:R-:W-:-:S02]  /*1350*/  LEA R18, P3, R20, UR8, 0x2 ;  /* 0x0000000814127c11 */ /* 0x000fc4000f8610ff */
[----:B------:R-:W-:Y:S01]  /*1360*/  LEA R14, P4, R16, UR8, 0x2 ;  /* 0x00000008100e7c11 */ /* 0x000fe2000f8810ff */
[----:B------:R-:W3:Y:S01]  /*1370*/  LDG.E.CONSTANT R22, desc[UR16][R22.64] ;  /* 0x0000001016167981 */ /* 0x000ee2000c1e9900 */
[----:B------:R-:W-:Y:S02]  /*1380*/  LEA.HI.X R19, R20, UR9, R19, 0x2, P3 ;  /* 0x0000000914137c11 */ /* 0x000fe400098f1413 */
[----:B------:R-:W-:-:S03]  /*1390*/  LEA.HI.X R15, R16, UR9, R15, 0x2, P4 ;  /* 0x00000009100f7c11 */ /* 0x000fc6000a0f140f */
[----:B------:R-:W4:Y:S04]  /*13a0*/  LDG.E.CONSTANT R18, desc[UR16][R18.64] ;  /* 0x0000001012127981 */ /* 0x000f28000c1e9900 */
[----:B------:R-:W5:Y:S01]  /*13b0*/  LDG.E.CONSTANT R14, desc[UR16][R14.64] ;  /* 0x000000100e0e7981 */ /* 0x000f62000c1e9900 */
[C---:B------:R-:W-:Y:S02]  /*13c0*/  LEA R17, R46.reuse, R42, 0x2 ;  /* 0x0000002a2e117211 */ /* 0x040fe400078e10ff */
[----:B------:R-:W-:-:S04]  /*13d0*/  IADD3 R46, PT, PT, R46, 0x80, RZ ;  /* 0x000000802e2e7810 */ /* 0x000fc80007ffe0ff */
[----:B------:R-:W-:Y:S01]  /*13e0*/  ISETP.GE.AND P3, PT, R46, R45, PT ;  /* 0x0000002d2e00720c */ /* 0x000fe20003f66270 */
[----:B--2---:R0:W-:Y:S04]  /*13f0*/  STS [R17], R40 ;  /* 0x0000002811007388 */ /* 0x0041e80000000800 */
[----:B---3--:R0:W-:Y:S04]  /*1400*/  STS [R17+0x80], R22 ;  /* 0x0000801611007388 */ /* 0x0081e80000000800 */
[----:B----4-:R0:W-:Y:S04]  /*1410*/  STS [R17+0x100], R18 ;  /* 0x0001001211007388 */ /* 0x0101e80000000800 */
[----:B-----5:R0:W-:Y:S01]  /*1420*/  STS [R17+0x180], R14 ;  /* 0x0001800e11007388 */ /* 0x0201e20000000800 */
[----:B------:R-:W-:Y:S05]  /*1430*/  @!P3 BRA `(.L_x_13) ;  /* 0xfffffff80080b947 */ /* 0x000fea000383ffff */
.L_x_12:
[----:B------:R-:W-:Y:S05]  /*1440*/  BSYNC.RECONVERGENT B1 ;  /* 0x0000000000017941 */ /* 0x000fea0003800200 */
.L_x_11:
[----:B------:R-:W-:Y:S01]  /*1450*/  IMAD.IADD R12, R39, 0x1, -R46 ;  /* 0x00000001270c7824 */ /* 0x000fe200078e0a2e */
[----:B------:R-:W-:Y:S04]  /*1460*/  BSSY.RECONVERGENT B1, `(.L_x_14) ;  /* 0x0000041000017945 */ /* 0x000fe80003800200 */
[----:B------:R-:W-:-:S13]  /*1470*/  ISETP.GT.AND P2, PT, R12, 0x20, PT ;  /* 0x000000200c00780c */ /* 0x000fda0003f44270 */
[----:B------:R-:W-:Y:S05]  /*1480*/  @!P2 BRA `(.L_x_15) ;  /* 0x0000000000f8a947 */ /* 0x000fea0003800000 */
[----:B0-----:R-:W0:Y:S01]  /*1490*/  I2F.U32.RP R18, R13 ;  /* 0x0000000d00127306 */ /* 0x001e220000209000 */
[----:B------:R-:W-:Y:S01]  /*14a0*/  IMAD.MOV.U32 R14, RZ, RZ, RZ ;  /* 0x000000ffff0e7224 */ /* 0x000fe200078e00ff */
[----:B------:R-:W-:Y:S01]  /*14b0*/  IADD3 R16, PT, PT, R46, 0x20, RZ ;  /* 0x000000202e107810 */ /* 0x000fe20007ffe0ff */
[----:B------:R-:W1:Y:S01]  /*14c0*/  LDCU.64 UR8, c[0x0][0x388] ;  /* 0x00007100ff0877ac */ /* 0x000e620008000a00 */
[----:B------:R-:W-:-:S04]  /*14d0*/  MOV R21, RZ ;  /* 0x000000ff00157202 */ /* 0x000fc80000000f00 */
[----:B0-----:R-:W0:Y:S02]  /*14e0*/  MUFU.RCP R18, R18 ;  /* 0x0000001200127308 */ /* 0x001e240000001000 */
[----:B0-----:R-:W-:-:S06]  /*14f0*/  IADD3 R15, PT, PT, R18, 0xffffffe, RZ ;  /* 0x0ffffffe120f7810 */ /* 0x001fcc0007ffe0ff */
[----:B------:R-:W0:Y:S02]  /*1500*/  F2I.FTZ.U32.TRUNC.NTZ R15, R15 ;  /* 0x0000000f000f7305 */ /* 0x000e24000021f000 */
[----:B0-----:R-:W-:-:S05]  /*1510*/  IADD3 R12, PT, PT, RZ, -R15, RZ ;  /* 0x8000000fff0c7210 */ /* 0x001fca0007ffe0ff */
[----:B------:R-:W-:-:S04]  /*1520*/  IMAD R17, R12, R13, RZ ;  /* 0x0000000d0c117224 */ /* 0x000fc800078e02ff */
[----:B------:R-:W-:-:S06]  /*1530*/  IMAD.HI.U32 R17, R15, R17, R14 ;  /* 0x000000110f117227 */ /* 0x000fcc00078e000e */
[----:B------:R-:W-:-:S04]  /*1540*/  IMAD.HI.U32 R12, R17, R46, RZ ;  /* 0x0000002e110c7227 */ /* 0x000fc800078e00ff */
[----:B------:R-:W-:Y:S01]  /*1550*/  IMAD.HI.U32 R17, R17, R16, RZ ;  /* 0x0000001011117227 */ /* 0x000fe200078e00ff */
[----:B------:R-:W-:-:S03]  /*1560*/  IADD3 R14, PT, PT, -R12, RZ, RZ ;  /* 0x000000ff0c0e7210 */ /* 0x000fc60007ffe1ff */
[----:B------:R-:W-:Y:S02]  /*1570*/  IMAD.MOV R18, RZ, RZ, -R17 ;  /* 0x000000ffff127224 */ /* 0x000fe400078e0a11 */
[C---:B------:R-:W-:Y:S02]  /*1580*/  IMAD R14, R13.reuse, R14, R46 ;  /* 0x0000000e0d0e7224 */ /* 0x040fe400078e022e */
[----:B------:R-:W-:-:S03]  /*1590*/  IMAD R18, R13, R18, R16 ;  /* 0x000000120d127224 */ /* 0x000fc600078e0210 */
[-C--:B------:R-:W-:Y:S02]  /*15a0*/  ISETP.GE.U32.AND P0, PT, R14, R13.reuse, PT ;  /* 0x0000000d0e00720c */ /* 0x080fe40003f06070 */
[----:B------:R-:W-:-:S11]  /*15b0*/  ISETP.GE.U32.AND P3, PT, R18, R13, PT ;  /* 0x0000000d1200720c */ /* 0x000fd60003f66070 */
[-C--:B------:R-:W-:Y:S01]  /*15c0*/  @P0 IADD3 R14, PT, PT, R14, -R13.reuse, RZ ;  /* 0x8000000d0e0e0210 */ /* 0x080fe20007ffe0ff */
[----:B------:R-:W-:Y:S01]  /*15d0*/  @P0 VIADD R12, R12, 0x1 ;  /* 0x000000010c0c0836 */ /* 0x000fe20000000000 */
[-C--:B------:R-:W-:Y:S02]  /*15e0*/  @P3 IADD3 R18, PT, PT, R18, -R13.reuse, RZ ;  /* 0x8000000d12123210 */ /* 0x080fe40007ffe0ff */
[-C--:B------:R-:W-:Y:S02]  /*15f0*/  ISETP.GE.U32.AND P2, PT, R14, R13.reuse, PT ;  /* 0x0000000d0e00720c */ /* 0x080fe40003f46070 */
[----:B------:R-:W-:Y:S02]  /*1600*/  ISETP.GE.U32.AND P4, PT, R18, R13, PT ;  /* 0x0000000d1200720c */ /* 0x000fe40003f86070 */
[----:B------:R-:W-:Y:S02]  /*1610*/  @P3 IADD3 R17, PT, PT, R17, 0x1, RZ ;  /* 0x0000000111113810 */ /* 0x000fe40007ffe0ff */
[----:B------:R-:W-:-:S02]  /*1620*/  ISETP.NE.U32.AND P0, PT, R13, RZ, PT ;  /* 0x000000ff0d00720c */ /* 0x000fc40003f05070 */
[----:B------:R-:W-:-:S05]  /*1630*/  LOP3.LUT R14, RZ, R13, RZ, 0x33, !PT ;  /* 0x0000000dff0e7212 */ /* 0x000fca00078e33ff */
[----:B------:R-:W-:Y:S02]  /*1640*/  @P2 IADD3 R12, PT, PT, R12, 0x1, RZ ;  /* 0x000000010c0c2810 */ /* 0x000fe40007ffe0ff */
[----:B------:R-:W-:Y:S02]  /*1650*/  @P4 VIADD R17, R17, 0x1 ;  /* 0x0000000111114836 */ /* 0x000fe40000000000 */
[----:B------:R-:W-:-:S03]  /*1660*/  SEL R15, R14, R12, !P0 ;  /* 0x0000000c0e0f7207 */ /* 0x000fc60004000000 */
[----:B------:R-:W-:Y:S02]  /*1670*/  SEL R17, R14, R17, !P0 ;  /* 0x000000110e117207 */ /* 0x000fe40004000000 */
[C---:B------:R-:W-:Y:S02]  /*1680*/  IADD3 R20, PT, PT, -R15.reuse, RZ, RZ ;  /* 0x000000ff0f147210 */ /* 0x040fe40007ffe1ff */
[----:B------:R-:W-:Y:S01]  /*1690*/  IADD3 R15, PT, PT, R15, R32, RZ ;  /* 0x000000200f0f7210 */ /* 0x000fe20007ffe0ff */
[C---:B------:R-:W-:Y:S01]  /*16a0*/  IMAD.IADD R12, R17.reuse, 0x1, R32 ;  /* 0x00000001110c7824 */ /* 0x040fe200078e0220 */
[----:B------:R-:W-:Y:S01]  /*16b0*/  IADD3 R17, PT, PT, -R17, RZ, RZ ;  /* 0x000000ff11117210 */ /* 0x000fe20007ffe1ff */
[C---:B------:R-:W-:Y:S01]  /*16c0*/  IMAD R20, R13.reuse, R20, R46 ;  /* 0x000000140d147224 */ /* 0x040fe200078e022e */
[----:B------:R-:W-:Y:S02]  /*16d0*/  SHF.R.S32.HI R14, RZ, 0x1f, R15 ;  /* 0x0000001fff0e7819 */ /* 0x000fe4000001140f */
[----:B------:R-:W-:Y:S01]  /*16e0*/  SHF.R.S32.HI R18, RZ, 0x1f, R12 ;  /* 0x0000001fff127819 */ /* 0x000fe2000001140c */
[----:B------:R-:W-:-:S02]  /*16f0*/  IMAD R16, R13, R17, R16 ;  /* 0x000000110d107224 */ /* 0x000fc400078e0210 */
[-C--:B------:R-:W-:Y:S02]  /*1700*/  IMAD R14, R14, R13.reuse, RZ ;  /* 0x0000000d0e0e7224 */ /* 0x080fe400078e02ff */
[-C--:B------:R-:W-:Y:S02]  /*1710*/  IMAD R23, R18, R13.reuse, RZ ;  /* 0x0000000d12177224 */ /* 0x080fe400078e02ff */
[----:B------:R-:W-:Y:S02]  /*1720*/  IMAD.MOV.U32 R17, RZ, RZ, RZ ;  /* 0x000000ffff117224 */ /* 0x000fe400078e00ff */
[----:B------:R-:W-:-:S04]  /*1730*/  IMAD.WIDE.U32 R20, R15, R13, R20 ;  /* 0x0000000d0f147225 */ /* 0x000fc800078e0014 */
[----:B------:R-:W-:Y:S01]  /*1740*/  IMAD R19, R15, UR7, R14 ;  /* 0x000000070f137c24 */ /* 0x000fe2000f8e020e */
[----:B-1----:R-:W-:Y:S01]  /*1750*/  LEA R18, P0, R20, UR8, 0x2 ;  /* 0x0000000814127c11 */ /* 0x002fe2000f8010ff */
[----:B------:R-:W-:-:S03]  /*1760*/  IMAD.WIDE.U32 R16, R12, R13, R16 ;  /* 0x0000000d0c107225 */ /* 0x000fc600078e0010 */
[----:B------:R-:W-:Y:S01]  /*1770*/  IADD3 R19, PT, PT, R21, R19, RZ ;  /* 0x0000001315137210 */ /* 0x000fe20007ffe0ff */
[----:B------:R-:W-:Y:S01]  /*1780*/  IMAD R15, R12, UR7, R23 ;  /* 0x000000070c0f7c24 */ /* 0x000fe2000f8e0217 */
[----:B------:R-:W-:Y:S02]  /*1790*/  LEA R14, P2, R16, UR8, 0x2 ;  /* 0x00000008100e7c11 */ /* 0x000fe4000f8410ff */
[----:B------:R-:W-:Y:S02]  /*17a0*/  LEA.HI.X R19, R20, UR9, R19, 0x2, P0 ;  /* 0x0000000914137c11 */ /* 0x000fe400080f1413 */
[----:B------:R-:W-:-:S03]  /*17b0*/  IADD3 R15, PT, PT, R17, R15, RZ ;  /* 0x0000000f110f7210 */ /* 0x000fc60007ffe0ff */
[----:B------:R-:W2:Y:S01]  /*17c0*/  LDG.E.CONSTANT R18, desc[UR16][R18.64] ;  /* 0x0000001012127981 */ /* 0x000ea2000c1e9900 */
[----:B------:R-:W-:-:S05]  /*17d0*/  LEA.HI.X R15, R16, UR9, R15, 0x2, P2 ;  /* 0x00000009100f7c11 */ /* 0x000fca00090f140f */
[----:B------:R-:W3:Y:S01]  /*17e0*/  LDG.E.CONSTANT R14, desc[UR16][R14.64] ;  /* 0x000000100e0e7981 */ /* 0x000ee2000c1e9900 */
[----:B------:R-:W0:Y:S01]  /*17f0*/  S2UR UR9, SR_CgaCtaId ;  /* 0x00000000000979c3 */ /* 0x000e220000008800 */
[----:B------:R-:W-:Y:S02]  /*1800*/  UMOV UR8, 0x400 ;  /* 0x0000040000087882 */ /* 0x000fe40000000000 */
[----:B0-----:R-:W-:-:S06]  /*1810*/  ULEA UR8, UR9, UR8, 0x18 ;  /* 0x0000000809087291 */ /* 0x001fcc000f8ec0ff */
[C---:B------:R-:W-:Y:S01]  /*1820*/  LEA R17, R46.reuse, UR8, 0x2 ;  /* 0x000000082e117c11 */ /* 0x040fe2000f8e10ff */
[----:B------:R-:W-:Y:S01]  /*1830*/  VIADD R46, R46, 0x40 ;  /* 0x000000402e2e7836 */ /* 0x000fe20000000000 */
[----:B------:R-:W-:-:S03]  /*1840*/  PLOP3.LUT P0, PT, PT, PT, PT, 0x8, 0x80 ;  /* 0x000000000080781c */ /* 0x000fc60003f0e170 */
[----:B--2---:R1:W-:Y:S04]  /*1850*/  STS [R17], R18 ;  /* 0x0000001211007388 */ /* 0x0043e80000000800 */
[----:B---3--:R1:W-:Y:S06]  /*1860*/  STS [R17+0x80], R14 ;  /* 0x0000800e11007388 */ /* 0x0083ec0000000800 */
.L_x_15:
[----:B------:R-:W-:Y:S05]  /*1870*/  BSYNC.RECONVERGENT B1 ;  /* 0x0000000000017941 */ /* 0x000fea0003800200 */
.L_x_14:
[----:B------:R-:W-:-:S13]  /*1880*/  ISETP.LT.OR P0, PT, R46, R39, P0 ;  /* 0x000000272e00720c */ /* 0x000fda0000701670 */
[----:B------:R-:W-:Y:S05]  /*1890*/  @!P0 BRA `(.L_x_10) ;  /* 0x0000000000908947 */ /* 0x000fea0003800000 */
[----:B------:R-:W2:Y:S01]  /*18a0*/  I2F.U32.RP R16, R13 ;  /* 0x0000000d00107306 */ /* 0x000ea20000209000 */
[----:B------:R-:W-:Y:S01]  /*18b0*/  ISETP.NE.U32.AND P3, PT, R13, RZ, PT ;  /* 0x000000ff0d00720c */ /* 0x000fe20003f65070 */
[----:B------:R-:W3:Y:S06]  /*18c0*/  LDCU.64 UR8, c[0x0][0x388] ;  /* 0x00007100ff0877ac */ /* 0x000eec0008000a00 */
[----:B--2---:R-:W0:Y:S02]  /*18d0*/  MUFU.RCP R16, R16 ;  /* 0x0000001000107308 */ /* 0x004e240000001000 */
[----:B01----:R-:W-:-:S06]  /*18e0*/  IADD3 R14, PT, PT, R16, 0xffffffe, RZ ;  /* 0x0ffffffe100e7810 */ /* 0x003fcc0007ffe0ff */
[----:B------:R0:W1:Y:S02]  /*18f0*/  F2I.FTZ.U32.TRUNC.NTZ R15, R14 ;  /* 0x0000000e000f7305 */ /* 0x000064000021f000 */
[----:B0-----:R-:W-:Y:S01]  /*1900*/  IMAD.MOV.U32 R14, RZ, RZ, RZ ;  /* 0x000000ffff0e7224 */ /* 0x001fe200078e00ff */
[----:B-1----:R-:W-:-:S05]  /*1910*/  IADD3 R12, PT, PT, RZ, -R15, RZ ;  /* 0x8000000fff0c7210 */ /* 0x002fca0007ffe0ff */
[----:B------:R-:W-:-:S04]  /*1920*/  IMAD R17, R12, R13, RZ ;  /* 0x0000000d0c117224 */ /* 0x000fc800078e02ff */
[----:B------:R-:W-:-:S06]  /*1930*/  IMAD.HI.U32 R15, R15, R17, R14 ;  /* 0x000000110f0f7227 */ /* 0x000fcc00078e000e */
[----:B------:R-:W-:-:S05]  /*1940*/  IMAD.HI.U32 R15, R15, R46, RZ ;  /* 0x0000002e0f0f7227 */ /* 0x000fca00078e00ff */
[----:B------:R-:W-:-:S05]  /*1950*/  IADD3 R12, PT, PT, -R15, RZ, RZ ;  /* 0x000000ff0f0c7210 */ /* 0x000fca0007ffe1ff */
[----:B------:R-:W-:-:S05]  /*1960*/  IMAD R12, R13, R12, R46 ;  /* 0x0000000c0d0c7224 */ /* 0x000fca00078e022e */
[----:B------:R-:W-:-:S13]  /*1970*/  ISETP.GE.U32.AND P0, PT, R12, R13, PT ;  /* 0x0000000d0c00720c */ /* 0x000fda0003f06070 */
[----:B------:R-:W-:Y:S01]  /*1980*/  @P0 IADD3 R12, PT, PT, R12, -R13, RZ ;  /* 0x8000000d0c0c0210 */ /* 0x000fe20007ffe0ff */
[----:B------:R-:W-:-:S03]  /*1990*/  @P0 VIADD R15, R15, 0x1 ;  /* 0x000000010f0f0836 */ /* 0x000fc60000000000 */
[----:B------:R-:W-:-:S13]  /*19a0*/  ISETP.GE.U32.AND P2, PT, R12, R13, PT ;  /* 0x0000000d0c00720c */ /* 0x000fda0003f46070 */
[----:B------:R-:W-:Y:S02]  /*19b0*/  @P2 IADD3 R15, PT, PT, R15, 0x1, RZ ;  /* 0x000000010f0f2810 */ /* 0x000fe40007ffe0ff */
[----:B------:R-:W-:-:S04]  /*19c0*/  @!P3 LOP3.LUT R15, RZ, R13, RZ, 0x33, !PT ;  /* 0x0000000dff0fb212 */ /* 0x000fc800078e33ff */
[----:B------:R-:W-:Y:S01]  /*19d0*/  IADD3 R12, PT, PT, R15, R32, RZ ;  /* 0x000000200f0c7210 */ /* 0x000fe20007ffe0ff */
[----:B------:R-:W-:-:S03]  /*19e0*/  IMAD.MOV R15, RZ, RZ, -R15 ;  /* 0x000000ffff0f7224 */ /* 0x000fc600078e0a0f */
[----:B------:R-:W-:Y:S01]  /*19f0*/  SHF.R.S32.HI R16, RZ, 0x1f, R12 ;  /* 0x0000001fff107819 */ /* 0x000fe2000001140c */
[----:B------:R-:W-:Y:S01]  /*1a00*/  IMAD R14, R13, R15, R46 ;  /* 0x0000000f0d0e7224 */ /* 0x000fe200078e022e */
[----:B------:R-:W-:-:S03]  /*1a10*/  MOV R15, RZ ;  /* 0x000000ff000f7202 */ /* 0x000fc60000000f00 */
[-C--:B------:R-:W-:Y:S02]  /*1a20*/  IMAD R17, R16, R13.reuse, RZ ;  /* 0x0000000d10117224 */ /* 0x080fe400078e02ff */
[----:B------:R-:W-:-:S04]  /*1a30*/  IMAD.WIDE.U32 R14, R12, R13, R14 ;  /* 0x0000000d0c0e7225 */ /* 0x000fc800078e000e */
[----:B------:R-:W-:Y:S01]  /*1a40*/  IMAD R13, R12, UR7, R17 ;  /* 0x000000070c0d7c24 */ /* 0x000fe2000f8e0211 */
[----:B---3--:R-:W-:-:S04]  /*1a50*/  LEA R12, P0, R14, UR8, 0x2 ;  /* 0x000000080e0c7c11 */ /* 0x008fc8000f8010ff */
[----:B------:R-:W-:-:S04]  /*1a60*/  IADD3 R13, PT, PT, R15, R13, RZ ;  /* 0x0000000d0f0d7210 */ /* 0x000fc80007ffe0ff */
[----:B------:R-:W-:-:S05]  /*1a70*/  LEA.HI.X R13, R14, UR9, R13, 0x2, P0 ;  /* 0x000000090e0d7c11 */ /* 0x000fca00080f140d */
[----:B------:R-:W2:Y:S01]  /*1a80*/  LDG.E.CONSTANT R12, desc[UR16][R12.64] ;  /* 0x000000100c0c7981 */ /* 0x000ea2000c1e9900 */
[----:B------:R-:W0:Y:S01]  /*1a90*/  S2UR UR9, SR_CgaCtaId ;  /* 0x00000000000979c3 */ /* 0x000e220000008800 */
[----:B------:R-:W-:Y:S02]  /*1aa0*/  UMOV UR8, 0x400 ;  /* 0x0000040000087882 */ /* 0x000fe40000000000 */
[----:B0-----:R-:W-:-:S06]  /*1ab0*/  ULEA UR8, UR9, UR8, 0x18 ;  /* 0x0000000809087291 */ /* 0x001fcc000f8ec0ff */
[----:B------:R-:W-:-:S05]  /*1ac0*/  LEA R15, R46, UR8, 0x2 ;  /* 0x000000082e0f7c11 */ /* 0x000fca000f8e10ff */
[----:B--2---:R2:W-:Y:S02]  /*1ad0*/  STS [R15], R12 ;  /* 0x0000000c0f007388 */ /* 0x0045e40000000800 */
.L_x_10:
[----:B------:R-:W-:Y:S05]  /*1ae0*/  BSYNC.RECONVERGENT B0 ;  /* 0x0000000000007941 */ /* 0x000fea0003800200 */
.L_x_9:
[----:B------:R-:W-:-:S03]  /*1af0*/  UMOV UR8, 0xffffffff ;  /* 0xffffffff00087882 */ /* 0x000fc60000000000 */
[----:B------:R-:W-:Y:S05]  /*1b00*/  BRA.DIV UR8, `(.L_x_16) ;  /* 0x000000a608287947 */ /* 0x000fea000b800000 */
[----:B------:R-:W-:Y:S01]  /*1b10*/  NOP ;  /* 0x0000000000007918 */ /* 0x000fe20000000000 */
.L_x_179:
[----:B------:R-:W-:-:S13]  /*1b20*/  ISETP.GE.AND P0, PT, R38, 0x1, PT ;  /* 0x000000012600780c */ /* 0x000fda0003f06270 */
[----:B------:R-:W-:Y:S05]  /*1b30*/  @!P0 BRA `(.L_x_17) ;  /* 0x0000001400d08947 */ /* 0x000fea0003800000 */
[----:B------:R-:W-:Y:S01]  /*1b40*/  VIMNMX R44, PT, PT, R33, R44, PT ;  /* 0x0000002c212c7248 */ /* 0x000fe20003fe0100 */
[----:B------:R-:W-:-:S07]  /*1b50*/  IMAD.MOV.U32 R43, RZ, RZ, RZ ;  /* 0x000000ffff2b7224 */ /* 0x000fce00078e00ff */
.L_x_42:
[----:B--2---:R-:W-:Y:S01]  /*1b60*/  VIMNMX R45, PT, PT, R44, 0x10, PT ;  /* 0x000000102c2d7848 */ /* 0x004fe20003fe0100 */
[----:B------:R-:W-:Y:S01]  /*1b70*/  BSSY.RECONVERGENT B0, `(.L_x_18) ;  /* 0x000004c000007945 */ /* 0x000fe20003800200 */
[-C--:B------:R-:W-:Y:S02]  /*1b80*/  IADD3 R39, PT, PT, R38, -R43.reuse, RZ ;  /* 0x8000002b26277210 */ /* 0x080fe40007ffe0ff */
[----:B------:R-:W-:Y:S02]  /*1b90*/  VIMNMX R45, PT, PT, R45, 0x1, !PT ;  /* 0x000000012d2d7848 */ /* 0x000fe40007fe0100 */
[----:B0-2---:R-:W-:Y:S01]  /*1ba0*/  IADD3 R12, PT, PT, R34, R43, RZ ;  /* 0x0000002b220c7210 */ /* 0x005fe20007ffe0ff */
[----:B------:R-:W-:Y:S01]  /*1bb0*/  VIADD R43, R43, 0x10 ;  /* 0x000000102b2b7836 */ /* 0x000fe20000000000 */
[----:B------:R-:W-:Y:S02]  /*1bc0*/  LOP3.LUT R41, R45, 0x7, RZ, 0xc0, !PT ;  /* 0x000000072d297812 */ /* 0x000fe400078ec0ff */
[----:B01----:R-:W-:-:S02]  /*1bd0*/  MOV R14, R28 ;  /* 0x0000001c000e7202 */ /* 0x003fc40000000f00 */
[----:B------:R-:W-:Y:S02]  /*1be0*/  ISETP.GE.AND P3, PT, R43, R38, PT ;  /* 0x000000262b00720c */ /* 0x000fe40003f66270 */
[----:B------:R-:W-:Y:S02]  /*1bf0*/  LOP3.LUT R42, R45, 0x3, RZ, 0xc0, !PT ;  /* 0x000000032d2a7812 */ /* 0x000fe400078ec0ff */
[----:B------:R-:W-:-:S09]  /*1c00*/  IADD3 R40, PT, PT, R41, -0x1, RZ ;  /* 0xffffffff29287810 */ /* 0x000fd20007ffe0ff */
.L_x_19:
[----:B0-----:R-:W0:Y:S01]  /*1c10*/  LDCU UR8, c[0x0][0x3bc] ;  /* 0x00007780ff0877ac */ /* 0x001e220008000800 */
[C---:B------:R-:W-:Y:S01]  /*1c20*/  LEA.HI R13, R14.reuse, R31, RZ, 0x1c ;  /* 0x0000001f0e0d7211 */ /* 0x040fe200078fe0ff */
[C---:B------:R-:W-:Y:S01]  /*1c30*/  VIADD R20, R14.reuse, 0x20 ;  /* 0x000000200e147836 */ /* 0x040fe20000000000 */
[----:B------:R-:W-:-:S04]  /*1c40*/  LEA.HI R18, R14, R11, RZ, 0x1c ;  /* 0x0000000b0e127211 */ /* 0x000fc800078fe0ff */
[C---:B------:R-:W-:Y:S02]  /*1c50*/  LEA.HI R19, R20.reuse, R31, RZ, 0x1c ;  /* 0x0000001f14137211 */ /* 0x040fe400078fe0ff */
[----:B------:R-:W-:-:S05]  /*1c60*/  LEA.HI R20, R20, R11, RZ, 0x1c ;  /* 0x0000000b14147211 */ /* 0x000fca00078fe0ff */
[----:B------:R-:W-:Y:S01]  /*1c70*/  IMAD R20, R20, 0x2, R27 ;  /* 0x0000000214147824 */ /* 0x000fe200078e021b */
[----:B0-----:R-:W-:Y:S02]  /*1c80*/  ISETP.GE.AND P0, PT, R13, UR8, PT ;  /* 0x000000080d007c0c */ /* 0x001fe4000bf06270 */
[----:B------:R-:W-:Y:S02]  /*1c90*/  ISETP.GE.AND P2, PT, R19, UR8, PT ;  /* 0x0000000813007c0c */ /* 0x000fe4000bf46270 */
[CC--:B------:R-:W-:Y:S02]  /*1ca0*/  ISETP.LE.OR P0, PT, R39.reuse, R34.reuse, P0 ;  /* 0x000000222700720c */ /* 0x0c0fe40000703670 */
[----:B------:R-:W-:-:S11]  /*1cb0*/  ISETP.GT.AND P2, PT, R39, R34, !P2 ;  /* 0x000000222700720c */ /* 0x000fd60005744270 */
[----:B------:R-:W0:Y:S01]  /*1cc0*/  @!P0 S2R R16, SR_CgaCtaId ;  /* 0x0000000000108919 */ /* 0x000e220000008800 */
[----:B------:R-:W-:Y:S01]  /*1cd0*/  @!P0 MOV R15, 0x400 ;  /* 0x00000400000f8802 */ /* 0x000fe20000000f00 */
[C---:B------:R-:W-:Y:S01]  /*1ce0*/  @!P0 IMAD R13, R12.reuse, UR8, R13 ;  /* 0x000000080c0d8c24 */ /* 0x040fe2000f8e020d */
[----:B------:R-:W-:Y:S01]  /*1cf0*/  @P2 MOV R21, 0x400 ;  /* 0x0000040000152802 */ /* 0x000fe20000000f00 */
[----:B------:R-:W1:Y:S01]  /*1d00*/  @P2 S2R R22, SR_CgaCtaId ;  /* 0x0000000000162919 */ /* 0x000e620000008800 */
[----:B------:R-:W-:Y:S01]  /*1d10*/  @P2 IMAD R19, R12, UR8, R19 ;  /* 0x000000080c132c24 */ /* 0x000fe2000f8e0213 */
[----:B0-----:R-:W-:-:S04]  /*1d20*/  @!P0 LEA R16, R16, R15, 0x18 ;  /* 0x0000000f10108211 */ /* 0x001fc800078ec0ff */
[----:B------:R-:W-:Y:S02]  /*1d30*/  @!P0 LEA R15, R13, R16, 0x2 ;  /* 0x000000100d0f8211 */ /* 0x000fe400078e10ff */
[----:B------:R-:W-:Y:S02]  /*1d40*/  IADD3 R16, PT, PT, R14, 0x40, RZ ;  /* 0x000000400e107810 */ /* 0x000fe40007ffe0ff */
[----:B-1----:R-:W-:Y:S02]  /*1d50*/  @P2 LEA R22, R22, R21, 0x18 ;  /* 0x0000001516162211 */ /* 0x002fe400078ec0ff */
[----:B------:R-:W0:Y:S01]  /*1d60*/  @!P0 LDS R15, [R15] ;  /* 0x000000000f0f8984 */ /* 0x000e220000000800 */
[C---:B------:R-:W-:Y:S02]  /*1d70*/  LEA.HI R13, R16.reuse, R31, RZ, 0x1c ;  /* 0x0000001f100d7211 */ /* 0x040fe400078fe0ff */
[----:B------:R-:W-:Y:S02]  /*1d80*/  @P2 LEA R19, R19, R22, 0x2 ;  /* 0x0000001613132211 */ /* 0x000fe400078e10ff */
[----:B------:R-:W-:-:S04]  /*1d90*/  LEA.HI R16, R16, R11, RZ, 0x1c ;  /* 0x0000000b10107211 */ /* 0x000fc800078fe0ff */
[----:B------:R-:W-:Y:S02]  /*1da0*/  LEA R16, R16, R27, 0x1 ;  /* 0x0000001b10107211 */ /* 0x000fe400078e08ff */
[----:B0-----:R-:W-:Y:S01]  /*1db0*/  @!P0 F2FP.F16.F32.PACK_AB R17, RZ, R15 ;  /* 0x0000000fff11823e */ /* 0x001fe200000000ff */
[----:B------:R-:W-:Y:S01]  /*1dc0*/  IMAD R15, R18, 0x2, R27 ;  /* 0x00000002120f7824 */ /* 0x000fe200078e021b */
[----:B------:R-:W-:Y:S02]  /*1dd0*/  IADD3 R18, PT, PT, R14, 0x60, RZ ;  /* 0x000000600e127810 */ /* 0x000fe40007ffe0ff */
[----:B------:R-:W-:Y:S02]  /*1de0*/  @P0 PRMT R17, RZ, 0x7610, R17 ;  /* 0x00007610ff110816 */ /* 0x000fe40000000011 */
[----:B------:R-:W-:Y:S02]  /*1df0*/  ISETP.GE.AND P0, PT, R13, UR8, PT ;  /* 0x000000080d007c0c */ /* 0x000fe4000bf06270 */
[----:B------:R-:W-:-:S02]  /*1e00*/  PRMT R46, R17, 0x7610, R46 ;  /* 0x00007610112e7816 */ /* 0x000fc4000000002e */
[----:B------:R-:W-:Y:S02]  /*1e10*/  ISETP.GT.AND P0, PT, R39, R34, !P0 ;  /* 0x000000222700720c */ /* 0x000fe40004704270 */
[C---:B------:R-:W-:Y:S01]  /*1e20*/  LEA.HI R21, R18.reuse, R31, RZ, 0x1c ;  /* 0x0000001f12157211 */ /* 0x040fe200078fe0ff */
[----:B------:R-:W-:Y:S01]  /*1e30*/  STS.U16 [R15+0x200], R46 ;  /* 0x0002002e0f007388 */ /* 0x000fe20000000400 */
[----:B------:R-:W-:Y:S02]  /*1e40*/  @!P2 PRMT R17, RZ, 0x7610, R17 ;  /* 0x00007610ff11a816 */ /* 0x000fe40000000011 */
[----:B------:R-:W-:Y:S01]  /*1e50*/  LEA.HI R18, R18, R11, RZ, 0x1c ;  /* 0x0000000b12127211 */ /* 0x000fe200078fe0ff */
[----:B------:R-:W0:Y:S03]  /*1e60*/  @P2 LDS R19, [R19] ;  /* 0x0000000013132984 */ /* 0x000e260000000800 */
[----:B------:R-:W-:-:S03]  /*1e70*/  LEA R18, R18, R27, 0x1 ;  /* 0x0000001b12127211 */ /* 0x000fc600078e08ff */
[----:B------:R-:W1:Y:S01]  /*1e80*/  @P0 S2R R23, SR_CgaCtaId ;  /* 0x0000000000170919 */ /* 0x000e620000008800 */
[----:B------:R-:W-:Y:S01]  /*1e90*/  @P0 MOV R22, 0x400 ;  /* 0x0000040000160802 */ /* 0x000fe20000000f00 */
[----:B------:R-:W-:-:S03]  /*1ea0*/  @P0 IMAD R13, R12, UR8, R13 ;  /* 0x000000080c0d0c24 */ /* 0x000fc6000f8e020d */
[----:B-1----:R-:W-:Y:S02]  /*1eb0*/  @P0 LEA R22, R23, R22, 0x18 ;  /* 0x0000001617160211 */ /* 0x002fe400078ec0ff */
[----:B0-----:R-:W-:Y:S02]  /*1ec0*/  @P2 F2FP.F16.F32.PACK_AB R17, RZ, R19 ;  /* 0x00000013ff11223e */ /* 0x001fe400000000ff */
[----:B------:R-:W-:Y:S02]  /*1ed0*/  ISETP.GE.AND P2, PT, R21, UR8, PT ;  /* 0x0000000815007c0c */ /* 0x000fe4000bf46270 */
[----:B------:R-:W-:Y:S02]  /*1ee0*/  PRMT R23, R17, 0x7610, R23 ;  /* 0x0000761011177816 */ /* 0x000fe40000000017 */
[----:B------:R-:W-:Y:S02]  /*1ef0*/  @P0 LEA R15, R13, R22, 0x2 ;  /* 0x000000160d0f0211 */ /* 0x000fe400078e10ff */
[----:B------:R-:W-:Y:S01]  /*1f00*/  ISETP.GT.AND P2, PT, R39, R34, !P2 ;  /* 0x000000222700720c */ /* 0x000fe20005744270 */
[----:B------:R-:W-:Y:S01]  /*1f10*/  STS.U16 [R20+0x200], R23 ;  /* 0x0002001714007388 */ /* 0x000fe20000000400 */
[----:B------:R-:W-:-:S03]  /*1f20*/  @!P0 PRMT R13, RZ, 0x7610, R13 ;  /* 0x00007610ff0d8816 */ /* 0x000fc6000000000d */
[----:B------:R-:W0:Y:S08]  /*1f30*/  @P0 LDS R15, [R15] ;  /* 0x000000000f0f0984 */ /* 0x000e300000000800 */
[----:B------:R-:W1:Y:S01]  /*1f40*/  @P2 S2R R22, SR_CgaCtaId ;  /* 0x0000000000162919 */ /* 0x000e620000008800 */
[----:B------:R-:W-:Y:S01]  /*1f50*/  @P2 MOV R19, 0x400 ;  /* 0x0000040000132802 */ /* 0x000fe20000000f00 */
[----:B------:R-:W-:-:S03]  /*1f60*/  @P2 IMAD R17, R12, UR8, R21 ;  /* 0x000000080c112c24 */ /* 0x000fc6000f8e0215 */
[----:B-1----:R-:W-:Y:S02]  /*1f70*/  @P2 LEA R22, R22, R19, 0x18 ;  /* 0x0000001316162211 */ /* 0x002fe400078ec0ff */
[----:B0-----:R-:W-:Y:S02]  /*1f80*/  @P0 F2FP.F16.F32.PACK_AB R13, RZ, R15 ;  /* 0x0000000fff0d023e */ /* 0x001fe400000000ff */
[C---:B------:R-:W-:Y:S01]  /*1f90*/  ISETP.GE.U32.AND P0, PT, R14.reuse, 0x80, PT ;  /* 0x000000800e00780c */ /* 0x040fe20003f06070 */
[----:B------:R-:W-:Y:S01]  /*1fa0*/  @P2 IMAD R17, R17, 0x4, R22 ;  /* 0x0000000411112824 */ /* 0x000fe200078e0216 */
[----:B------:R-:W-:Y:S02]  /*1fb0*/  PRMT R19, R13, 0x7610, R19 ;  /* 0x000076100d137816 */ /* 0x000fe40000000013 */
[----:B------:R-:W-:Y:S02]  /*1fc0*/  @!P2 PRMT R13, RZ, 0x7610, R13 ;  /* 0x00007610ff0da816 */ /* 0x000fe4000000000d */
[----:B------:R-:W-:Y:S01]  /*1fd0*/  IADD3 R14, PT, PT, R14, 0x80, RZ ;  /* 0x000000800e0e7810 */ /* 0x000fe20007ffe0ff */
[----:B------:R-:W-:Y:S04]  /*1fe0*/  STS.U16 [R16+0x200], R19 ;  /* 0x0002001310007388 */ /* 0x000fe80000000400 */
[----:B------:R-:W0:Y:S02]  /*1ff0*/  @P2 LDS R17, [R17] ;  /* 0x0000000011112984 */ /* 0x000e240000000800 */
[----:B0-----:R-:W-:-:S05]  /*2000*/  @P2 F2FP.F16.F32.PACK_AB R13, RZ, R17 ;  /* 0x00000011ff0d223e */ /* 0x001fca00000000ff */
[----:B------:R0:W-:Y:S01]  /*2010*/  STS.U16 [R18+0x200], R13 ;  /* 0x0002000d12007388 */ /* 0x0001e20000000400 */
[----:B------:R-:W-:Y:S05]  /*2020*/  @!P0 BRA `(.L_x_19) ;  /* 0xfffffff800f88947 */ /* 0x000fea000383ffff */
[----:B------:R-:W-:Y:S05]  /*2030*/  BSYNC.RECONVERGENT B0 ;  /* 0x0000000000007941 */ /* 0x000fea0003800200 */
.L_x_18:
[----:B------:R-:W-:-:S03]  /*2040*/  UMOV UR8, 0xffffffff ;  /* 0xffffffff00087882 */ /* 0x000fc60000000000 */
[----:B------:R-:W-:Y:S05]  /*2050*/  BRA.DIV UR8, `(.L_x_20) ;  /* 0x0000009e08f07947 */ /* 0x000fea000b800000 */
[----:B------:R-:W-:Y:S01]  /*2060*/  NOP ;  /* 0x0000000000007918 */ /* 0x000fe20000000000 */
.L_x_182:
[----:B------:R-:W1:Y:S01]  /*2070*/  S2R R46, SR_LANEID ;  /* 0x00000000002e7919 */ /* 0x000e620000000000 */
[----:B------:R-:W-:Y:S05]  /*2080*/  WARPSYNC.ALL ;  /* 0x0000000000007948 */ /* 0x000fea0003800000 */
[----:B------:R-:W-:Y:S01]  /*2090*/  BSSY.RECONVERGENT B0, `(.L_x_21) ;  /* 0x000011b000007945 */ /* 0x000fe20003800200 */
[--C-:B-1----:R-:W-:Y:S02]  /*20a0*/  SHF.R.U32.HI R12, RZ, 0x3, R46.reuse ;  /* 0x00000003ff0c7819 */ /* 0x102fe4000001162e */
[----:B0-----:R-:W-:Y:S02]  /*20b0*/  LOP3.LUT R13, R46, 0x7, RZ, 0xc0, !PT ;  /* 0x000000072e0d7812 */ /* 0x001fe400078ec0ff */
[----:B------:R-:W-:Y:S01]  /*20c0*/  SHF.R.U32.HI R14, RZ, 0x4, R46 ;  /* 0x00000004ff0e7819 */ /* 0x000fe2000001162e */
[C---:B------:R-:W-:Y:S01]  /*20d0*/  IMAD.SHL.U32 R16, R12.reuse, 0x8, RZ ;  /* 0x000000080c107824 */ /* 0x040fe200078e00ff */
[----:B------:R-:W-:-:S02]  /*20e0*/  SHF.L.U32 R12, R12, 0x3, RZ ;  /* 0x000000030c0c7819 */ /* 0x000fc400000006ff */
[C---:B------:R-:W-:Y:S01]  /*20f0*/  LEA R15, R14.reuse, R13, 0x3 ;  /* 0x0000000d0e0f7211 */ /* 0x040fe200078e18ff */
[----:B------:R-:W-:Y:S01]  /*2100*/  IMAD.SHL.U32 R14, R14, 0x8, RZ ;  /* 0x000000080e0e7824 */ /* 0x000fe200078e00ff */
[----:B------:R-:W-:Y:S02]  /*2110*/  LOP3.LUT R13, R16, 0x8, R13, 0xe2, !PT ;  /* 0x00000008100d7812 */ /* 0x000fe400078ee20d */
[----:B------:R-:W-:Y:S02]  /*2120*/  LOP3.LUT R12, R12, 0x8, RZ, 0xe2, !PT ;  /* 0x000000080c0c7812 */ /* 0x000fe400078ee2ff */
[----:B------:R-:W-:Y:S02]  /*2130*/  LEA R14, R13, R14, 0x4 ;  /* 0x0000000e0d0e7211 */ /* 0x000fe400078e20ff */
[----:B------:R-:W-:-:S03]  /*2140*/  LEA R15, R15, R12, 0x4 ;  /* 0x0000000c0f0f7211 */ /* 0x000fc600078e20ff */
[----:B------:R-:W-:Y:S01]  /*2150*/  IMAD.U32 R47, R14, 0x2, R27 ;  /* 0x000000020e2f7824 */ /* 0x000fe200078e001b */
[----:B------:R-:W-:-:S04]  /*2160*/  LEA R18, R15, R36, 0x1 ;  /* 0x000000240f127211 */ /* 0x000fc800078e08ff */
[----:B------:R-:W-:Y:S04]  /*2170*/  LDSM.16.M88.4 R12, [R47] ;  /* 0x000000002f0c783b */ /* 0x000fe80000000200 */
[----:B------:R-:W0:Y:S02]  /*2180*/  LDSM.16.M88.4 R16, [R18] ;  /* 0x000000001210783b */ /* 0x000e240000000200 */
[----:B0-----:R-:W-:Y:S01]  /*2190*/  HMMA.16816.F32 R20, R12, R16, RZ ;  /* 0x000000100c14723c */ /* 0x001fe200000018ff */
[----:B------:R-:W-:Y:S02]  /*21a0*/  SHF.R.U32.HI R16, RZ, 0x2, R46 ;  /* 0x00000002ff107819 */ /* 0x000fe4000001162e */
[----:B------:R-:W-:-:S04]  /*21b0*/  LOP3.LUT R17, R46, 0x3, RZ, 0xc0, !PT ;  /* 0x000000032e117812 */ /* 0x000fc800078ec0ff */
[----:B------:R-:W-:Y:S01]  /*21c0*/  LEA R16, R16, R17, 0x3 ;  /* 0x0000001110107211 */ /* 0x000fe200078e18ff */
[----:B------:R-:W-:Y:S04]  /*21d0*/  HMMA.16816.F32 R12, R12, R18, RZ ;  /* 0x000000120c0c723c */ /* 0x000fe800000018ff */
[----:B------:R-:W-:Y:S01]  /*21e0*/  IMAD.U32 R16, R16, 0x8, R35 ;  /* 0x0000000810107824 */ /* 0x000fe200078e0023 */
[----:B------:R-:W-:-:S06]  /*21f0*/  NOP ;  /* 0x0000000000007918 */ /* 0x000fcc0000000000 */
[----:B------:R0:W-:Y:S04]  /*2200*/  STS.64 [R16], R20 ;  /* 0x0000001410007388 */ /* 0x0001e80000000a00 */
[----:B------:R0:W-:Y:S04]  /*2210*/  STS.64 [R16+0x200], R22 ;  /* 0x0002001610007388 */ /* 0x0001e80000000a00 */
[----:B------:R0:W-:Y:S04]  /*2220*/  STS.64 [R16+0x20], R12 ;  /* 0x0000200c10007388 */ /* 0x0001e80000000a00 */
[----:B------:R0:W-:Y:S01]  /*2230*/  STS.64 [R16+0x220], R14 ;  /* 0x0002200e10007388 */ /* 0x0001e20000000a00 */
[----:B------:R-:W-:Y:S01]  /*2240*/  NOP ;  /* 0x0000000000007918 */ /* 0x000fe20000000000 */
[----:B------:R-:W-:Y:S05]  /*2250*/  @!P1 BRA `(.L_x_22) ;  /* 0x0000000c00f89947 */ /* 0x000fea0003800000 */
[C---:B0-----:R-:W-:Y:S02]  /*2260*/  LOP3.LUT R22, R45.reuse, 0x18, RZ, 0xc0, !PT ;  /* 0x000000182d167812 */ /* 0x041fe400078ec0ff */
[----:B------:R-:W-:Y:S02]  /*2270*/  LOP3.LUT R21, R45, 0x1, RZ, 0xc0, !PT ;  /* 0x000000012d157812 */ /* 0x000fe400078ec0ff */
[----:B------:R-:W-:-:S07]  /*2280*/  MOV R23, RZ ;  /* 0x000000ff00177202 */ /* 0x000fce0000000f00 */
.L_x_41:
[----:B0-2---:R-:W-:Y:S01]  /*2290*/  IADD3 R20, PT, PT, R0, R23, RZ ;  /* 0x0000001700147210 */ /* 0x005fe20007ffe0ff */
[----:B------:R-:W-:Y:S01]  /*22a0*/  IMAD.MOV.U32 R45, RZ, RZ, -0x800000 ;  /* 0xff800000ff2d7424 */ /* 0x000fe200078e00ff */
[----:B------:R-:W-:Y:S02]  /*22b0*/  ISETP.GE.AND P0, PT, R39, 0x1, PT ;  /* 0x000000012700780c */ /* 0x000fe40003f06270 */
[----:B------:R-:W-:-:S05]  /*22c0*/  LEA R20, R20, UR19, 0x2 ;  /* 0x0000001314147c11 */ /* 0x000fca000f8e10ff */
[----:B------:R0:W1:Y:S06]  /*22d0*/  LDS R46, [R20] ;  /* 0x00000000142e7984 */ /* 0x00006c0000000800 */
[----:B------:R-:W-:Y:S05]  /*22e0*/  @!P0 BRA `(.L_x_23) ;  /* 0x0000000400148947 */ /* 0x000fea0003800000 */
[----:B------:R-:W-:Y:S01]  /*22f0*/  ISETP.GE.AND P0, PT, R44, 0x8, PT ;  /* 0x000000082c00780c */ /* 0x000fe20003f06270 */
[----:B------:R-:W-:Y:S01]  /*2300*/  BSSY.RECONVERGENT B1, `(.L_x_24) ;  /* 0x000001d000017945 */ /* 0x000fe20003800200 */
[----:B------:R-:W-:Y:S02]  /*2310*/  MOV R45, 0xff800000 ;  /* 0xff800000002d7802 */ /* 0x000fe40000000f00 */
[----:B------:R-:W-:-:S09]  /*2320*/  MOV R16, RZ ;  /* 0x000000ff00107202 */ /* 0x000fd20000000f00 */
[----:B------:R-:W-:Y:S05]  /*2330*/  @!P0 BRA `(.L_x_25) ;  /* 0x0000000000648947 */ /* 0x000fea0003800000 */
[----:B------:R-:W2:Y:S01]  /*2340*/  LDC R48, c[0x0][0x3c4] ;  /* 0x0000f100ff307b82 */ /* 0x000ea20000000800 */
[----:B------:R-:W-:Y:S01]  /*2350*/  BSSY.RECONVERGENT B2, `(.L_x_26) ;  /* 0x0000016000027945 */ /* 0x000fe20003800200 */
[----:B------:R-:W-:Y:S01]  /*2360*/  IMAD.MOV.U32 R45, RZ, RZ, -0x800000 ;  /* 0xff800000ff2d7424 */ /* 0x000fe200078e00ff */
[----:B------:R-:W-:-:S07]  /*2370*/  MOV R47, RZ ;  /* 0x000000ff002f7202 */ /* 0x000fce0000000f00 */
.L_x_27:
[----:B------:R-:W-:Y:S02]  /*2380*/  LEA R12, R23, R47, 0x4 ;  /* 0x0000002f170c7211 */ /* 0x000fe400078e20ff */
[----:B------:R-:W-:-:S03]  /*2390*/  IADD3 R47, PT, PT, R47, 0x8, RZ ;  /* 0x000000082f2f7810 */ /* 0x000fc60007ffe0ff */
[----:B------:R-:W-:Y:S01]  /*23a0*/  IMAD R49, R12, 0x4, R35 ;  /* 0x000000040c317824 */ /* 0x000fe200078e0223 */
[----:B------:R-:W-:-:S04]  /*23b0*/  ISETP.NE.AND P0, PT, R47, R22, PT ;  /* 0x000000162f00720c */ /* 0x000fc80003f05270 */
[----:B------:R-:W2:Y:S04]  /*23c0*/  LDS.128 R12, [R49] ;  /* 0x00000000310c7984 */ /* 0x000ea80000000c00 */
[----:B------:R-:W3:Y:S01]  /*23d0*/  LDS.128 R16, [R49+0x10] ;  /* 0x0000100031107984 */ /* 0x000ee20000000c00 */
[-C--:B--2---:R-:W-:Y:S01]  /*23e0*/  FMUL R12, R12, R48.reuse ;  /* 0x000000300c0c7220 */ /* 0x084fe20000400000 */
[-C--:B------:R-:W-:Y:S01]  /*23f0*/  FMUL R13, R13, R48.reuse ;  /* 0x000000300d0d7220 */ /* 0x080fe20000400000 */
[-C--:B------:R-:W-:Y:S01]  /*2400*/  FMUL R15, R15, R48.reuse ;  /* 0x000000300f0f7220 */ /* 0x080fe20000400000 */
[-C--:B---3--:R-:W-:Y:S01]  /*2410*/  FMUL R17, R17, R48.reuse ;  /* 0x0000003011117220 */ /* 0x088fe20000400000 */
[----:B------:R-:W-:Y:S02]  /*2420*/  FMUL R18, R18, R48 ;  /* 0x0000003012127220 */ /* 0x000fe40000400000 */
[----:B------:R-:W-:Y:S01]  /*2430*/  FMNMX3 R12, R45, R12, R13, !PT ;  /* 0x0000000c2d0c7276 */ /* 0x000fe2000780000d */
[-C--:B------:R-:W-:Y:S01]  /*2440*/  FMUL R13, R14, R48.reuse ;  /* 0x000000300e0d7220 */ /* 0x080fe20000400000 */
[-C--:B------:R-:W-:Y:S01]  /*2450*/  FMUL R45, R16, R48.reuse ;  /* 0x00000030102d7220 */ /* 0x080fe20000400000 */
[----:B------:R-:W-:-:S03]  /*2460*/  FMUL R19, R19, R48 ;  /* 0x0000003013137220 */ /* 0x000fc60000400000 */
[----:B------:R-:W-:-:S04]  /*2470*/  FMNMX3 R12, R12, R13, R15, !PT ;  /* 0x0000000d0c0c7276 */ /* 0x000fc8000780000f */
[----:B------:R-:W-:-:S04]  /*2480*/  FMNMX3 R45, R12, R45, R17, !PT ;  /* 0x0000002d0c2d7276 */ /* 0x000fc80007800011 */
[----:B------:R-:W-:Y:S01]  /*2490*/  FMNMX3 R45, R45, R18, R19, !PT ;  /* 0x000000122d2d7276 */ /* 0x000fe20007800013 */
[----:B------:R-:W-:Y:S06]  /*24a0*/  @P0 BRA `(.L_x_27) ;  /* 0xfffffffc00b40947 */ /* 0x000fec000383ffff */
[----:B------:R-:W-:Y:S05]  /*24b0*/  BSYNC.RECONVERGENT B2 ;  /* 0x0000000000027941 */ /* 0x000fea0003800200 */
.L_x_26:
[----:B------:R-:W-:-:S07]  /*24c0*/  MOV R16, R22 ;  /* 0x0000001600107202 */ /* 0x000fce0000000f00 */
.L_x_25:
[----:B------:R-:W-:Y:S05]  /*24d0*/  BSYNC.RECONVERGENT B1 ;  /* 0x0000000000017941 */ /* 0x000fea0003800200 */
.L_x_24:
[----:B------:R-:W-:Y:S01]  /*24e0*/  ISETP.NE.AND P0, PT, R41, RZ, PT ;  /* 0x000000ff2900720c */ /* 0x000fe20003f05270 */
[----:B------:R-:W-:-:S12]  /*24f0*/  BSSY.RECONVERGENT B1, `(.L_x_23) ;  /* 0x0000024000017945 */ /* 0x000fd80003800200 */
[----:B------:R-:W-:Y:S05]  /*2500*/  @!P0 BRA `(.L_x_28) ;  /* 0x0000000000888947 */ /* 0x000fea0003800000 */
[----:B------:R-:W-:Y:S01]  /*2510*/  ISETP.GE.U32.AND P0, PT, R40, 0x3, PT ;  /* 0x000000032800780c */ /* 0x000fe20003f06070 */
[----:B------:R-:W-:Y:S01]  /*2520*/  BSSY.RECONVERGENT B2, `(.L_x_29) ;  /* 0x000000f000027945 */ /* 0x000fe20003800200 */
[----:B------:R-:W-:-:S11]  /*2530*/  ISETP.NE.AND P2, PT, R42, RZ, PT ;  /* 0x000000ff2a00720c */ /* 0x000fd60003f45270 */
[----:B------:R-:W-:Y:S05]  /*2540*/  @!P0 BRA `(.L_x_30) ;  /* 0x0000000000308947 */ /* 0x000fea0003800000 */
[----:B------:R-:W-:Y:S01]  /*2550*/  IMAD R12, R23, 0x10, R16 ;  /* 0x00000010170c7824 */ /* 0x000fe200078e0210 */
[----:B------:R-:W2:Y:S01]  /*2560*/  LDCU UR8, c[0x0][0x3c4] ;  /* 0x00007880ff0877ac */ /* 0x000ea20008000800 */
[----:B------:R-:W-:-:S03]  /*2570*/  IADD3 R16, PT, PT, R16, 0x4, RZ ;  /* 0x0000000410107810 */ /* 0x000fc60007ffe0ff */
[----:B------:R-:W-:-:S05]  /*2580*/  LEA R17, R12, R35, 0x2 ;  /* 0x000000230c117211 */ /* 0x000fca00078e10ff */
[----:B------:R-:W2:Y:S04]  /*2590*/  LDS.64 R12, [R17] ;  /* 0x00000000110c7984 */ /* 0x000ea80000000a00 */
[----:B------:R-:W3:Y:S01]  /*25a0*/  LDS.64 R14, [R17+0x8] ;  /* 0x00000800110e7984 */ /* 0x000ee20000000a00 */
[----:B--2---:R-:W-:Y:S01]  /*25b0*/  FMUL R12, R12, UR8 ;  /* 0x000000080c0c7c20 */ /* 0x004fe20008400000 */
[----:B------:R-:W-:Y:S01]  /*25c0*/  FMUL R13, R13, UR8 ;  /* 0x000000080d0d7c20 */ /* 0x000fe20008400000 */
[----:B---3--:R-:W-:Y:S01]  /*25d0*/  FMUL R19, R14, UR8 ;  /* 0x000000080e137c20 */ /* 0x008fe20008400000 */
[----:B------:R-:W-:-:S03]  /*25e0*/  FMUL R15, R15, UR8 ;  /* 0x000000080f0f7c20 */ /* 0x000fc60008400000 */
[----:B------:R-:W-:-:S04]  /*25f0*/  FMNMX3 R12, R45, R12, R13, !PT ;  /* 0x0000000c2d0c7276 */ /* 0x000fc8000780000d */
[----:B------:R-:W-:-:S07]  /*2600*/  FMNMX3 R45, R12, R19, R15, !PT ;  /* 0x000000130c2d7276 */ /* 0x000fce000780000f */
.L_x_30:
[----:B------:R-:W-:Y:S05]  /*2610*/  BSYNC.RECONVERGENT B2 ;  /* 0x0000000000027941 */ /* 0x000fea0003800200 */
.L_x_29:
[----:B------:R-:W-:Y:S05]  /*2620*/  @!P2 BRA `(.L_x_28) ;  /* 0x000000000040a947 */ /* 0x000fea0003800000 */
[----:B------:R-:W-:Y:S02]  /*2630*/  ISETP.NE.AND P0, PT, R42, 0x1, PT ;  /* 0x000000012a00780c */ /* 0x000fe40003f05270 */
[----:B------:R-:W-:-:S11]  /*2640*/  ISETP.NE.AND P2, PT, R21, RZ, PT ;  /* 0x000000ff1500720c */ /* 0x000fd60003f45270 */
[C---:B------:R-:W-:Y:S01]  /*2650*/  @P0 IMAD R12, R23.reuse, 0x10, R16 ;  /* 0x00000010170c0824 */ /* 0x040fe200078e0210 */
[----:B------:R-:W-:Y:S01]  /*2660*/  @P0 IADD3 R16, PT, PT, R16, 0x2, RZ ;  /* 0x0000000210100810 */ /* 0x000fe20007ffe0ff */
[----:B------:R-:W2:Y:S03]  /*2670*/  @P0 LDC R15, c[0x0][0x3c4] ;  /* 0x0000f100ff0f0b82 */ /* 0x000ea60000000800 */
[----:B------:R-:W-:Y:S01]  /*2680*/  @P0 LEA R13, R12, R35, 0x2 ;  /* 0x000000230c0d0211 */ /* 0x000fe200078e10ff */
[----:B------:R-:W-:-:S04]  /*2690*/  @P2 IMAD R14, R23, 0x10, R16 ;  /* 0x00000010170e2824 */ /* 0x000fc800078e0210 */
[----:B------:R-:W3:Y:S01]  /*26a0*/  @P2 LDC R17, c[0x0][0x3c4] ;  /* 0x0000f100ff112b82 */ /* 0x000ee20000000800 */
[----:B------:R-:W-:Y:S01]  /*26b0*/  @P2 LEA R14, R14, R35, 0x2 ;  /* 0x000000230e0e2211 */ /* 0x000fe200078e10ff */
[----:B------:R-:W2:Y:S05]  /*26c0*/  @P0 LDS.64 R12, [R13] ;  /* 0x000000000d0c0984 */ /* 0x000eaa0000000a00 */
[----:B------:R-:W3:Y:S01]  /*26d0*/  @P2 LDS R14, [R14] ;  /* 0x000000000e0e2984 */ /* 0x000ee20000000800 */
[----:B--2---:R-:W-:Y:S01]  /*26e0*/  @P0 FMUL R16, R12, R15 ;  /* 0x0000000f0c100220 */ /* 0x004fe20000400000 */
[----:B------:R-:W-:Y:S01]  /*26f0*/  @P0 FMUL R15, R15, R13 ;  /* 0x0000000d0f0f0220 */ /* 0x000fe20000400000 */
[----:B---3--:R-:W-:-:S04]  /*2700*/  @P2 FMUL R12, R14, R17 ;  /* 0x000000110e0c2220 */ /* 0x008fc80000400000 */
[----:B------:R-:W-:-:S04]  /*2710*/  @P0 FMNMX3 R45, R45, R16, R15, !PT ;  /* 0x000000102d2d0276 */ /* 0x000fc8000780000f */
[----:B------:R-:W-:-:S07]  /*2720*/  @P2 FMNMX R45, R45, R12, !PT ;  /* 0x0000000c2d2d2209 */ /* 0x000fce0007800000 */
.L_x_28:
[----:B------:R-:W-:Y:S05]  /*2730*/  BSYNC.RECONVERGENT B1 ;  /* 0x0000000000017941 */ /* 0x000fea0003800200 */
.L_x_23:
[C---:B-1----:R-:W-:Y:S02]  /*2740*/  FSETP.NEU.AND P2, PT, R46.reuse, -INF , PT ;  /* 0xff8000002e00780b */ /* 0x042fe40003f4d000 */
[----:B------:R-:W-:Y:S02]  /*2750*/  FMNMX R45, R46, R45, !PT ;  /* 0x0000002d2e2d7209 */ /* 0x000fe40007800000 */
[----:B------:R-:W-:-:S09]  /*2760*/  PLOP3.LUT P0, PT, PT, PT, PT, 0x80, 0x8 ;  /* 0x000000000008781c */ /* 0x000fd20003f0f070 */
[----:B------:R-:W-:-:S04]  /*2770*/  @P2 FADD R46, R46, -R45 ;  /* 0x8000002d2e2e2221 */ /* 0x000fc80000000000 */
[----:B------:R-:W-:Y:S01]  /*2780*/  @P2 FMUL R12, R46, 1.4426950216293334961 ;  /* 0x3fb8aa3b2e0c2820 */ /* 0x000fe20000400000 */
[----:B------:R-:W-:-:S04]  /*2790*/  CS2R R46, SRZ ;  /* 0x00000000002e7805 */ /* 0x000fc8000001ff00 */
[----:B------:R-:W-:-:S04]  /*27a0*/  @P2 FSETP.GEU.AND P4, PT, R12, -126, PT ;  /* 0xc2fc00000c00280b */ /* 0x000fc80003f8e000 */
[----:B------:R-:W-:Y:S02]  /*27b0*/  @P2 PLOP3.LUT P0, PT, P4, PT, PT, 0x80, 0x8 ;  /* 0x000000000008281c */ /* 0x000fe4000270f070 */
[----:B------:R-:W-:-:S11]  /*27c0*/  ISETP.GE.AND P4, PT, R39, 0x1, PT ;  /* 0x000000012700780c */ /* 0x000fd60003f86270 */
[----:B------:R-:W-:-:S04]  /*27d0*/  @!P0 FMUL R12, R12, 0.5 ;  /* 0x3f0000000c0c8820 */ /* 0x000fc80000400000 */
[----:B------:R-:W1:Y:S02]  /*27e0*/  @P2 MUFU.EX2 R13, R12 ;  /* 0x0000000c000d2308 */ /* 0x000e640000000800 */
[----:B-1----:R-:W-:-:S05]  /*27f0*/  @!P0 FMUL R13, R13, R13 ;  /* 0x0000000d0d0d8220 */ /* 0x002fca0000400000 */
[----:B------:R-:W-:Y:S01]  /*2800*/  @P2 MOV R47, R13 ;  /* 0x0000000d002f2202 */ /* 0x000fe20000000f00 */
[----:B------:R-:W-:Y:S06]  /*2810*/  @!P4 BRA `(.L_x_31) ;  /* 0x00000008006cc947 */ /* 0x000fec0003800000 */
[----:B------:R-:W-:Y:S01]  /*2820*/  ISETP.GE.AND P0, PT, R44, 0x8, PT ;  /* 0x000000082c00780c */ /* 0x000fe20003f06270 */
[----:B------:R-:W-:Y:S01]  /*2830*/  BSSY.RECONVERGENT B1, `(.L_x_32) ;  /* 0x0000049000017945 */ /* 0x000fe20003800200 */
[----:B------:R-:W-:Y:S01]  /*2840*/  IMAD.MOV.U32 R46, RZ, RZ, RZ ;  /* 0x000000ffff2e7224 */ /* 0x000fe200078e00ff */
[----:B------:R-:W-:-:S10]  /*2850*/  MOV R16, RZ ;  /* 0x000000ff00107202 */ /* 0x000fd40000000f00 */
[----:B------:R-:W-:Y:S05]  /*2860*/  @!P0 BRA `(.L_x_33) ;  /* 0x0000000400148947 */ /* 0x000fea0003800000 */
[----:B------:R-:W-:Y:S01]  /*2870*/  BSSY.RECONVERGENT B2, `(.L_x_34) ;  /* 0x0000043000027945 */ /* 0x000fe20003800200 */
[----:B------:R-:W-:Y:S01]  /*2880*/  MOV R46, RZ ;  /* 0x000000ff002e7202 */ /* 0x000fe20000000f00 */
[----:B------:R-:W-:-:S07]  /*2890*/  IMAD.MOV.U32 R48, RZ, RZ, RZ ;  /* 0x000000ffff307224 */ /* 0x000fce00078e00ff */
.L_x_35:
[----:B------:R-:W-:Y:S01]  /*28a0*/  LEA R12, R23, R48, 0x4 ;  /* 0x00000030170c7211 */ /* 0x000fe200078e20ff */
[----:B------:R-:W1:Y:S01]  /*28b0*/  LDCU UR8, c[0x0][0x3c4] ;  /* 0x00007880ff0877ac */ /* 0x000e620008000800 */
[----:B------:R-:W-:Y:S02]  /*28c0*/  VIADD R48, R48, 0x8 ;  /* 0x0000000830307836 */ /* 0x000fe40000000000 */
[----:B------:R-:W-:-:S05]  /*28d0*/  LEA R49, R12, R35, 0x2 ;  /* 0x000000230c317211 */ /* 0x000fca00078e10ff */
[----:B------:R-:W1:Y:S04]  /*28e0*/  LDS.128 R12, [R49] ;  /* 0x00000000310c7984 */ /* 0x000e680000000c00 */
[----:B------:R-:W2:Y:S01]  /*28f0*/  LDS.128 R16, [R49+0x10] ;  /* 0x0000100031107984 */ /* 0x000ea20000000c00 */
[--C-:B-1----:R-:W-:Y:S01]  /*2900*/  FFMA R12, R12, UR8, -R45.reuse ;  /* 0x000000080c0c7c23 */ /* 0x102fe2000800082d */
[--C-:B------:R-:W-:Y:S01]  /*2910*/  FFMA R13, R13, UR8, -R45.reuse ;  /* 0x000000080d0d7c23 */ /* 0x100fe2000800082d */
[--C-:B------:R-:W-:Y:S01]  /*2920*/  FFMA R14, R14, UR8, -R45.reuse ;  /* 0x000000080e0e7c23 */ /* 0x100fe2000800082d */
[--C-:B------:R-:W-:Y:S01]  /*2930*/  FFMA R15, R15, UR8, -R45.reuse ;  /* 0x000000080f0f7c23 */ /* 0x100fe2000800082d */
[----:B------:R-:W-:Y:S01]  /*2940*/  FMUL R50, R12, 1.4426950216293334961 ;  /* 0x3fb8aa3b0c327820 */ /* 0x000fe20000400000 */
[----:B------:R-:W-:Y:S01]  /*2950*/  FMUL R12, R13, 1.4426950216293334961 ;  /* 0x3fb8aa3b0d0c7820 */ /* 0x000fe20000400000 */
[----:B------:R-:W-:Y:S01]  /*2960*/  FMUL R14, R14, 1.4426950216293334961 ;  /* 0x3fb8aa3b0e0e7820 */ /* 0x000fe20000400000 */
[----:B------:R-:W-:Y:S01]  /*2970*/  FMUL R15, R15, 1.4426950216293334961 ;  /* 0x3fb8aa3b0f0f7820 */ /* 0x000fe20000400000 */
[--C-:B--2---:R-:W-:Y:S01]  /*2980*/  FFMA R16, R16, UR8, -R45.reuse ;  /* 0x0000000810107c23 */ /* 0x104fe2000800082d */
[----:B------:R-:W-:Y:S01]  /*2990*/  FSETP.GEU.AND P5, PT, R50, -126, PT ;  /* 0xc2fc00003200780b */ /* 0x000fe20003fae000 */
[--C-:B------:R-:W-:Y:S01]  /*29a0*/  FFMA R17, R17, UR8, -R45.reuse ;  /* 0x0000000811117c23 */ /* 0x100fe2000800082d */
[----:B------:R-:W-:Y:S01]  /*29b0*/  FSETP.GEU.AND P6, PT, R12, -126, PT ;  /* 0xc2fc00000c00780b */ /* 0x000fe20003fce000 */
[----:B------:R-:W-:Y:S01]  /*29c0*/  FMUL R16, R16, 1.4426950216293334961 ;  /* 0x3fb8aa3b10107820 */ /* 0x000fe20000400000 */
[----:B------:R-:W-:Y:S01]  /*29d0*/  FSETP.GEU.AND P0, PT, R14, -126, PT ;  /* 0xc2fc00000e00780b */ /* 0x000fe20003f0e000 */
[--C-:B------:R-:W-:Y:S01]  /*29e0*/  FFMA R18, R18, UR8, -R45.reuse ;  /* 0x0000000812127c23 */ /* 0x100fe2000800082d */
[----:B------:R-:W-:Y:S01]  /*29f0*/  FSETP.GEU.AND P2, PT, R15, -126, PT ;  /* 0xc2fc00000f00780b */ /* 0x000fe20003f4e000 */
[----:B------:R-:W-:Y:S01]  /*2a00*/  FMUL R17, R17, 1.4426950216293334961 ;  /* 0x3fb8aa3b11117820 */ /* 0x000fe20000400000 */
[----:B------:R-:W-:Y:S01]  /*2a10*/  FSETP.GEU.AND P4, PT, R16, -126, PT ;  /* 0xc2fc00001000780b */ /* 0x000fe20003f8e000 */
[----:B------:R-:W-:Y:S01]  /*2a20*/  FMUL R49, R18, 1.4426950216293334961 ;  /* 0x3fb8aa3b12317820 */ /* 0x000fe20000400000 */
[----:B------:R-:W-:-:S03]  /*2a30*/  FFMA R19, R19, UR8, -R45 ;  /* 0x0000000813137c23 */ /* 0x000fc6000800082d */
[----:B------:R-:W-:Y:S01]  /*2a40*/  @!P5 FMUL R50, R50, 0.5 ;  /* 0x3f0000003232d820 */ /* 0x000fe20000400000 */
[----:B------:R-:W-:Y:S01]  /*2a50*/  FMUL R18, R19, 1.4426950216293334961 ;  /* 0x3fb8aa3b13127820 */ /* 0x000fe20000400000 */
[----:B------:R-:W-:Y:S02]  /*2a60*/  @!P6 FMUL R12, R12, 0.5 ;  /* 0x3f0000000c0ce820 */ /* 0x000fe40000400000 */
[----:B------:R-:W1:Y:S01]  /*2a70*/  MUFU.EX2 R13, R50 ;  /* 0x00000032000d7308 */ /* 0x000e620000000800 */
[----:B------:R-:W-:Y:S01]  /*2a80*/  @!P0 FMUL R14, R14, 0.5 ;  /* 0x3f0000000e0e8820 */ /* 0x000fe20000400000 */
[----:B------:R-:W-:Y:S02]  /*2a90*/  @!P2 FMUL R15, R15, 0.5 ;  /* 0x3f0000000f0fa820 */ /* 0x000fe40000400000 */
[----:B------:R-:W-:-:S04]  /*2aa0*/  @!P4 FMUL R16, R16, 0.5 ;  /* 0x3f0000001010c820 */ /* 0x000fc80000400000 */
[----:B------:R-:W2:Y:S08]  /*2ab0*/  MUFU.EX2 R12, R12 ;  /* 0x0000000c000c7308 */ /* 0x000eb00000000800 */
[----:B------:R-:W3:Y:S01]  /*2ac0*/  MUFU.EX2 R14, R14 ;  /* 0x0000000e000e7308 */ /* 0x000ee20000000800 */
[----:B-1----:R-:W-:Y:S01]  /*2ad0*/  @!P5 FMUL R13, R13, R13 ;  /* 0x0000000d0d0dd220 */ /* 0x002fe20000400000 */
[----:B------:R-:W-:-:S03]  /*2ae0*/  FSETP.GEU.AND P5, PT, R17, -126, PT ;  /* 0xc2fc00001100780b */ /* 0x000fc60003fae000 */
[----:B------:R-:W-:-:S03]  /*2af0*/  FADD R13, R13, R46 ;  /* 0x0000002e0d0d7221 */ /* 0x000fc60000000000 */
[----:B------:R-:W1:Y:S01]  /*2b00*/  MUFU.EX2 R15, R15 ;  /* 0x0000000f000f7308 */ /* 0x000e620000000800 */
[----:B--2---:R-:W-:Y:S01]  /*2b10*/  @!P6 FMUL R12, R12, R12 ;  /* 0x0000000c0c0ce220 */ /* 0x004fe20000400000 */
[----:B------:R-:W-:-:S03]  /*2b20*/  FSETP.GEU.AND P6, PT, R49, -126, PT ;  /* 0xc2fc00003100780b */ /* 0x000fc60003fce000 */
[----:B------:R-:W-:Y:S02]  /*2b30*/  FADD R13, R13, R12 ;  /* 0x0000000c0d0d7221 */ /* 0x000fe40000000000 */
[----:B------:R-:W-:Y:S01]  /*2b40*/  @!P5 FMUL R17, R17, 0.5 ;  /* 0x3f0000001111d820 */ /* 0x000fe20000400000 */
[----:B------:R-:W2:Y:S01]  /*2b50*/  MUFU.EX2 R16, R16 ;  /* 0x0000001000107308 */ /* 0x000ea20000000800 */
[----:B---3--:R-:W-:Y:S01]  /*2b60*/  @!P0 FMUL R14, R14, R14 ;  /* 0x0000000e0e0e8220 */ /* 0x008fe20000400000 */
[----:B------:R-:W-:-:S03]  /*2b70*/  FSETP.GEU.AND P0, PT, R18, -126, PT ;  /* 0xc2fc00001200780b */ /* 0x000fc60003f0e000 */
[----:B------:R-:W-:Y:S02]  /*2b80*/  FADD R14, R13, R14 ;  /* 0x0000000e0d0e7221 */ /* 0x000fe40000000000 */
[----:B------:R-:W-:Y:S01]  /*2b90*/  @!P6 FMUL R49, R49, 0.5 ;  /* 0x3f0000003131e820 */ /* 0x000fe20000400000 */
[----:B------:R-:W3:Y:S01]  /*2ba0*/  MUFU.EX2 R17, R17 ;  /* 0x0000001100117308 */ /* 0x000ee20000000800 */
[----:B-1----:R-:W-:Y:S01]  /*2bb0*/  @!P2 FMUL R15, R15, R15 ;  /* 0x0000000f0f0fa220 */ /* 0x002fe20000400000 */
[----:B------:R-:W-:-:S03]  /*2bc0*/  ISETP.NE.AND P2, PT, R48, R22, PT ;  /* 0x000000163000720c */ /* 0x000fc60003f45270 */
[----:B------:R-:W-:Y:S02]  /*2bd0*/  FADD R15, R14, R15 ;  /* 0x0000000f0e0f7221 */ /* 0x000fe40000000000 */
[----:B------:R-:W-:Y:S01]  /*2be0*/  @!P0 FMUL R18, R18, 0.5 ;  /* 0x3f00000012128820 */ /* 0x000fe20000400000 */
[----:B------:R-:W1:Y:S01]  /*2bf0*/  MUFU.EX2 R49, R49 ;  /* 0x0000003100317308 */ /* 0x000e620000000800 */
[----:B--2---:R-:W-:-:S04]  /*2c00*/  @!P4 FMUL R16, R16, R16 ;  /* 0x000000101010c220 */ /* 0x004fc80000400000 */
[----:B------:R-:W-:-:S03]  /*2c10*/  FADD R16, R15, R16 ;  /* 0x000000100f107221 */ /* 0x000fc60000000000 */
[----:B------:R-:W2:Y:S01]  /*2c20*/  MUFU.EX2 R13, R18 ;  /* 0x00000012000d7308 */ /* 0x000ea20000000800 */
[----:B---3--:R-:W-:-:S04]  /*2c30*/  @!P5 FMUL R17, R17, R17 ;  /* 0x000000111111d220 */ /* 0x008fc80000400000 */
[----:B------:R-:W-:Y:S01]  /*2c40*/  FADD R16, R16, R17 ;  /* 0x0000001110107221 */ /* 0x000fe20000000000 */
[----:B-1----:R-:W-:-:S04]  /*2c50*/  @!P6 FMUL R49, R49, R49 ;  /* 0x000000313131e220 */ /* 0x002fc80000400000 */
[----:B------:R-:W-:Y:S01]  /*2c60*/  FADD R16, R16, R49 ;  /* 0x0000003110107221 */ /* 0x000fe20000000000 */
[----:B--2---:R-:W-:-:S04]  /*2c70*/  @!P0 FMUL R13, R13, R13 ;  /* 0x0000000d0d0d8220 */ /* 0x004fc80000400000 */
[----:B------:R-:W-:Y:S01]  /*2c80*/  FADD R46, R16, R13 ;  /* 0x0000000d102e7221 */ /* 0x000fe20000000000 */
[----:B------:R-:W-:Y:S06]  /*2c90*/  @P2 BRA `(.L_x_35) ;  /* 0xfffffffc00002947 */ /* 0x000fec000383ffff */
[----:B------:R-:W-:Y:S05]  /*2ca0*/  BSYNC.RECONVERGENT B2 ;  /* 0x0000000000027941 */ /* 0x000fea0003800200 */
.L_x_34:
[----:B------:R-:W-:-:S07]  /*2cb0*/  MOV R16, R22 ;  /* 0x0000001600107202 */ /* 0x000fce0000000f00 */
.L_x_33:
[----:B------:R-:W-:Y:S05]  /*2cc0*/  BSYNC.RECONVERGENT B1 ;  /* 0x0000000000017941 */ /* 0x000fea0003800200 */
.L_x_32:
[----:B------:R-:W-:Y:S01]  /*2cd0*/  ISETP.NE.AND P0, PT, R41, RZ, PT ;  /* 0x000000ff2900720c */ /* 0x000fe20003f05270 */
[----:B------:R-:W-:-:S12]  /*2ce0*/  BSSY.RECONVERGENT B1, `(.L_x_31) ;  /* 0x000004e000017945 */ /* 0x000fd80003800200 */
[----:B------:R-:W-:Y:S05]  /*2cf0*/  @!P0 BRA `(.L_x_36) ;  /* 0x0000000400308947 */ /* 0x000fea0003800000 */
[----:B------:R-:W-:Y:S01]  /*2d00*/  ISETP.GE.U32.AND P2, PT, R40, 0x3, PT ;  /* 0x000000032800780c */ /* 0x000fe20003f46070 */
[----:B------:R-:W-:Y:S01]  /*2d10*/  BSSY.RECONVERGENT B2, `(.L_x_37) ;  /* 0x0000025000027945 */ /* 0x000fe20003800200 */
[----:B------:R-:W-:-:S11]  /*2d20*/  ISETP.NE.AND P0, PT, R42, RZ, PT ;  /* 0x000000ff2a00720c */ /* 0x000fd60003f05270 */
[----:B------:R-:W-:Y:S05]  /*2d30*/  @!P2 BRA `(.L_x_38) ;  /* 0x000000000088a947 */ /* 0x000fea0003800000 */
[----:B------:R-:W-:Y:S01]  /*2d40*/  LEA R12, R23, R16, 0x4 ;  /* 0x00000010170c7211 */ /* 0x000fe200078e20ff */
[----:B------:R-:W1:Y:S01]  /*2d50*/  LDCU UR8, c[0x0][0x3c4] ;  /* 0x00007880ff0877ac */ /* 0x000e620008000800 */
[----:B------:R-:W-:-:S03]  /*2d60*/  IADD3 R16, PT, PT, R16, 0x4, RZ ;  /* 0x0000000410107810 */ /* 0x000fc60007ffe0ff */
[----:B------:R-:W-:-:S05]  /*2d70*/  IMAD R17, R12, 0x4, R35 ;  /* 0x000000040c117824 */ /* 0x000fca00078e0223 */
[----:B------:R-:W1:Y:S04]  /*2d80*/  LDS.64 R12, [R17] ;  /* 0x00000000110c7984 */ /* 0x000e680000000a00 */
[----:B------:R-:W2:Y:S01]  /*2d90*/  LDS.64 R14, [R17+0x8] ;  /* 0x00000800110e7984 */ /* 0x000ea20000000a00 */
[--C-:B-1----:R-:W-:Y:S01]  /*2da0*/  FFMA R12, R12, UR8, -R45.reuse ;  /* 0x000000080c0c7c23 */ /* 0x102fe2000800082d */
[----:B------:R-:W-:-:S03]  /*2db0*/  FFMA R13, R13, UR8, -R45 ;  /* 0x000000080d0d7c23 */ /* 0x000fc6000800082d */
[----:B------:R-:W-:Y:S01]  /*2dc0*/  FMUL R12, R12, 1.4426950216293334961 ;  /* 0x3fb8aa3b0c0c7820 */ /* 0x000fe20000400000 */
[--C-:B--2---:R-:W-:Y:S01]  /*2dd0*/  FFMA R18, R14, UR8, -R45.reuse ;  /* 0x000000080e127c23 */ /* 0x104fe2000800082d */
[----:B------:R-:W-:Y:S01]  /*2de0*/  FMUL R14, R13, 1.4426950216293334961 ;  /* 0x3fb8aa3b0d0e7820 */ /* 0x000fe20000400000 */
[----:B------:R-:W-:Y:S02]  /*2df0*/  FFMA R13, R15, UR8, -R45 ;  /* 0x000000080f0d7c23 */ /* 0x000fe4000800082d */
[----:B------:R-:W-:Y:S01]  /*2e00*/  FSETP.GEU.AND P2, PT, R12, -126, PT ;  /* 0xc2fc00000c00780b */ /* 0x000fe20003f4e000 */
[----:B------:R-:W-:Y:S01]  /*2e10*/  FMUL R15, R18, 1.4426950216293334961 ;  /* 0x3fb8aa3b120f7820 */ /* 0x000fe20000400000 */
[----:B------:R-:W-:Y:S01]  /*2e20*/  FSETP.GEU.AND P4, PT, R14, -126, PT ;  /* 0xc2fc00000e00780b */ /* 0x000fe20003f8e000 */
[----:B------:R-:W-:-:S03]  /*2e30*/  FMUL R17, R13, 1.4426950216293334961 ;  /* 0x3fb8aa3b0d117820 */ /* 0x000fc60000400000 */
[----:B------:R-:W-:Y:S02]  /*2e40*/  FSETP.GEU.AND P5, PT, R15, -126, PT ;  /* 0xc2fc00000f00780b */ /* 0x000fe40003fae000 */
[----:B------:R-:W-:-:S05]  /*2e50*/  FSETP.GEU.AND P6, PT, R17, -126, PT ;  /* 0xc2fc00001100780b */ /* 0x000fca0003fce000 */
[----:B------:R-:W-:Y:S02]  /*2e60*/  @!P2 FMUL R12, R12, 0.5 ;  /* 0x3f0000000c0ca820 */ /* 0x000fe40000400000 */
[----:B------:R-:W-:Y:S02]  /*2e70*/  @!P4 FMUL R14, R14, 0.5 ;  /* 0x3f0000000e0ec820 */ /* 0x000fe40000400000 */
[----:B------:R-:W1:Y:S02]  /*2e80*/  MUFU.EX2 R13, R12 ;  /* 0x0000000c000d7308 */ /* 0x000e640000000800 */
[----:B------:R-:W-:Y:S02]  /*2e90*/  @!P5 FMUL R15, R15, 0.5 ;  /* 0x3f0000000f0fd820 */ /* 0x000fe40000400000 */
[----:B------:R-:W-:-:S04]  /*2ea0*/  @!P6 FMUL R17, R17, 0.5 ;  /* 0x3f0000001111e820 */ /* 0x000fc80000400000 */
[----:B------:R-:W2:Y:S08]  /*2eb0*/  MUFU.EX2 R18, R14 ;  /* 0x0000000e00127308 */ /* 0x000eb00000000800 */
[----:B------:R-:W3:Y:S01]  /*2ec0*/  MUFU.EX2 R48, R15 ;  /* 0x0000000f00307308 */ /* 0x000ee20000000800 */
[----:B-1----:R-:W-:-:S04]  /*2ed0*/  @!P2 FMUL R13, R13, R13 ;  /* 0x0000000d0d0da220 */ /* 0x002fc80000400000 */
[----:B------:R-:W-:-:S03]  /*2ee0*/  FADD R13, R46, R13 ;  /* 0x0000000d2e0d7221 */ /* 0x000fc60000000000 */
[----:B------:R-:W1:Y:S01]  /*2ef0*/  MUFU.EX2 R50, R17 ;  /* 0x0000001100327308 */ /* 0x000e620000000800 */
[----:B--2---:R-:W-:-:S04]  /*2f00*/  @!P4 FMUL R18, R18, R18 ;  /* 0x000000121212c220 */ /* 0x004fc80000400000 */
[----:B------:R-:W-:Y:S01]  /*2f10*/  FADD R13, R13, R18 ;  /* 0x000000120d0d7221 */ /* 0x000fe20000000000 */
[----:B---3--:R-:W-:-:S04]  /*2f20*/  @!P5 FMUL R48, R48, R48 ;  /* 0x000000303030d220 */ /* 0x008fc80000400000 */
[----:B------:R-:W-:Y:S01]  /*2f30*/  FADD R13, R13, R48 ;  /* 0x000000300d0d7221 */ /* 0x000fe20000000000 */
[----:B-1----:R-:W-:-:S04]  /*2f40*/  @!P6 FMUL R50, R50, R50 ;  /* 0x000000323232e220 */ /* 0x002fc80000400000 */
[----:B------:R-:W-:-:S07]  /*2f50*/  FADD R46, R13, R50 ;  /* 0x000000320d2e7221 */ /* 0x000fce0000000000 */
.L_x_38:
[----:B------:R-:W-:Y:S05]  /*2f60*/  BSYNC.RECONVERGENT B2 ;  /* 0x0000000000027941 */ /* 0x000fea0003800200 */
.L_x_37:
[----:B------:R-:W-:Y:S05]  /*2f70*/  @!P0 BRA `(.L_x_36) ;  /* 0x0000000000908947 */ /* 0x000fea0003800000 */
[----:B------:R-:W-:Y:S01]  /*2f80*/  ISETP.NE.AND P0, PT, R42, 0x1, PT ;  /* 0x000000012a00780c */ /* 0x000fe20003f05270 */
[----:B------:R-:W-:Y:S01]  /*2f90*/  BSSY.RECONVERGENT B2, `(.L_x_39) ;  /* 0x0000016000027945 */ /* 0x000fe20003800200 */
[----:B------:R-:W-:-:S11]  /*2fa0*/  ISETP.NE.AND P4, PT, R21, RZ, PT ;  /* 0x000000ff1500720c */ /* 0x000fd60003f85270 */
[----:B------:R-:W-:Y:S05]  /*2fb0*/  @!P0 BRA `(.L_x_40) ;  /* 0x00000000004c8947 */ /* 0x000fea0003800000 */
[----:B------:R-:W-:Y:S01]  /*2fc0*/  LEA R12, R23, R16, 0x4 ;  /* 0x00000010170c7211 */ /* 0x000fe200078e20ff */
[----:B------:R-:W1:Y:S01]  /*2fd0*/  LDCU UR8, c[0x0][0x3c4] ;  /* 0x00007880ff0877ac */ /* 0x000e620008000800 */
[----:B------:R-:W-:-:S03]  /*2fe0*/  IADD3 R16, PT, PT, R16, 0x2, RZ ;  /* 0x0000000210107810 */ /* 0x000fc60007ffe0ff */
[----:B------:R-:W-:-:S06]  /*2ff0*/  IMAD R12, R12, 0x4, R35 ;  /* 0x000000040c0c7824 */ /* 0x000fcc00078e0223 */
[----:B------:R-:W1:Y:S02]  /*3000*/  LDS.64 R12, [R12] ;  /* 0x000000000c0c7984 */ /* 0x000e640000000a00 */
[--C-:B-1----:R-:W-:Y:S01]  /*3010*/  FFMA R14, R12, UR8, -R45.reuse ;  /* 0x000000080c0e7c23 */ /* 0x102fe2000800082d */
[----:B------:R-:W-:-:S03]  /*3020*/  FFMA R13, R13, UR8, -R45 ;  /* 0x000000080d0d7c23 */ /* 0x000fc6000800082d */
[----:B------:R-:W-:Y:S01]  /*3030*/  FMUL R14, R14, 1.4426950216293334961 ;  /* 0x3fb8aa3b0e0e7820 */ /* 0x000fe20000400000 */
[----:B------:R-:W-:-:S04]  /*3040*/  FMUL R15, R13, 1.4426950216293334961 ;  /* 0x3fb8aa3b0d0f7820 */ /* 0x000fc80000400000 */
[----:B------:R-:W-:Y:S02]  /*3050*/  FSETP.GEU.AND P0, PT, R14, -126, PT ;  /* 0xc2fc00000e00780b */ /* 0x000fe40003f0e000 */
[----:B------:R-:W-:-:S11]  /*3060*/  FSETP.GEU.AND P2, PT, R15, -126, PT ;  /* 0xc2fc00000f00780b */ /* 0x000fd60003f4e000 */
[----:B------:R-:W-:Y:S02]  /*3070*/  @!P0 FMUL R14, R14, 0.5 ;  /* 0x3f0000000e0e8820 */ /* 0x000fe40000400000 */
[----:B------:R-:W-:Y:S02]  /*3080*/  @!P2 FMUL R15, R15, 0.5 ;  /* 0x3f0000000f0fa820 */ /* 0x000fe40000400000 */
[----:B------:R-:W1:Y:S08]  /*3090*/  MUFU.EX2 R13, R14 ;  /* 0x0000000e000d7308 */ /* 0x000e700000000800 */
[----:B------:R-:W2:Y:S01]  /*30a0*/  MUFU.EX2 R17, R15 ;  /* 0x0000000f00117308 */ /* 0x000ea20000000800 */
[----:B-1----:R-:W-:-:S04]  /*30b0*/  @!P0 FMUL R13, R13, R13 ;  /* 0x0000000d0d0d8220 */ /* 0x002fc80000400000 */
[----:B------:R-:W-:Y:S01]  /*30c0*/  FADD R46, R46, R13 ;  /* 0x0000000d2e2e7221 */ /* 0x000fe20000000000 */
[----:B--2---:R-:W-:-:S04]  /*30d0*/  @!P2 FMUL R17, R17, R17 ;  /* 0x000000111111a220 */ /* 0x004fc80000400000 */
[----:B------:R-:W-:-:S07]  /*30e0*/  FADD R46, R46, R17 ;  /* 0x000000112e2e7221 */ /* 0x000fce0000000000 */
.L_x_40:
[----:B------:R-:W-:Y:S05]  /*30f0*/  BSYNC.RECONVERGENT B2 ;  /* 0x0000000000027941 */ /* 0x000fea0003800200 */
.L_x_39:
[----:B------:R-:W-:Y:S05]  /*3100*/  @!P4 BRA `(.L_x_36) ;  /* 0x00000000002cc947 */ /* 0x000fea0003800000 */
[----:B------:R-:W-:Y:S01]  /*3110*/  LEA R12, R23, R16, 0x4 ;  /* 0x00000010170c7211 */ /* 0x000fe200078e20ff */
[----:B------:R-:W1:Y:S04]  /*3120*/  LDCU UR8, c[0x0][0x3c4] ;  /* 0x00007880ff0877ac */ /* 0x000e680008000800 */
[----:B------:R-:W-:-:S06]  /*3130*/  IMAD R12, R12, 0x4, R35 ;  /* 0x000000040c0c7824 */ /* 0x000fcc00078e0223 */
[----:B------:R-:W1:Y:S02]  /*3140*/  LDS R12, [R12] ;  /* 0x000000000c0c7984 */ /* 0x000e640000000800 */
[----:B-1----:R-:W-:-:S04]  /*3150*/  FFMA R13, R12, UR8, -R45 ;  /* 0x000000080c0d7c23 */ /* 0x002fc8000800082d */
[----:B------:R-:W-:-:S05]  /*3160*/  FMUL R13, R13, 1.4426950216293334961 ;  /* 0x3fb8aa3b0d0d7820 */ /* 0x000fca0000400000 */
[----:B------:R-:W-:-:S13]  /*3170*/  FSETP.GEU.AND P0, PT, R13, -126, PT ;  /* 0xc2fc00000d00780b */ /* 0x000fda0003f0e000 */
[----:B------:R-:W-:-:S04]  /*3180*/  @!P0 FMUL R13, R13, 0.5 ;  /* 0x3f0000000d0d8820 */ /* 0x000fc80000400000 */
[----:B------:R-:W1:Y:S02]  /*3190*/  MUFU.EX2 R15, R13 ;  /* 0x0000000d000f7308 */ /* 0x000e640000000800 */
[----:B-1----:R-:W-:-:S04]  /*31a0*/  @!P0 FMUL R15, R15, R15 ;  /* 0x0000000f0f0f8220 */ /* 0x002fc80000400000 */
[----:B------:R-:W-:-:S07]  /*31b0*/  FADD R46, R46, R15 ;  /* 0x0000000f2e2e7221 */ /* 0x000fce0000000000 */
.L_x_36:
[----:B------:R-:W-:Y:S05]  /*31c0*/  BSYNC.RECONVERGENT B1 ;  /* 0x0000000000017941 */ /* 0x000fea0003800200 */
.L_x_31:
[----:B------:R-:W1:Y:S01]  /*31d0*/  LDS R13, [R20+UR18] ;  /* 0x00000012140d7984 */ /* 0x000e620008000800 */
[----:B------:R-:W-:-:S03]  /*31e0*/  IADD3 R23, PT, PT, R23, 0x1, RZ ;  /* 0x0000000117177810 */ /* 0x000fc60007ffe0ff */
[----:B------:R2:W-:Y:S01]  /*31f0*/  STS [R20], R45 ;  /* 0x0000002d14007388 */ /* 0x0005e20000000800 */
[----:B------:R-:W-:Y:S01]  /*3200*/  ISETP.NE.AND P0, PT, R23, R25, PT ;  /* 0x000000191700720c */ /* 0x000fe20003f05270 */
[----:B-1----:R-:W-:-:S05]  /*3210*/  FFMA R13, R13, R47, R46 ;  /* 0x0000002f0d0d7223 */ /* 0x002fca000000002e */
[----:B------:R2:W-:Y:S07]  /*3220*/  STS [R20+UR18], R13 ;  /* 0x0000000d14007988 */ /* 0x0005ee0008000812 */
[----:B------:R-:W-:Y:S05]  /*3230*/  @P0 BRA `(.L_x_41) ;  /* 0xfffffff000140947 */ /* 0x000fea000383ffff */
.L_x_22:
[----:B------:R-:W-:Y:S05]  /*3240*/  BSYNC.RECONVERGENT B0 ;  /* 0x0000000000007941 */ /* 0x000fea0003800200 */
.L_x_21:
[----:B------:R-:W-:Y:S01]  /*3250*/  NOP ;  /* 0x0000000000007918 */ /* 0x000fe20000000000 */
[----:B------:R-:W-:Y:S01]  /*3260*/  IADD3 R44, PT, PT, R44, -0x10, RZ ;  /* 0xfffffff02c2c7810 */ /* 0x000fe20007ffe0ff */
[----:B------:R-:W-:Y:S06]  /*3270*/  @!P3 BRA `(.L_x_42) ;  /* 0xffffffe80038b947 */ /* 0x000fec000383ffff */
.L_x_17:
[----:B------:R-:W-:-:S03]  /*3280*/  UMOV UR8, 0xffffffff ;  /* 0xffffffff00087882 */ /* 0x000fc60000000000 */
[----:B------:R-:W-:Y:S05]  /*3290*/  BRA.DIV UR8, `(.L_x_43) ;  /* 0x0000008e087c7947 */ /* 0x000fea000b800000 */
[----:B------:R-:W-:Y:S01]  /*32a0*/  NOP ;  /* 0x0000000000007918 */ /* 0x000fe20000000000 */
.L_x_185:
[----:B------:R-:W3:Y:S01]  /*32b0*/  LDCU UR8, c[0x0][0x3cc] ;  /* 0x00007980ff0877ac */ /* 0x000ee20008000800 */
[----:B------:R-:W4:Y:S01]  /*32c0*/  LDCU UR9, c[0x0][0x3b8] ;  /* 0x00007700ff0977ac */ /* 0x000f220008000800 */
[----:B---3--:R-:W-:Y:S01]  /*32d0*/  VIADD R32, R32, UR8 ;  /* 0x0000000820207c36 */ /* 0x008fe20008000000 */
[----:B------:R-:W-:-:S04]  /*32e0*/  IADD3 R33, PT, PT, R33, -UR8, RZ ;  /* 0x8000000821217c10 */ /* 0x000fc8000fffe0ff */
[----:B----4-:R-:W-:-:S13]  /*32f0*/  ISETP.GE.AND P0, PT, R32, UR9, PT ;  /* 0x0000000920007c0c */ /* 0x010fda000bf06270 */
[----:B------:R-:W-:Y:S05]  /*3300*/  @!P0 BRA `(.L_x_44) ;  /* 0xffffffd800588947 */ /* 0x000fea000383ffff */
.L_x_8:
[----:B------:R-:W3:Y:S01]  /*3310*/  LDCU UR8, c[0x0][0x3bc] ;  /* 0x00007780ff0877ac */ /* 0x000ee20008000800 */
[----:B------:R-:W-:-:S04]  /*3320*/  IADD3 R31, PT, PT, R31, 0x10, RZ ;  /* 0x000000101f1f7810 */ /* 0x000fc80007ffe0ff */
[----:B---3--:R-:W-:-:S13]  /*3330*/  ISETP.GE.AND P0, PT, R31, UR8, PT ;  /* 0x000000081f007c0c */ /* 0x008fda000bf06270 */
[----:B------:R-:W-:Y:S05]  /*3340*/  @!P0 BRA `(.L_x_45) ;  /* 0xffffffd000ac8947 */ /* 0x000fea000383ffff */
.L_x_4:
[----:B------:R-:W-:-:S03]  /*3350*/  UMOV UR8, 0xffffffff ;  /* 0xffffffff00087882 */ /* 0x000fc60000000000 */
[----:B------:R-:W-:Y:S05]  /*3360*/  BRA.DIV UR8, `(.L_x_46) ;  /* 0x0000008e08647947 */ /* 0x000fea000b800000 */
[----:B------:R-:W-:Y:S01]  /*3370*/  NOP ;  /* 0x0000000000007918 */ /* 0x000fe20000000000 */
[----:B------:R-:W-:Y:S05]  /*3380*/  BRA `(.L_x_47) ;  /* 0xffffffd0008c7947 */ /* 0x000fea000383ffff */
.L_x_3:
[----:B------:R-:W-:Y:S05]  /*3390*/  WARPSYNC.ALL ;  /* 0x0000000000007948 */ /* 0x000fea0003800000 */
[----:B------:R-:W-:Y:S01]  /*33a0*/  BAR.SYNC.DEFER_BLOCKING 0x0 ;  /* 0x0000000000007b1d */ /* 0x000fe20000010000 */
[----:B------:R-:W-:-:S13]  /*33b0*/  ISETP.GE.AND P0, PT, R37, 0x1, PT ;  /* 0x000000012500780c */ /* 0x000fda0003f06270 */
[----:B-1----:R-:W-:Y:S05]  /*33c0*/  @!P0 EXIT ;  /* 0x000000000000894d */ /* 0x002fea0003800000 */
[----:B0-----:R-:W-:Y:S01]  /*33d0*/  SHF.L.U32 R5, R29, 0x4, RZ ;  /* 0x000000041d057819 */ /* 0x001fe200000006ff */
[C---:B------:R-:W-:Y:S01]  /*33e0*/  VIADD R26, R8.reuse, 0xffffffff ;  /* 0xffffffff081a7836 */ /* 0x040fe20000000000 */
[C---:B------:R-:W-:Y:S01]  /*33f0*/  LOP3.LUT R25, R8.reuse, 0xf, RZ, 0xc0, !PT ;  /* 0x0000000f08197812 */ /* 0x040fe200078ec0ff */
[----:B------:R-:W0:Y:S01]  /*3400*/  LDCU UR22, c[0x0][0x3b8] ;  /* 0x00007700ff1677ac */ /* 0x000e220008000800 */
[C---:B------:R-:W-:Y:S02]  /*3410*/  LOP3.LUT R24, R8.reuse, 0x7, RZ, 0xc0, !PT ;  /* 0x0000000708187812 */ /* 0x040fe400078ec0ff */
[C---:B------:R-:W-:Y:S01]  /*3420*/  LOP3.LUT R11, R8.reuse, 0x3, RZ, 0xc0, !PT ;  /* 0x00000003080b7812 */ /* 0x040fe200078ec0ff */
[----:B------:R-:W-:Y:S01]  /*3430*/  UMOV UR4, URZ ;  /* 0x000000ff00047c82 */ /* 0x000fe20008000000 */
[C---:B------:R-:W-:Y:S02]  /*3440*/  LOP3.LUT R10, R8.reuse, 0x7ffffff8, RZ, 0xc0, !PT ;  /* 0x7ffffff8080a7812 */ /* 0x040fe400078ec0ff */
[----:B------:R-:W-:-:S02]  /*3450*/  LOP3.LUT R9, R8, 0x7ffffff0, RZ, 0xc0, !PT ;  /* 0x7ffffff008097812 */ /* 0x000fc400078ec0ff */
[----:B------:R-:W-:Y:S02]  /*3460*/  SHF.R.S32.HI R8, RZ, 0x1f, R8 ;  /* 0x0000001fff087819 */ /* 0x000fe40000011408 */
[----:B------:R-:W-:Y:S02]  /*3470*/  IADD3 R7, PT, PT, R27, UR6, RZ ;  /* 0x000000061b077c10 */ /* 0x000fe4000fffe0ff */
[----:B------:R-:W-:Y:S02]  /*3480*/  LOP3.LUT R6, R29, 0xf, RZ, 0xc0, !PT ;  /* 0x0000000f1d067812 */ /* 0x000fe400078ec0ff */
[----:B------:R-:W-:-:S07]  /*3490*/  LOP3.LUT R5, R5, 0xf0, RZ, 0xc0, !PT ;  /* 0x000000f005057812 */ /* 0x000fce00078ec0ff */
.L_x_173:
[----:B-1----:R-:W1:Y:S01]  /*34a0*/  LDC R4, c[0x0][0x3b8] ;  /* 0x0000ee00ff047b82 */ /* 0x002e620000000800 */
[----:B------:R-:W-:Y:S01]  /*34b0*/  UIADD3 UR5, UPT, UPT, -UR4, URZ, URZ ;  /* 0x000000ff04057290 */ /* 0x000fe2000fffe1ff */
[----:B------:R-:W-:Y:S01]  /*34c0*/  BSSY.RECONVERGENT B0, `(.L_x_48) ;  /* 0x0000035000007945 */ /* 0x000fe20003800200 */
[----:B--2---:R-:W2:Y:S05]  /*34d0*/  LDCU.64 UR8, c[0x0][0x390] ;  /* 0x00007200ff0877ac */ /* 0x004eaa0008000a00 */
[----:B------:R-:W1:Y:S08]  /*34e0*/  LDC R3, c[0x0][0x3cc] ;  /* 0x0000f300ff037b82 */ /* 0x000e700000000800 */
[----:B---3--:R-:W3:Y:S01]  /*34f0*/  LDC R17, c[0x0][0x3c0] ;  /* 0x0000f000ff117b82 */ /* 0x008ee20000000800 */
[----:B-1----:R-:W-:-:S05]  /*3500*/  VIADDMNMX R4, R4, UR5, R3, PT ;  /* 0x0000000504047c46 */ /* 0x002fca000b800103 */
[----:B---3--:R-:W-:-:S05]  /*3510*/  IMAD R0, R4, R17, RZ ;  /* 0x0000001104007224 */ /* 0x008fca00078e02ff */
[----:B------:R-:W-:-:S13]  /*3520*/  ISETP.GE.AND P0, PT, R29, R0, PT ;  /* 0x000000001d00720c */ /* 0x000fda0003f06270 */
[----:B--2-4-:R-:W-:Y:S05]  /*3530*/  @P0 BRA `(.L_x_49) ;  /* 0x0000000000b40947 */ /* 0x014fea0003800000 */
[-C--:B------:R-:W-:Y:S02]  /*3540*/  IABS R2, R17.reuse ;  /* 0x0000001100027213 */ /* 0x080fe40000000000 */
[----:B------:R-:W-:Y:S02]  /*3550*/  ISETP.NE.AND P1, PT, R17, RZ, PT ;  /* 0x000000ff1100720c */ /* 0x000fe40003f25270 */
[----:B------:R-:W1:Y:S01]  /*3560*/  I2F.RP R14, R2 ;  /* 0x00000002000e7306 */ /* 0x000e620000209400 */
[----:B------:R-:W-:-:S07]  /*3570*/  LOP3.LUT R17, RZ, R17, RZ, 0x33, !PT ;  /* 0x00000011ff117212 */ /* 0x000fce00078e33ff */
[----:B-1----:R-:W1:Y:S02]  /*3580*/  MUFU.RCP R14, R14 ;  /* 0x0000000e000e7308 */ /* 0x002e640000001000 */
[----:B-1----:R-:W-:-:S06]  /*3590*/  VIADD R12, R14, 0xffffffe ;  /* 0x0ffffffe0e0c7836 */ /* 0x002fcc0000000000 */
[----:B------:R1:W2:Y:S02]  /*35a0*/  F2I.FTZ.U32.TRUNC.NTZ R13, R12 ;  /* 0x0000000c000d7305 */ /* 0x0002a4000021f000 */
[----:B-1----:R-:W-:Y:S02]  /*35b0*/  MOV R12, RZ ;  /* 0x000000ff000c7202 */ /* 0x002fe40000000f00 */
[----:B--2---:R-:W-:-:S05]  /*35c0*/  IADD3 R3, PT, PT, RZ, -R13, RZ ;  /* 0x8000000dff037210 */ /* 0x004fca0007ffe0ff */
[----:B------:R-:W-:-:S04]  /*35d0*/  IMAD R3, R3, R2, RZ ;  /* 0x0000000203037224 */ /* 0x000fc800078e02ff */
[----:B------:R-:W-:-:S04]  /*35e0*/  IMAD.HI.U32 R16, R13, R3, R12 ;  /* 0x000000030d107227 */ /* 0x000fc800078e000c */
[----:B------:R-:W-:-:S07]  /*35f0*/  IMAD.MOV.U32 R3, RZ, RZ, R29 ;  /* 0x000000ffff037224 */ /* 0x000fce00078e001d */
.L_x_50:
[----:B-1----:R-:W1:Y:S01]  /*3600*/  LDC R18, c[0x0][0x3c0] ;  /* 0x0000f000ff127b82 */ /* 0x002e620000000800 */
[----:B------:R-:W-:-:S05]  /*3610*/  IABS R13, R3 ;  /* 0x00000003000d7213 */ /* 0x000fca0000000000 */
[----:B------:R-:W-:-:S05]  /*3620*/  IMAD.HI.U32 R12, R16, R13, RZ ;  /* 0x0000000d100c7227 */ /* 0x000fca00078e00ff */
[----:B------:R-:W-:Y:S02]  /*3630*/  IADD3 R14, PT, PT, -R12, RZ, RZ ;  /* 0x000000ff0c0e7210 */ /* 0x000fe40007ffe1ff */
[----:B-1----:R-:W-:-:S05]  /*3640*/  IABS R20, R18 ;  /* 0x0000001200147213 */ /* 0x002fca0000000000 */
[----:B------:R-:W-:-:S05]  /*3650*/  IMAD R13, R20, R14, R13 ;  /* 0x0000000e140d7224 */ /* 0x000fca00078e020d */
[----:B------:R-:W-:-:S13]  /*3660*/  ISETP.GT.U32.AND P2, PT, R2, R13, PT ;  /* 0x0000000d0200720c */ /* 0x000fda0003f44070 */
[----:B------:R-:W-:Y:S01]  /*3670*/  @!P2 IADD3 R13, PT, PT, R13, -R20, RZ ;  /* 0x800000140d0da210 */ /* 0x000fe20007ffe0ff */
[----:B------:R-:W-:-:S03]  /*3680*/  @!P2 VIADD R12, R12, 0x1 ;  /* 0x000000010c0ca836 */ /* 0x000fc60000000000 */
[----:B------:R-:W-:Y:S02]  /*3690*/  ISETP.GE.U32.AND P0, PT, R13, R2, PT ;  /* 0x000000020d00720c */ /* 0x000fe40003f06070 */
[----:B------:R-:W-:-:S04]  /*36a0*/  LOP3.LUT R13, R3, R18, RZ, 0x3c, !PT ;  /* 0x00000012030d7212 */ /* 0x000fc800078e3cff */
[----:B------:R-:W-:-:S07]  /*36b0*/  ISETP.GE.AND P3, PT, R13, RZ, PT ;  /* 0x000000ff0d00720c */ /* 0x000fce0003f66270 */
[----:B------:R-:W-:-:S06]  /*36c0*/  @P0 IADD3 R12, PT, PT, R12, 0x1, RZ ;  /* 0x000000010c0c0810 */ /* 0x000fcc0007ffe0ff */
[----:B------:R-:W-:-:S04]  /*36d0*/  @!P3 IADD3 R12, PT, PT, -R12, RZ, RZ ;  /* 0x000000ff0c0cb210 */ /* 0x000fc80007ffe1ff */
[----:B------:R-:W-:-:S04]  /*36e0*/  SEL R12, R17, R12, !P1 ;  /* 0x0000000c110c7207 */ /* 0x000fc80004800000 */
[----:B------:R-:W-:Y:S01]  /*36f0*/  IADD3 R15, PT, PT, R12, UR4, RZ ;  /* 0x000000040c0f7c10 */ /* 0x000fe2000fffe0ff */
[----:B------:R-:W-:-:S04]  /*3700*/  IMAD.MOV R14, RZ, RZ, -R12 ;  /* 0x000000ffff0e7224 */ /* 0x000fc800078e0a0c */
[----:B------:R-:W-:Y:S01]  /*3710*/  IMAD R12, R18, R14, R3 ;  /* 0x0000000e120c7224 */ /* 0x000fe200078e0203 */
[----:B------:R-:W-:-:S04]  /*3720*/  SHF.R.S32.HI R14, RZ, 0x1f, R15 ;  /* 0x0000001fff0e7819 */ /* 0x000fc8000001140f */
[----:B------:R-:W-:Y:S01]  /*3730*/  SHF.R.S32.HI R13, RZ, 0x1f, R12 ;  /* 0x0000001fff0d7819 */ /* 0x000fe2000001140c */
[----:B------:R-:W-:-:S04]  /*3740*/  IMAD R14, R14, R18, RZ ;  /* 0x000000120e0e7224 */ /* 0x000fc800078e02ff */
[C---:B------:R-:W-:Y:S02]  /*3750*/  IMAD R19, R15.reuse, R8, R14 ;  /* 0x000000080f137224 */ /* 0x040fe400078e020e */
[----:B------:R-:W-:-:S05]  /*3760*/  IMAD.WIDE.U32 R12, R15, R18, R12 ;  /* 0x000000120f0c7225 */ /* 0x000fca00078e000c */
[----:B------:R-:W-:Y:S02]  /*3770*/  IADD3 R13, PT, PT, R13, R19, RZ ;  /* 0x000000130d0d7210 */ /* 0x000fe40007ffe0ff */
[----:B------:R-:W-:-:S04]  /*3780*/  LEA R14, P0, R12, UR8, 0x2 ;  /* 0x000000080c0e7c11 */ /* 0x000fc8000f8010ff */
[----:B------:R-:W-:-:S05]  /*3790*/  LEA.HI.X R15, R12, UR9, R13, 0x2, P0 ;  /* 0x000000090c0f7c11 */ /* 0x000fca00080f140d */
[----:B------:R-:W2:Y:S01]  /*37a0*/  LDG.E.CONSTANT R14, desc[UR16][R14.64] ;  /* 0x000000100e0e7981 */ /* 0x000ea2000c1e9900 */
[C---:B------:R-:W-:Y:S01]  /*37b0*/  LEA R13, R3.reuse, UR21, 0x1 ;  /* 0x00000015030d7c11 */ /* 0x040fe2000f8e08ff */
[----:B------:R-:W-:-:S05]  /*37c0*/  VIADD R3, R3, UR15 ;  /* 0x0000000f03037c36 */ /* 0x000fca0008000000 */
[----:B------:R-:W-:Y:S02]  /*37d0*/  ISETP.GE.AND P0, PT, R3, R0, PT ;  /* 0x000000000300720c */ /* 0x000fe40003f06270 */
[----:B--2---:R-:W-:-:S05]  /*37e0*/  F2FP.F16.F32.PACK_AB R12, RZ, R14 ;  /* 0x0000000eff0c723e */ /* 0x004fca00000000ff */
[----:B------:R1:W-:Y:S06]  /*37f0*/  STS.U16 [R13], R12 ;  /* 0x0000000c0d007388 */ /* 0x0003ec0000000400 */
[----:B------:R-:W-:Y:S05]  /*3800*/  @!P0 BRA `(.L_x_50) ;  /* 0xfffffffc007c8947 */ /* 0x000fea000383ffff */
.L_x_49:
[----:B0-----:R-:W-:Y:S05]  /*3810*/  BSYNC.RECONVERGENT B0 ;  /* 0x0000000000007941 */ /* 0x001fea0003800200 */
.L_x_48:
[----:B------:R-:W0:Y:S02]  /*3820*/  LDCU UR5, c[0x0][0x3c8] ;  /* 0x00007900ff0577ac */ /* 0x000e240008000800 */
[----:B0-----:R-:W-:Y:S01]  /*3830*/  UISETP.GE.AND UP0, UPT, UR5, 0x1, UPT ;  /* 0x000000010500788c */ /* 0x001fe2000bf06270 */
[----:B------:R-:W-:Y:S08]  /*3840*/  BAR.SYNC.DEFER_BLOCKING 0x0 ;  /* 0x0000000000007b1d */ /* 0x000ff00000010000 */
[----:B------:R-:W-:Y:S05]  /*3850*/  BRA.U !UP0, `(.L_x_51) ;  /* 0x0000008508987547 */ /* 0x000fea000b800000 */
[----:B------:R-:W0:Y:S01]  /*3860*/  S2UR UR8, SR_CTAID.Y ;  /* 0x00000000000879c3 */ /* 0x000e220000002600 */
[----:B------:R-:W2:Y:S01]  /*3870*/  LDCU UR9, c[0x0][0x3cc] ;  /* 0x00007980ff0977ac */ /* 0x000ea20008000800 */
[----:B------:R-:W3:Y:S01]  /*3880*/  LDCU UR6, c[0x0][0x3b8] ;  /* 0x00007700ff0677ac */ /* 0x000ee20008000800 */
[----:B--2---:R-:W-:-:S04]  /*3890*/  UISETP.LT.AND UP0, UPT, UR22, UR9, UPT ;  /* 0x000000091600728c */ /* 0x004fc8000bf01270 */
[----:B------:R-:W-:Y:S02]  /*38a0*/  USEL UR9, UR22, UR9, UP0 ;  /* 0x0000000916097287 */ /* 0x000fe40008000000 */
[----:B0-----:R-:W-:-:S04]  /*38b0*/  UIADD3 UR8, UPT, UPT, -UR8, URZ, URZ ;  /* 0x000000ff08087290 */ /* 0x001fc8000fffe1ff */
[----:B---3--:R-:W-:-:S03]  /*38c0*/  UIMAD UR8, UR5, UR8, UR6 ;  /* 0x00000008050872a4 */ /* 0x008fc6000f8e0206 */
[----:B------:R-:W-:-:S09]  /*38d0*/  UMOV UR5, URZ ;  /* 0x000000ff00057c82 */ /* 0x000fd20008000000 */
.L_x_172:
[----:B0-----:R-:W0:Y:S01]  /*38e0*/  S2UR UR10, SR_CTAID.Y ;  /* 0x00000000000a79c3 */ /* 0x001e220000002600 */
[----:B------:R-:W0:Y:S01]  /*38f0*/  LDCU UR6, c[0x0][0x3c8] ;  /* 0x00007900ff0677ac */ /* 0x000e220008000800 */
[----:B--2---:R-:W2:Y:S01]  /*3900*/  LDCU UR11, c[0x0][0x3b8] ;  /* 0x00007700ff0b77ac */ /* 0x004ea20008000800 */
[----:B0-----:R-:W-:-:S04]  /*3910*/  UIMAD UR10, UR10, UR6, UR5 ;  /* 0x000000060a0a72a4 */ /* 0x001fc8000f8e0205 */
[----:B--2---:R-:W-:-:S09]  /*3920*/  UISETP.GE.AND UP0, UPT, UR10, UR11, UPT ;  /* 0x0000000b0a00728c */ /* 0x004fd2000bf06270 */
[----:B---34-:R-:W-:Y:S05]  /*3930*/  BRA.U UP0, `(.L_x_51) ;  /* 0x0000008500607547 */ /* 0x018fea000b800000 */
[----:B------:R-:W-:-:S13]  /*3940*/  ISETP.GE.AND P0, PT, R4, 0x1, PT ;  /* 0x000000010400780c */ /* 0x000fda0003f06270 */
[----:B------:R-:W-:Y:S05]  /*3950*/  @!P0 BRA `(.L_x_52) ;  /* 0x0000008400448947 */ /* 0x000fea0003800000 */
[----:B------:R-:W-:Y:S01]  /*3960*/  UISETP.LT.AND UP0, UPT, UR8, 0x10, UPT ;  /* 0x000000100800788c */ /* 0x000fe2000bf01270 */
[----:B------:R-:W-:Y:S01]  /*3970*/  MOV R3, RZ ;  /* 0x000000ff00037202 */ /* 0x000fe20000000f00 */
[----:B------:R-:W-:Y:S02]  /*3980*/  UIADD3 UR11, UPT, UPT, -UR10, UR11, URZ ;  /* 0x0000000b0a0b7290 */ /* 0x000fe4000fffe1ff */
[----:B------:R-:W-:Y:S02]  /*3990*/  USEL UR12, UR8, 0x10, UP0 ;  /* 0x00000010080c7887 */ /* 0x000fe40008000000 */
[----:B------:R-:W-:Y:S02]  /*39a0*/  UISETP.LT.AND UP1, UPT, UR11, 0x10, UPT ;  /* 0x000000100b00788c */ /* 0x000fe4000bf21270 */
[----:B------:R-:W-:Y:S02]  /*39b0*/  UISETP.LT.AND UP0, UPT, UR12, 0x1, UPT ;  /* 0x000000010c00788c */ /* 0x000fe4000bf01270 */
[----:B------:R-:W-:-:S02]  /*39c0*/  USEL UR23, UR11, 0x10, UP1 ;  /* 0x000000100b177887 */ /* 0x000fc40008800000 */
[----:B------:R-:W-:Y:S01]  /*39d0*/  USEL UR12, UR12, 0x1, !UP0 ;  /* 0x000000010c0c7887 */ /* 0x000fe2000c000000 */
[----:B------:R-:W-:-:S11]  /*39e0*/  UMOV UR13, UR9 ;  /* 0x00000009000d7c82 */ /* 0x000fd60008000000 */
.L_x_171:
[----:B------:R-:W-:Y:S01]  /*39f0*/  UISETP.LT.AND UP0, UPT, UR13, 0x10, UPT ;  /* 0x000000100d00788c */ /* 0x000fe2000bf01270 */
[----:B------:R-:W-:Y:S02]  /*3a00*/  ISETP.GT.U32.AND P0, PT, R29, 0x1f, PT ;  /* 0x0000001f1d00780c */ /* 0x000fe40003f04070 */
[----:B------:R-:W-:Y:S01]  /*3a10*/  IADD3 R2, PT, PT, R4, -R3, RZ ;  /* 0x8000000304027210 */ /* 0x000fe20007ffe0ff */
[----:B------:R-:W-:-:S03]  /*3a20*/  USEL UR14, UR13, 0x10, UP0 ;  /* 0x000000100d0e7887 */ /* 0x000fc60008000000 */
[----:B---3--:R-:W-:Y:S01]  /*3a30*/  VIMNMX R30, PT, PT, R2, 0x10, PT ;  /* 0x00000010021e7848 */ /* 0x008fe20003fe0100 */
[----:B------:R-:W-:-:S04]  /*3a40*/  UISETP.LT.AND UP0, UPT, UR14, 0x1, UPT ;  /* 0x000000010e00788c */ /* 0x000fc8000bf01270 */
[----:B------:R-:W-:Y:S02]  /*3a50*/  USEL UR14, UR14, 0x1, !UP0 ;  /* 0x000000010e0e7887 */ /* 0x000fe4000c000000 */
[----:B0-2-4-:R-:W-:Y:S10]  /*3a60*/  @P0 BRA `(.L_x_53) ;  /* 0x0000000800a80947 */ /* 0x015ff40003800000 */
[----:B------:R-:W-:Y:S01]  /*3a70*/  BSSY.RECONVERGENT B0, `(.L_x_54) ;  /* 0x0000050000007945 */ /* 0x000fe20003800200 */
[----:B------:R-:W-:-:S07]  /*3a80*/  IMAD.MOV.U32 R0, RZ, RZ, R28 ;  /* 0x000000ffff007224 */ /* 0x000fce00078e001c */
.L_x_55:
[----:B------:R-:W-:Y:S01]  /*3a90*/  SHF.R.U32.HI R21, RZ, 0x4, R0 ;  /* 0x00000004ff157819 */ /* 0x000fe20000011600 */
[C---:B------:R-:W-:Y:S01]  /*3aa0*/  VIADD R34, R0.reuse, 0x60 ;  /* 0x0000006000227836 */ /* 0x040fe20000000000 */
[C---:B------:R-:W-:Y:S02]  /*3ab0*/  IADD3 R35, PT, PT, R0.reuse, 0x20, RZ ;  /* 0x0000002000237810 */ /* 0x040fe40007ffe0ff */
[----:B------:R-:W-:Y:S02]  /*3ac0*/  ISETP.GE.AND P0, PT, R21, UR23, PT ;  /* 0x0000001715007c0c */ /* 0x000fe4000bf06270 */
[----:B------:R-:W-:Y:S02]  /*3ad0*/  SHF.R.U32.HI R39, RZ, 0x4, R35 ;  /* 0x00000004ff277819 */ /* 0x000fe40000011623 */
[----:B------:R-:W-:Y:S02]  /*3ae0*/  IADD3 R31, PT, PT, R0, 0x40, RZ ;  /* 0x00000040001f7810 */ /* 0x000fe40007ffe0ff */
[----:B------:R-:W-:-:S02]  /*3af0*/  ISETP.GE.AND P3, PT, R39, UR23, PT ;  /* 0x0000001727007c0c */ /* 0x000fc4000bf66270 */
[----:B------:R-:W-:Y:S02]  /*3b00*/  SHF.R.U32.HI R41, RZ, 0x4, R31 ;  /* 0x00000004ff297819 */ /* 0x000fe4000001161f */
[----:B------:R-:W-:Y:S02]  /*3b10*/  SHF.R.U32.HI R43, RZ, 0x4, R34 ;  /* 0x00000004ff2b7819 */ /* 0x000fe40000011622 */
[----:B------:R-:W-:Y:S01]  /*3b20*/  ISETP.GE.AND P2, PT, R41, UR23, PT ;  /* 0x0000001729007c0c */ /* 0x000fe2000bf46270 */
[----:B------:R-:W0:Y:S01]  /*3b30*/  @!P0 LDC R16, c[0x0][0x3bc] ;  /* 0x0000ef00ff108b82 */ /* 0x000e220000000800 */
[----:B------:R-:W-:Y:S01]  /*3b40*/  ISETP.GE.AND P1, PT, R43, UR23, PT ;  /* 0x000000172b007c0c */ /* 0x000fe2000bf26270 */
[----:B-1----:R-:W-:Y:S01]  /*3b50*/  @!P0 IMAD.MOV.U32 R13, RZ, RZ, RZ ;  /* 0x000000ffff0d8224 */ /* 0x002fe200078e00ff */
[----:B------:R-:W-:Y:S02]  /*3b60*/  @!P0 IADD3 R21, PT, PT, R21, UR10, RZ ;  /* 0x0000000a15158c10 */ /* 0x000fe4000fffe0ff */
[----:B------:R-:W-:-:S02]  /*3b70*/  @!P0 MOV R12, R6 ;  /* 0x00000006000c8202 */ /* 0x000fc40000000f00 */
[----:B------:R-:W-:Y:S01]  /*3b80*/  @!P3 IADD3 R39, PT, PT, R39, UR10, RZ ;  /* 0x0000000a2727bc10 */ /* 0x000fe2000fffe0ff */
[----:B------:R-:W1:Y:S04]  /*3b90*/  @!P0 LDC.64 R14, c[0x0][0x380] ;  /* 0x0000e000ff0e8b82 */ /* 0x000e680000000a00 */
[----:B------:R-:W-:Y:S02]  /*3ba0*/  @!P2 IADD3 R41, PT, PT, R41, UR10, RZ ;  /* 0x0000000a2929ac10 */ /* 0x000fe4000fffe0ff */
[----:B------:R-:W-:Y:S02]  /*3bb0*/  @!P1 IADD3 R43, PT, PT, R43, UR10, RZ ;  /* 0x0000000a2b2b9c10 */ /* 0x000fe4000fffe0ff */
[----:B------:R-:W2:Y:S01]  /*3bc0*/  @!P3 LDC R20, c[0x0][0x3bc] ;  /* 0x0000ef00ff14bb82 */ /* 0x000ea20000000800 */
[----:B------:R-:W-:-:S07]  /*3bd0*/  @!P1 MOV R32, R6 ;  /* 0x0000000600209202 */ /* 0x000fce0000000f00 */
[----:B------:R-:W3:Y:S01]  /*3be0*/  @!P2 LDC R33, c[0x0][0x3bc] ;  /* 0x0000ef00ff21ab82 */ /* 0x000ee20000000800 */
[----:B0-----:R-:W-:-:S04]  /*3bf0*/  @!P0 IMAD.WIDE.U32 R16, R21, R16, R12 ;  /* 0x0000001015108225 */ /* 0x001fc800078e000c */
[----:B------:R-:W-:Y:S01]  /*3c00*/  @!P0 IMAD R21, R21, UR7, R17 ;  /* 0x0000000715158c24 */ /* 0x000fe2000f8e0211 */
[----:B------:R-:W-:Y:S02]  /*3c10*/  @!P3 MOV R17, RZ ;  /* 0x000000ff0011b202 */ /* 0x000fe40000000f00 */
[----:B------:R-:W0:Y:S01]  /*3c20*/  @!P3 LDC.64 R22, c[0x0][0x380] ;  /* 0x0000e000ff16bb82 */ /* 0x000e220000000a00 */
[----:B-1----:R-:W-:-:S04]  /*3c30*/  @!P0 LEA R14, P4, R16, R14, 0x2 ;  /* 0x0000000e100e8211 */ /* 0x002fc800078810ff */
[----:B------:R-:W-:Y:S01]  /*3c40*/  @!P0 LEA.HI.X R15, R16, R15, R21, 0x2, P4 ;  /* 0x0000000f100f8211 */ /* 0x000fe200020f1415 */
[----:B------:R-:W-:Y:S02]  /*3c50*/  @!P3 IMAD.MOV.U32 R16, RZ, RZ, R6 ;  /* 0x000000ffff10b224 */ /* 0x000fe400078e0006 */
[----:B------:R-:W1:Y:S02]  /*3c60*/  @!P1 LDC R37, c[0x0][0x3bc] ;  /* 0x0000ef00ff259b82 */ /* 0x000e640000000800 */
[C---:B--2---:R-:W-:Y:S01]  /*3c70*/  @!P3 IMAD.WIDE.U32 R20, R39.reuse, R20, R16 ;  /* 0x000000142714b225 */ /* 0x044fe200078e0010 */
[----:B------:R-:W-:Y:S01]  /*3c80*/  @!P2 MOV R17, RZ ;  /* 0x000000ff0011a202 */ /* 0x000fe20000000f00 */
[----:B------:R-:W2:Y:S02]  /*3c90*/  @!P0 LDG.E.CONSTANT R14, desc[UR16][R14.64] ;  /* 0x000000100e0e8981 */ /* 0x000ea4000c1e9900 */
[----:B------:R-:W-:Y:S02]  /*3ca0*/  @!P2 IMAD.MOV.U32 R16, RZ, RZ, R6 ;  /* 0x000000ffff10a224 */ /* 0x000fe400078e0006 */
[----:B------:R-:W4:Y:S01]  /*3cb0*/  @!P1 LDC.64 R12, c[0x0][0x380] ;  /* 0x0000e000ff0c9b82 */ /* 0x000f220000000a00 */
[----:B------:R-:W-:-:S02]  /*3cc0*/  @!P3 IMAD R39, R39, UR7, R21 ;  /* 0x000000072727bc24 */ /* 0x000fc4000f8e0215 */
[----:B---3--:R-:W-:-:S04]  /*3cd0*/  @!P2 IMAD.WIDE.U32 R16, R41, R33, R16 ;  /* 0x000000212910a225 */ /* 0x008fc800078e0010 */
[----:B------:R-:W-:Y:S01]  /*3ce0*/  @!P1 IMAD.MOV.U32 R33, RZ, RZ, RZ ;  /* 0x000000ffff219224 */ /* 0x000fe200078e00ff */
[----:B------:R-:W3:Y:S01]  /*3cf0*/  @!P2 LDC.64 R18, c[0x0][0x380] ;  /* 0x0000e000ff12ab82 */ /* 0x000ee20000000a00 */
[----:B0-----:R-:W-:Y:S01]  /*3d00*/  @!P3 LEA R22, P4, R20, R22, 0x2 ;  /* 0x000000161416b211 */ /* 0x001fe200078810ff */
[----:B------:R-:W-:-:S03]  /*3d10*/  @!P2 IMAD R41, R41, UR7, R17 ;  /* 0x000000072929ac24 */ /* 0x000fc6000f8e0211 */
[----:B------:R-:W-:Y:S01]  /*3d20*/  @!P3 LEA.HI.X R23, R20, R23, R39, 0x2, P4 ;  /* 0x000000171417b211 */ /* 0x000fe200020f1427 */
[----:B-1----:R-:W-:-:S04]  /*3d30*/  @!P1 IMAD.WIDE.U32 R32, R43, R37, R32 ;  /* 0x000000252b209225 */ /* 0x002fc800078e0020 */
[----:B------:R-:W5:Y:S01]  /*3d40*/  @!P3 LDG.E.CONSTANT R22, desc[UR16][R22.64] ;  /* 0x000000101616b981 */ /* 0x000f62000c1e9900 */
[----:B------:R-:W-:Y:S01]  /*3d50*/  @!P1 IMAD R43, R43, UR7, R33 ;  /* 0x000000072b2b9c24 */ /* 0x000fe2000f8e0221 */
[----:B----4-:R-:W-:-:S04]  /*3d60*/  @!P1 LEA R12, P4, R32, R12, 0x2 ;  /* 0x0000000c200c9211 */ /* 0x010fc800078810ff */
[----:B------:R-:W-:Y:S02]  /*3d70*/  @!P1 LEA.HI.X R13, R32, R13, R43, 0x2, P4 ;  /* 0x0000000d200d9211 */ /* 0x000fe400020f142b */
[----:B---3--:R-:W-:-:S03]  /*3d80*/  @!P2 LEA R18, P5, R16, R18, 0x2 ;  /* 0x000000121012a211 */ /* 0x008fc600078a10ff */
[----:B------:R-:W3:Y:S01]  /*3d90*/  @!P1 LDG.E.CONSTANT R12, desc[UR16][R12.64] ;  /* 0x000000100c0c9981 */ /* 0x000ee2000c1e9900 */
[----:B------:R-:W-:-:S05]  /*3da0*/  @!P2 LEA.HI.X R19, R16, R19, R41, 0x2, P5 ;  /* 0x000000131013a211 */ /* 0x000fca00028f1429 */
[----:B------:R0:W4:Y:S01]  /*3db0*/  @!P2 LDG.E.CONSTANT R18, desc[UR16][R18.64] ;  /* 0x000000101212a981 */ /* 0x000122000c1e9900 */
[----:B------:R-:W-:Y:S02]  /*3dc0*/  LOP3.LUT R16, R0, 0xf0, RZ, 0xc0, !PT ;  /* 0x000000f000107812 */ /* 0x000fe400078ec0ff */
[----:B------:R-:W-:Y:S02]  /*3dd0*/  LOP3.LUT R34, R34, 0xf0, RZ, 0xc0, !PT ;  /* 0x000000f022227812 */ /* 0x000fe400078ec0ff */
[----:B------:R-:W-:Y:S02]  /*3de0*/  LOP3.LUT R16, R16, 0xf, R29, 0xf8, !PT ;  /* 0x0000000f10107812 */ /* 0x000fe400078ef81d */
[----:B0-----:R-:W-:Y:S02]  /*3df0*/  @P1 PRMT R19, RZ, 0x7610, R19 ;  /* 0x00007610ff131816 */ /* 0x001fe40000000013 */
[----:B------:R-:W-:Y:S02]  /*3e00*/  LOP3.LUT R34, R34, 0xf, R29, 0xf8, !PT ;  /* 0x0000000f22227812 */ /* 0x000fe400078ef81d */
[----:B------:R-:W-:-:S02]  /*3e10*/  @P3 PRMT R15, RZ, 0x7610, R15 ;  /* 0x00007610ff0f3816 */ /* 0x000fc4000000000f */
[-C--:B------:R-:W-:Y:S02]  /*3e20*/  LEA R16, R16, R27.reuse, 0x1 ;  /* 0x0000001b10107211 */ /* 0x080fe400078e08ff */
[----:B------:R-:W-:Y:S02]  /*3e30*/  @P2 PRMT R17, RZ, 0x7610, R17 ;  /* 0x00007610ff112816 */ /* 0x000fe40000000011 */
[----:B------:R-:W-:Y:S02]  /*3e40*/  LEA R34, R34, R27, 0x1 ;  /* 0x0000001b22227211 */ /* 0x000fe400078e08ff */
[----:B--2---:R-:W-:Y:S02]  /*3e50*/  @!P0 F2FP.F16.F32.PACK_AB R13, RZ, R14 ;  /* 0x0000000eff0d823e */ /* 0x004fe400000000ff */
[----:B------:R-:W-:-:S04]  /*3e60*/  LOP3.LUT R14, R35, 0xf0, RZ, 0xc0, !PT ;  /* 0x000000f0230e7812 */ /* 0x000fc800078ec0ff */
[----:B------:R-:W-:Y:S02]  /*3e70*/  LOP3.LUT R14, R14, 0xf, R29, 0xf8, !PT ;  /* 0x0000000f0e0e7812 */ /* 0x000fe400078ef81d */
[----:B------:R-:W-:Y:S02]  /*3e80*/  @P0 PRMT R13, RZ, 0x7610, R13 ;  /* 0x00007610ff0d0816 */ /* 0x000fe4000000000d */
[----:B------:R-:W-:-:S03]  /*3e90*/  LEA R14, R14, R27, 0x1 ;  /* 0x0000001b0e0e7211 */ /* 0x000fc600078e08ff */
[----:B------:R0:W-:Y:S01]  /*3ea0*/  STS.U16 [R16], R13 ;  /* 0x0000000d10007388 */ /* 0x0001e20000000400 */
[----:B-----5:R-:W-:Y:S02]  /*3eb0*/  @!P3 F2FP.F16.F32.PACK_AB R15, RZ, R22 ;  /* 0x00000016ff0fb23e */ /* 0x020fe400000000ff */
[----:B---3--:R-:W-:Y:S02]  /*3ec0*/  @!P1 F2FP.F16.F32.PACK_AB R19, RZ, R12 ;  /* 0x0000000cff13923e */ /* 0x008fe400000000ff */
[----:B------:R-:W-:-:S04]  /*3ed0*/  LOP3.LUT R12, R31, 0xf0, RZ, 0xc0, !PT ;  /* 0x000000f01f0c7812 */ /* 0x000fc800078ec0ff */
[----:B------:R-:W-:Y:S02]  /*3ee0*/  LOP3.LUT R12, R12, 0xf, R29, 0xf8, !PT ;  /* 0x0000000f0c0c7812 */ /* 0x000fe400078ef81d */
[----:B----4-:R-:W-:-:S03]  /*3ef0*/  @!P2 F2FP.F16.F32.PACK_AB R17, RZ, R18 ;  /* 0x00000012ff11a23e */ /* 0x010fc600000000ff */
[----:B------:R-:W-:Y:S01]  /*3f00*/  IMAD R12, R12, 0x2, R27 ;  /* 0x000000020c0c7824 */ /* 0x000fe200078e021b */
[----:B------:R0:W-:Y:S04]  /*3f10*/  STS.U16 [R14], R15 ;  /* 0x0000000f0e007388 */ /* 0x0001e80000000400 */
[----:B------:R0:W-:Y:S04]  /*3f20*/  STS.U16 [R12], R17 ;  /* 0x000000110c007388 */ /* 0x0001e80000000400 */
[----:B------:R0:W-:Y:S01]  /*3f30*/  STS.U16 [R34], R19 ;  /* 0x0000001322007388 */ /* 0x0001e20000000400 */
[----:B------:R-:W-:-:S02]  /*3f40*/  ISETP.GE.U32.AND P0, PT, R0, 0x80, PT ;  /* 0x000000800000780c */ /* 0x000fc40003f06070 */
[----:B------:R-:W-:-:S11]  /*3f50*/  IADD3 R0, PT, PT, R0, 0x80, RZ ;  /* 0x0000008000007810 */ /* 0x000fd60007ffe0ff */
[----:B0-----:R-:W-:Y:S05]  /*3f60*/  @!P0 BRA `(.L_x_55) ;  /* 0xfffffff800c88947 */ /* 0x001fea000383ffff */
[----:B------:R-:W-:Y:S05]  /*3f70*/  BSYNC.RECONVERGENT B0 ;  /* 0x0000000000007941 */ /* 0x000fea0003800200 */
.L_x_54:
[CC--:B------:R-:W-:Y:S01]  /*3f80*/  ISETP.GT.AND P1, PT, R2.reuse, R6.reuse, PT ;  /* 0x000000060200720c */ /* 0x0c0fe20003f24270 */
[----:B------:R-:W0:Y:S01]  /*3f90*/  LDCU UR6, c[0x0][0x3bc] ;  /* 0x00007780ff0677ac */ /* 0x000e220008000800 */
[----:B------:R-:W-:Y:S01]  /*3fa0*/  ISETP.GT.AND P2, PT, R2, R6, PT ;  /* 0x000000060200720c */ /* 0x000fe20003f44270 */
[----:B------:R-:W-:Y:S01]  /*3fb0*/  BSSY.RECONVERGENT B0, `(.L_x_56) ;  /* 0x0000039000007945 */ /* 0x000fe20003800200 */
[----:B------:R-:W-:-:S09]  /*3fc0*/  IADD3 R15, PT, PT, R3, UR4, R6 ;  /* 0x00000004030f7c10 */ /* 0x000fd2000fffe006 */
[----:B------:R-:W1:Y:S01]  /*3fd0*/  @P1 S2R R13, SR_CgaCtaId ;  /* 0x00000000000d1919 */ /* 0x000e620000008800 */
[----:B------:R-:W-:Y:S02]  /*3fe0*/  @P1 MOV R0, 0x400 ;  /* 0x0000040000001802 */ /* 0x000fe40000000f00 */
[----:B------:R-:W-:Y:S01]  /*3ff0*/  @P2 MOV R16, 0x400 ;  /* 0x0000040000102802 */ /* 0x000fe20000000f00 */
[----:B------:R-:W2:Y:S01]  /*4000*/  @P2 S2R R14, SR_CgaCtaId ;  /* 0x00000000000e2919 */ /* 0x000ea20000008800 */
[----:B------:R-:W-:Y:S01]  /*4010*/  @P2 MOV R12, 0x400 ;  /* 0x00000400000c2802 */ /* 0x000fe20000000f00 */
[----:B0-----:R-:W-:Y:S01]  /*4020*/  IMAD R15, R15, UR6, RZ ;  /* 0x000000060f0f7c24 */ /* 0x001fe2000f8e02ff */
[----:B------:R-:W0:Y:S01]  /*4030*/  @P2 S2R R19, SR_CgaCtaId ;  /* 0x0000000000132919 */ /* 0x000e220000008800 */
[----:B------:R-:W3:Y:S01]  /*4040*/  @P2 S2R R17, SR_CgaCtaId ;  /* 0x0000000000112919 */ /* 0x000ee20000008800 */
[----:B-1----:R-:W-:Y:S02]  /*4050*/  @P1 LEA R0, R13, R0, 0x18 ;  /* 0x000000000d001211 */ /* 0x002fe400078ec0ff */
[----:B------:R-:W-:-:S04]  /*4060*/  @P2 MOV R13, 0x400 ;  /* 0x00000400000d2802 */ /* 0x000fc80000000f00 */
[----:B--2---:R-:W-:Y:S02]  /*4070*/  @P2 LEA R13, R14, R13, 0x18 ;  /* 0x0000000d0e0d2211 */ /* 0x004fe400078ec0ff */
[----:B0-----:R-:W-:Y:S01]  /*4080*/  @P2 LEA R14, R19, R16, 0x18 ;  /* 0x00000010130e2211 */ /* 0x001fe200078ec0ff */
[----:B------:R-:W-:Y:S01]  /*4090*/  IMAD.MOV.U32 R16, RZ, RZ, R28 ;  /* 0x000000ffff107224 */ /* 0x000fe200078e001c */
[----:B---3--:R-:W-:-:S07]  /*40a0*/  @P2 LEA R12, R17, R12, 0x18 ;  /* 0x0000000c110c2211 */ /* 0x008fce00078ec0ff */
.L_x_57:
[C---:B0-----:R-:W-:Y:S02]  /*40b0*/  @P1 LEA.HI R17, R16.reuse, R15, RZ, 0x1c ;  /* 0x0000000f10111211 */ /* 0x041fe400078fe0ff */
[C---:B------:R-:W-:Y:S02]  /*40c0*/  IADD3 R22, PT, PT, R16.reuse, 0x20, RZ ;  /* 0x0000002010167810 */ /* 0x040fe40007ffe0ff */
[----:B------:R-:W-:Y:S02]  /*40d0*/  @P1 LEA R17, R17, R0, 0x2 ;  /* 0x0000000011111211 */ /* 0x000fe400078e10ff */
[----:B------:R-:W-:Y:S02]  /*40e0*/  LEA.HI R20, R16, R5, RZ, 0x1c ;  /* 0x0000000510147211 */ /* 0x000fe400078fe0ff */
[----:B------:R-:W-:Y:S02]  /*40f0*/  @P2 LEA.HI R19, R22, R15, RZ, 0x1c ;  /* 0x0000000f16132211 */ /* 0x000fe400078fe0ff */
[----:B------:R-:W0:Y:S01]  /*4100*/  @P1 LDS R17, [R17] ;  /* 0x0000000011111984 */ /* 0x000e220000000800 */
[----:B------:R-:W-:Y:S01]  /*4110*/  IMAD R20, R20, 0x2, R27 ;  /* 0x0000000214147824 */ /* 0x000fe200078e021b */
[----:B------:R-:W-:-:S02]  /*4120*/  @P2 LEA R19, R19, R12, 0x2 ;  /* 0x0000000c13132211 */ /* 0x000fc400078e10ff */
[C---:B------:R-:W-:Y:S02]  /*4130*/  IADD3 R32, PT, PT, R16.reuse, 0x40, RZ ;  /* 0x0000004010207810 */ /* 0x040fe40007ffe0ff */
[C---:B------:R-:W-:Y:S02]  /*4140*/  IADD3 R34, PT, PT, R16.reuse, 0x60, RZ ;  /* 0x0000006010227810 */ /* 0x040fe40007ffe0ff */
[C---:B------:R-:W-:Y:S01]  /*4150*/  ISETP.GE.U32.AND P0, PT, R16.reuse, 0x80, PT ;  /* 0x000000801000780c */ /* 0x040fe20003f06070 */
[----:B------:R-:W-:Y:S01]  /*4160*/  VIADD R16, R16, 0x80 ;  /* 0x0000008010107836 */ /* 0x000fe20000000000 */
[----:B0-----:R-:W-:Y:S02]  /*4170*/  @P1 F2FP.F16.F32.PACK_AB R18, RZ, R17 ;  /* 0x00000011ff12123e */ /* 0x001fe400000000ff */
[----:B------:R-:W-:Y:S02]  /*4180*/  @!P2 PRMT R17, RZ, 0x7610, R17 ;  /* 0x00007610ff11a816 */ /* 0x000fe40000000011 */
[----:B------:R-:W-:-:S04]  /*4190*/  @!P1 PRMT R18, RZ, 0x7610, R18 ;  /* 0x00007610ff129816 */ /* 0x000fc80000000012 */
[----:B------:R-:W-:Y:S02]  /*41a0*/  PRMT R21, R18, 0x7610, R21 ;  /* 0x0000761012157816 */ /* 0x000fe40000000015 */
[----:B------:R-:W-:Y:S02]  /*41b0*/  LEA.HI R18, R22, R5, RZ, 0x1c ;  /* 0x0000000516127211 */ /* 0x000fe400078fe0ff */
[----:B------:R-:W-:Y:S01]  /*41c0*/  @P2 LEA.HI R22, R32, R15, RZ, 0x1c ;  /* 0x0000000f20162211 */ /* 0x000fe200078fe0ff */
[----:B------:R0:W-:Y:S02]  /*41d0*/  STS.U16 [R20+0x200], R21 ;  /* 0x0002001514007388 */ /* 0x0001e40000000400 */
[----:B------:R-:W-:Y:S01]  /*41e0*/  IMAD R18, R18, 0x2, R27 ;  /* 0x0000000212127824 */ /* 0x000fe200078e021b */
[----:B------:R-:W-:Y:S01]  /*41f0*/  @P2 LEA R22, R22, R13, 0x2 ;  /* 0x0000000d16162211 */ /* 0x000fe200078e10ff */
[----:B------:R-:W1:Y:S01]  /*4200*/  @P2 LDS R19, [R19] ;  /* 0x0000000013132984 */ /* 0x000e620000000800 */
[----:B0-----:R-:W-:-:S05]  /*4210*/  LEA.HI R20, R32, R5, RZ, 0x1c ;  /* 0x0000000520147211 */ /* 0x001fca00078fe0ff */
[----:B------:R-:W-:Y:S01]  /*4220*/  IMAD R20, R20, 0x2, R27 ;  /* 0x0000000214147824 */ /* 0x000fe200078e021b */
[----:B-1----:R-:W-:Y:S02]  /*4230*/  @P2 F2FP.F16.F32.PACK_AB R17, RZ, R19 ;  /* 0x00000013ff11223e */ /* 0x002fe400000000ff */
[C---:B------:R-:W-:Y:S02]  /*4240*/  @P2 LEA.HI R19, R34.reuse, R15, RZ, 0x1c ;  /* 0x0000000f22132211 */ /* 0x040fe400078fe0ff */
[----:B------:R-:W-:Y:S02]  /*4250*/  PRMT R23, R17, 0x7610, R23 ;  /* 0x0000761011177816 */ /* 0x000fe40000000017 */
[----:B------:R-:W-:Y:S02]  /*4260*/  @!P2 PRMT R17, RZ, 0x7610, R17 ;  /* 0x00007610ff11a816 */ /* 0x000fe40000000011 */
[----:B------:R-:W-:Y:S01]  /*4270*/  @P2 LEA R19, R19, R14, 0x2 ;  /* 0x0000000e13132211 */ /* 0x000fe200078e10ff */
[----:B------:R0:W-:Y:S04]  /*4280*/  STS.U16 [R18+0x200], R23 ;  /* 0x0002001712007388 */ /* 0x0001e80000000400 */
[----:B------:R-:W1:Y:S01]  /*4290*/  @P2 LDS R22, [R22] ;  /* 0x0000000016162984 */ /* 0x000e620000000800 */
[----:B0-----:R-:W-:-:S04]  /*42a0*/  LEA.HI R18, R34, R5, RZ, 0x1c ;  /* 0x0000000522127211 */ /* 0x001fc800078fe0ff */
[----:B------:R-:W-:Y:S02]  /*42b0*/  LEA R18, R18, R27, 0x1 ;  /* 0x0000001b12127211 */ /* 0x000fe400078e08ff */
[----:B-1----:R-:W-:-:S04]  /*42c0*/  @P2 F2FP.F16.F32.PACK_AB R17, RZ, R22 ;  /* 0x00000016ff11223e */ /* 0x002fc800000000ff */
[----:B------:R-:W-:Y:S02]  /*42d0*/  PRMT R21, R17, 0x7610, R21 ;  /* 0x0000761011157816 */ /* 0x000fe40000000015 */
[----:B------:R-:W-:-:S03]  /*42e0*/  @!P2 PRMT R17, RZ, 0x7610, R17 ;  /* 0x00007610ff11a816 */ /* 0x000fc60000000011 */
[----:B------:R-:W-:Y:S04]  /*42f0*/  STS.U16 [R20+0x200], R21 ;  /* 0x0002001514007388 */ /* 0x000fe80000000400 */
[----:B------:R-:W0:Y:S02]  /*4300*/  @P2 LDS R19, [R19] ;  /* 0x0000000013132984 */ /* 0x000e240000000800 */
[----:B0-----:R-:W-:-:S05]  /*4310*/  @P2 F2FP.F16.F32.PACK_AB R17, RZ, R19 ;  /* 0x00000013ff11223e */ /* 0x001fca00000000ff */
[----:B------:R0:W-:Y:S01]  /*4320*/  STS.U16 [R18+0x200], R17 ;  /* 0x0002001112007388 */ /* 0x0001e20000000400 */
[----:B------:R-:W-:Y:S05]  /*4330*/  @!P0 BRA `(.L_x_57) ;  /* 0xfffffffc005c8947 */ /* 0x000fea000383ffff */
[----:B------:R-:W-:Y:S05]  /*4340*/  BSYNC.RECONVERGENT B0 ;  /* 0x0000000000007941 */ /* 0x000fea0003800200 */
.L_x_56:
[----:B------:R-:W1:Y:S01]  /*4350*/  S2R R32, SR_LANEID ;  /* 0x0000000000207919 */ /* 0x000e620000000000 */
[----:B------:R-:W-:Y:S05]  /*4360*/  WARPSYNC.ALL ;  /* 0x0000000000007948 */ /* 0x000fea0003800000 */
[--C-:B-1----:R-:W-:Y:S02]  /*4370*/  SHF.R.U32.HI R0, RZ, 0x3, R32.reuse ;  /* 0x00000003ff007819 */ /* 0x102fe40000011620 */
[----:B------:R-:W-:Y:S02]  /*4380*/  LOP3.LUT R12, R32, 0x7, RZ, 0xc0, !PT ;  /* 0x00000007200c7812 */ /* 0x000fe400078ec0ff */
[----:B------:R-:W-:-:S02]  /*4390*/  SHF.R.U32.HI R13, RZ, 0x4, R32 ;  /* 0x00000004ff0d7819 */ /* 0x000fc40000011620 */
[C---:B------:R-:W-:Y:S02]  /*43a0*/  SHF.L.U32 R14, R0.reuse, 0x3, RZ ;  /* 0x00000003000e7819 */ /* 0x040fe400000006ff */
[----:B0-----:R-:W-:Y:S01]  /*43b0*/  SHF.L.U32 R17, R0, 0x3, RZ ;  /* 0x0000000300117819 */ /* 0x001fe200000006ff */
[--C-:B------:R-:W-:Y:S01]  /*43c0*/  IMAD R15, R13, 0x8, R12.reuse ;  /* 0x000000080d0f7824 */ /* 0x100fe200078e020c */
[----:B------:R-:W-:Y:S02]  /*43d0*/  LOP3.LUT R0, R14, 0x8, RZ, 0xe2, !PT ;  /* 0x000000080e007812 */ /* 0x000fe400078ee2ff */
[----:B------:R-:W-:Y:S02]  /*43e0*/  LOP3.LUT R12, R17, 0x8, R12, 0xe2, !PT ;  /* 0x00000008110c7812 */ /* 0x000fe400078ee20c */
[----:B------:R-:W-:Y:S02]  /*43f0*/  SHF.L.U32 R13, R13, 0x3, RZ ;  /* 0x000000030d0d7819 */ /* 0x000fe400000006ff */
[----:B------:R-:W-:Y:S01]  /*4400*/  LEA R15, R15, R0, 0x4 ;  /* 0x000000000f0f7211 */ /* 0x000fe200078e20ff */
[----:B------:R-:W-:Y:S01]  /*4410*/  VIADD R0, R27, 0x200 ;  /* 0x000002001b007836 */ /* 0x000fe20000000000 */
[----:B------:R-:W-:-:S04]  /*4420*/  LEA R12, R12, R13, 0x4 ;  /* 0x0000000d0c0c7211 */ /* 0x000fc800078e20ff */
[----:B------:R-:W-:Y:S01]  /*4430*/  LEA R16, R15, R0, 0x1 ;  /* 0x000000000f107211 */ /* 0x000fe200078e08ff */
[----:B------:R-:W-:Y:S01]  /*4440*/  IMAD.U32 R31, R12, 0x2, R27 ;  /* 0x000000020c1f7824 */ /* 0x000fe200078e001b */
[----:B------:R-:W-:-:S04]  /*4450*/  SHF.R.U32.HI R0, RZ, 0x2, R32 ;  /* 0x00000002ff007819 */ /* 0x000fc80000011620 */
[----:B------:R-:W-:Y:S04]  /*4460*/  LDSM.16.M88.4 R12, [R31] ;  /* 0x000000001f0c783b */ /* 0x000fe80000000200 */
[----:B------:R-:W0:Y:S02]  /*4470*/  LDSM.16.M88.4 R16, [R16] ;  /* 0x000000001010783b */ /* 0x000e240000000200 */
[----:B0-----:R-:W-:Y:S01]  /*4480*/  HMMA.16816.F32 R20, R12, R16, RZ ;  /* 0x000000100c14723c */ /* 0x001fe200000018ff */
[----:B------:R-:W-:-:S04]  /*4490*/  LOP3.LUT R17, R32, 0x3, RZ, 0xc0, !PT ;  /* 0x0000000320117812 */ /* 0x000fc800078ec0ff */
[----:B------:R-:W-:-:S03]  /*44a0*/  LEA R0, R0, R17, 0x3 ;  /* 0x0000001100007211 */ /* 0x000fc600078e18ff */
[----:B------:R-:W-:Y:S01]  /*44b0*/  HMMA.16816.F32 R12, R12, R18, RZ ;  /* 0x000000120c0c723c */ /* 0x000fe200000018ff */
[----:B------:R-:W-:-:S10]  /*44c0*/  LEA R0, R0, R7, 0x3 ;  /* 0x0000000700007211 */ /* 0x000fd400078e18ff */
[----:B------:R0:W-:Y:S04]  /*44d0*/  STS.64 [R0], R20 ;  /* 0x0000001400007388 */ /* 0x0001e80000000a00 */
[----:B------:R0:W-:Y:S04]  /*44e0*/  STS.64 [R0+0x200], R22 ;  /* 0x0002001600007388 */ /* 0x0001e80000000a00 */
[----:B------:R0:W-:Y:S04]  /*44f0*/  STS.64 [R0+0x20], R12 ;  /* 0x0000200c00007388 */ /* 0x0001e80000000a00 */
[----:B------:R0:W-:Y:S02]  /*4500*/  STS.64 [R0+0x220], R14 ;  /* 0x0002200e00007388 */ /* 0x0001e40000000a00 */
.L_x_53:
[----:B------:R-:W-:Y:S01]  /*4510*/  ISETP.GE.AND P2, PT, R29, UR23, PT ;  /* 0x000000171d007c0c */ /* 0x000fe2000bf46270 */
[----:B------:R-:W-:Y:S05]  /*4520*/  WARPSYNC.ALL ;  /* 0x0000000000007948 */ /* 0x000fea0003800000 */
[----:B------:R-:W-:Y:S07]  /*4530*/  BAR.SYNC.DEFER_BLOCKING 0x0 ;  /* 0x0000000000007b1d */ /* 0x000fee0000010000 */
[----:B------:R-:W-:Y:S05]  /*4540*/  @P2 BRA `(.L_x_58) ;  /* 0x0000000c00282947 */ /* 0x000fea0003800000 */
[----:B------:R-:W2:Y:S01]  /*4550*/  LDCU UR6, c[0x0][0x3c0] ;  /* 0x00007800ff0677ac */ /* 0x000ea20008000800 */
[----:B0-----:R-:W-:Y:S01]  /*4560*/  IMAD.MOV.U32 R0, RZ, RZ, R29 ;  /* 0x000000ffff007224 */ /* 0x001fe200078e001d */
[----:B--2---:R-:W-:-:S09]  /*4570*/  UISETP.GE.AND UP0, UPT, UR6, 0x1, UPT ;  /* 0x000000010600788c */ /* 0x004fd2000bf06270 */
[----:B------:R-:W-:Y:S05]  /*4580*/  BRA.U !UP0, `(.L_x_59) ;  /* 0x0000000908e87547 */ /* 0x000fea000b800000 */
[----:B------:R-:W-:-:S07]  /*4590*/  MOV R19, R29 ;  /* 0x0000001d00137202 */ /* 0x000fce0000000f00 */
.L_x_70:
[----:B------:R-:W-:Y:S01]  /*45a0*/  ISETP.GE.AND P0, PT, R2, 0x1, PT ;  /* 0x000000010200780c */ /* 0x000fe20003f06270 */
[----:B------:R-:W-:Y:S05]  /*45b0*/  YIELD ;  /* 0x0000000000007946 */ /* 0x000fea0003800000 */
[----:B------:R-:W-:Y:S01]  /*45c0*/  IADD3 R0, PT, PT, R19, UR5, RZ ;  /* 0x0000000513007c10 */ /* 0x000fe2000fffe0ff */
[----:B------:R-:W-:-:S03]  /*45d0*/  IMAD.MOV.U32 R17, RZ, RZ, RZ ;  /* 0x000000ffff117224 */ /* 0x000fc600078e00ff */
[----:B-1----:R-:W-:-:S04]  /*45e0*/  LEA R12, R0, UR19, 0x2 ;  /* 0x00000013000c7c11 */ /* 0x002fc8000f8e10ff */
[----:B------:R-:W-:Y:S01]  /*45f0*/  IADD3 R15, PT, PT, R12, UR18, RZ ;  /* 0x000000120c0f7c10 */ /* 0x000fe2000fffe0ff */
[----:B------:R-:W-:Y:S06]  /*4600*/  @!P0 BRA `(.L_x_60) ;  /* 0x00000008009c8947 */ /* 0x000fec0003800000 */
[----:B------:R0:W1:Y:S01]  /*4610*/  LDS R14, [R12] ;  /* 0x000000000c0e7984 */ /* 0x0000620000000800 */
[----:B------:R-:W2:Y:S01]  /*4620*/  LDCU UR6, c[0x0][0x3c0] ;  /* 0x00007800ff0677ac */ /* 0x000ea20008000800 */
[----:B------:R-:W-:Y:S01]  /*4630*/  IADD3 R39, PT, PT, R19, UR10, RZ ;  /* 0x0000000a13277c10 */ /* 0x000fe2000fffe0ff */
[----:B------:R-:W-:Y:S01]  /*4640*/  IMAD.MOV.U32 R17, RZ, RZ, RZ ;  /* 0x000000ffff117224 */ /* 0x000fe200078e00ff */
[----:B------:R0:W3:Y:S01]  /*4650*/  LDS R20, [R12+UR18] ;  /* 0x000000120c147984 */ /* 0x0000e20008000800 */
[----:B------:R-:W-:Y:S02]  /*4660*/  MOV R18, RZ ;  /* 0x000000ff00127202 */ /* 0x000fe40000000f00 */
[----:B------:R-:W-:-:S05]  /*4670*/  SHF.R.S32.HI R0, RZ, 0x1f, R39 ;  /* 0x0000001fff007819 */ /* 0x000fca0000011427 */
[----:B--2---:R-:W-:-:S04]  /*4680*/  IMAD R0, R0, UR6, RZ ;  /* 0x0000000600007c24 */ /* 0x004fc8000f8e02ff */
[C---:B------:R-:W-:Y:S02]  /*4690*/  IMAD R13, R39.reuse, R8, R0 ;  /* 0x00000008270d7224 */ /* 0x040fe400078e0200 */
[----:B------:R-:W-:-:S05]  /*46a0*/  IMAD.WIDE.U32 R38, R39, UR6, RZ ;  /* 0x0000000627267c25 */ /* 0x000fca000f8e00ff */
[----:B0-----:R-:W-:-:S07]  /*46b0*/  IADD3 R13, PT, PT, R39, R13, RZ ;  /* 0x0000000d270d7210 */ /* 0x001fce0007ffe0ff */
.L_x_67:
[----:B------:R-:W-:Y:S01]  /*46c0*/  IMAD R0, R19, 0x10, R18 ;  /* 0x0000001013007824 */ /* 0x000fe200078e0212 */
[----:B------:R-:W1:Y:S01]  /*46d0*/  LDCU UR6, c[0x0][0x3c4] ;  /* 0x00007880ff0677ac */ /* 0x000e620008000800 */
[----:B---3--:R-:W0:Y:S01]  /*46e0*/  MUFU.RCP R23, R20 ;  /* 0x0000001400177308 */ /* 0x008e220000001000 */
[----:B------:R-:W-:Y:S01]  /*46f0*/  BSSY.RECONVERGENT B2, `(.L_x_61) ;  /* 0x0000015000027945 */ /* 0x000fe20003800200 */
[----:B------:R-:W-:Y:S02]  /*4700*/  ISETP.GE.U32.AND P3, PT, R26, 0x7, PT ;  /* 0x000000071a00780c */ /* 0x000fe40003f66070 */
[----:B------:R-:W-:-:S05]  /*4710*/  LEA R12, R0, R7, 0x2 ;  /* 0x00000007000c7211 */ /* 0x000fca00078e10ff */
[----:B------:R-:W1:Y:S01]  /*4720*/  LDS R21, [R12] ;  /* 0x000000000c157984 */ /* 0x000e620000000800 */
[----:B0-----:R-:W-:-:S04]  /*4730*/  FFMA R16, -R20, R23, 1 ;  /* 0x3f80000014107423 */ /* 0x001fc80000000117 */
[----:B------:R-:W-:Y:S01]  /*4740*/  FFMA R23, R23, R16, R23 ;  /* 0x0000001017177223 */ /* 0x000fe20000000017 */
[----:B-1----:R-:W-:-:S04]  /*4750*/  FFMA R21, R21, UR6, -R14 ;  /* 0x0000000615157c23 */ /* 0x002fc8000800080e */
[----:B------:R-:W-:-:S05]  /*4760*/  FMUL R21, R21, 1.4426950216293334961 ;  /* 0x3fb8aa3b15157820 */ /* 0x000fca0000400000 */
[----:B------:R-:W-:-:S13]  /*4770*/  FSETP.GEU.AND P0, PT, R21, -126, PT ;  /* 0xc2fc00001500780b */ /* 0x000fda0003f0e000 */
[----:B------:R-:W-:-:S04]  /*4780*/  @!P0 FMUL R21, R21, 0.5 ;  /* 0x3f00000015158820 */ /* 0x000fc80000400000 */
[----:B------:R-:W0:Y:S02]  /*4790*/  MUFU.EX2 R0, R21 ;  /* 0x0000001500007308 */ /* 0x000e240000000800 */
[----:B0-----:R-:W-:-:S06]  /*47a0*/  @!P0 FMUL R0, R0, R0 ;  /* 0x0000000000008220 */ /* 0x001fcc0000400000 */
[----:B------:R-:W0:Y:S01]  /*47b0*/  FCHK P0, R0, R20 ;  /* 0x0000001400007302 */ /* 0x000e220000000000 */
[----:B------:R-:W-:-:S04]  /*47c0*/  FFMA R12, R0, R23, RZ ;  /* 0x00000017000c7223 */ /* 0x000fc800000000ff */
[----:B------:R-:W-:-:S04]  /*47d0*/  FFMA R16, -R20, R12, R0 ;  /* 0x0000000c14107223 */ /* 0x000fc80000000100 */
[----:B------:R-:W-:Y:S01]  /*47e0*/  FFMA R12, R23, R16, R12 ;  /* 0x00000010170c7223 */ /* 0x000fe2000000000c */
[----:B0-----:R-:W-:Y:S06]  /*47f0*/  @!P0 BRA `(.L_x_62) ;  /* 0x0000000000108947 */ /* 0x001fec0003800000 */
[----:B------:R-:W-:Y:S02]  /*4800*/  MOV R37, R20 ;  /* 0x0000001400257202 */ /* 0x000fe40000000f00 */
[----:B------:R-:W-:-:S07]  /*4810*/  MOV R34, 0x4830 ;  /* 0x0000483000227802 */ /* 0x000fce0000000f00 */
[----:B------:R-:W-:Y:S05]  /*4820*/  CALL.REL.NOINC `($__internal_0_$__cuda_sm3x_div_rn_noftz_f32_slowpath) ;  /* 0x0000007800507944 */ /* 0x000fea0003c00000 */
[----:B------:R-:W-:-:S07]  /*4830*/  IMAD.MOV.U32 R12, RZ, RZ, R0 ;  /* 0x000000ffff0c7224 */ /* 0x000fce00078e0000 */
.L_x_62:
[----:B------:R-:W-:Y:S05]  /*4840*/  BSYNC.RECONVERGENT B2 ;  /* 0x0000000000027941 */ /* 0x000fea0003800200 */
.L_x_61:
[----:B------:R-:W-:Y:S01]  /*4850*/  IADD3 R0, PT, PT, R18, R3, RZ ;  /* 0x0000000312007210 */ /* 0x000fe20007ffe0ff */
[----:B------:R-:W-:Y:S01]  /*4860*/  IMAD.MOV.U32 R21, RZ, RZ, RZ ;  /* 0x000000ffff157224 */ /* 0x000fe200078e00ff */
[----:B------:R-:W-:Y:S01]  /*4870*/  MOV R16, RZ ;  /* 0x000000ff00107202 */ /* 0x000fe20000000f00 */
[----:B------:R-:W-:Y:S06]  /*4880*/  @!P3 BRA `(.L_x_63) ;  /* 0x0000000000d8b947 */ /* 0x000fec0003800000 */
[----:B------:R-:W-:Y:S01]  /*4890*/  MOV R16, RZ ;  /* 0x000000ff00107202 */ /* 0x000fe20000000f00 */
[----:B------:R-:W0:Y:S01]  /*48a0*/  LDCU.64 UR24, c[0x0][0x398] ;  /* 0x00007300ff1877ac */ /* 0x000e220008000a00 */
[----:B------:R-:W-:-:S05]  /*48b0*/  UMOV UR6, URZ ;  /* 0x000000ff00067c82 */ /* 0x000fca0008000000 */
.L_x_64:
[----:B------:R-:W-:Y:S01]  /*48c0*/  IADD3 R21, P0, PT, R38, UR6, RZ ;  /* 0x0000000626157c10 */ /* 0x000fe2000ff1e0ff */
[----:B------:R-:W1:Y:S03]  /*48d0*/  LDC R37, c[0x0][0x3c0] ;  /* 0x0000f000ff257b82 */ /* 0x000e660000000800 */
[----:B------:R-:W-:Y:S02]  /*48e0*/  IADD3.X R32, PT, PT, RZ, R13, RZ, P0, !PT ;  /* 0x0000000dff207210 */ /* 0x000fe400007fe4ff */
[----:B0-----:R-:W-:-:S04]  /*48f0*/  LEA R22, P0, R21, UR24, 0x2 ;  /* 0x0000001815167c11 */ /* 0x001fc8000f8010ff */
[----:B------:R-:W-:-:S05]  /*4900*/  LEA.HI.X R23, R21, UR25, R32, 0x2, P0 ;  /* 0x0000001915177c11 */ /* 0x000fca00080f1420 */
[----:B------:R-:W2:Y:S04]  /*4910*/  LDG.E.CONSTANT R44, desc[UR16][R22.64] ;  /* 0x00000010162c7981 */ /* 0x000ea8000c1e9900 */
[----:B------:R-:W3:Y:S04]  /*4920*/  LDG.E.CONSTANT R35, desc[UR16][R22.64+0x4] ;  /* 0x0000041016237981 */ /* 0x000ee8000c1e9900 */
[----:B------:R-:W4:Y:S04]  /*4930*/  LDG.E.CONSTANT R34, desc[UR16][R22.64+0x8] ;  /* 0x0000081016227981 */ /* 0x000f28000c1e9900 */
[----:B------:R-:W5:Y:S04]  /*4940*/  LDG.E.CONSTANT R33, desc[UR16][R22.64+0xc] ;  /* 0x00000c1016217981 */ /* 0x000f68000c1e9900 */
[----:B------:R-:W5:Y:S04]  /*4950*/  LDG.E.CONSTANT R32, desc[UR16][R22.64+0x10] ;  /* 0x0000101016207981 */ /* 0x000f68000c1e9900 */
[----:B------:R-:W5:Y:S04]  /*4960*/  LDG.E.CONSTANT R31, desc[UR16][R22.64+0x14] ;  /* 0x00001410161f7981 */ /* 0x000f68000c1e9900 */
[----:B------:R-:W5:Y:S04]  /*4970*/  LDG.E.CONSTANT R21, desc[UR16][R22.64+0x18] ;  /* 0x0000181016157981 */ /* 0x000f68000c1e9900 */
[----:B------:R0:W5:Y:S01]  /*4980*/  LDG.E.CONSTANT R36, desc[UR16][R22.64+0x1c] ;  /* 0x00001c1016247981 */ /* 0x000162000c1e9900 */
[----:B-1----:R-:W-:Y:S01]  /*4990*/  IMAD R37, R0, R37, UR6 ;  /* 0x0000000600257e24 */ /* 0x002fe2000f8e0225 */
[----:B------:R-:W-:-:S04]  /*49a0*/  UIADD3 UR6, UPT, UPT, UR6, 0x8, URZ ;  /* 0x0000000806067890 */ /* 0x000fc8000fffe0ff */
[----:B------:R-:W-:Y:S02]  /*49b0*/  LEA R42, R37, UR21, 0x1 ;  /* 0x00000015252a7c11 */ /* 0x000fe4000f8e08ff */
[----:B------:R-:W-:-:S03]  /*49c0*/  ISETP.NE.AND P0, PT, R10, UR6, PT ;  /* 0x000000060a007c0c */ /* 0x000fc6000bf05270 */
[----:B------:R-:W1:Y:S04]  /*49d0*/  LDS.U16 R43, [R42] ;  /* 0x000000002a2b7984 */ /* 0x000e680000000400 */
[----:B------:R-:W1:Y:S04]  /*49e0*/  LDS.U16 R45, [R42+0x2] ;  /* 0x000002002a2d7984 */ /* 0x000e680000000400 */
[----:B------:R-:W1:Y:S04]  /*49f0*/  LDS.U16 R46, [R42+0x4] ;  /* 0x000004002a2e7984 */ /* 0x000e680000000400 */
[----:B------:R-:W1:Y:S04]  /*4a00*/  LDS.U16 R47, [R42+0x6] ;  /* 0x000006002a2f7984 */ /* 0x000e680000000400 */
[----:B------:R-:W1:Y:S04]  /*4a10*/  LDS.U16 R41, [R42+0x8] ;  /* 0x000008002a297984 */ /* 0x000e680000000400 */
[----:B------:R-:W-:Y:S04]  /*4a20*/  LDS.U16 R40, [R42+0xa] ;  /* 0x00000a002a287984 */ /* 0x000fe80000000400 */
[----:B------:R-:W1:Y:S04]  /*4a30*/  LDS.U16 R37, [R42+0xc] ;  /* 0x00000c002a257984 */ /* 0x000e680000000400 */
[----:B0-----:R-:W0:Y:S01]  /*4a40*/  LDS.U16 R22, [R42+0xe] ;  /* 0x00000e002a167984 */ /* 0x001e220000000400 */
[----:B-1----:R-:W-:-:S02]  /*4a50*/  HADD2.F32 R43, -RZ, R43.H0_H0 ;  /* 0x2000002bff2b7230 */ /* 0x002fc40000004100 */
[----:B------:R-:W-:-:S03]  /*4a60*/  HADD2.F32 R45, -RZ, R45.H0_H0 ;  /* 0x2000002dff2d7230 */ /* 0x000fc60000004100 */
[-C--:B------:R-:W-:Y:S01]  /*4a70*/  FMUL R43, R43, R12.reuse ;  /* 0x0000000c2b2b7220 */ /* 0x080fe20000400000 */
[----:B------:R-:W-:Y:S02]  /*4a80*/  HADD2.F32 R23, -RZ, R46.H0_H0 ;  /* 0x2000002eff177230 */ /* 0x000fe40000004100 */
[----:B------:R-:W-:Y:S01]  /*4a90*/  FMUL R45, R45, R12 ;  /* 0x0000000c2d2d7220 */ /* 0x000fe20000400000 */
[----:B------:R-:W-:Y:S02]  /*4aa0*/  HADD2.F32 R47, -RZ, R47.H0_H0 ;  /* 0x2000002fff2f7230 */ /* 0x000fe40000004100 */
[----:B------:R-:W-:-:S03]  /*4ab0*/  HADD2.F32 R41, -RZ, R41.H0_H0 ;  /* 0x20000029ff297230 */ /* 0x000fc60000004100 */
[----:B------:R-:W-:Y:S01]  /*4ac0*/  FMUL R47, R47, R12 ;  /* 0x0000000c2f2f7220 */ /* 0x000fe20000400000 */
[----:B------:R-:W-:-:S05]  /*4ad0*/  HADD2.F32 R37, -RZ, R37.H0_H0 ;  /* 0x20000025ff257230 */ /* 0x000fca0000004100 */
[----:B------:R-:W-:Y:S01]  /*4ae0*/  FMUL R37, R37, R12 ;  /* 0x0000000c25257220 */ /* 0x000fe20000400000 */
[----:B--2---:R-:W-:Y:S01]  /*4af0*/  FFMA R44, R43, R44, R16 ;  /* 0x0000002c2b2c7223 */ /* 0x004fe20000000010 */
[----:B------:R-:W-:Y:S01]  /*4b00*/  FMUL R16, R23, R12 ;  /* 0x0000000c17107220 */ /* 0x000fe20000400000 */
[----:B------:R-:W-:Y:S02]  /*4b10*/  HADD2.F32 R23, -RZ, R40.H0_H0 ;  /* 0x20000028ff177230 */ /* 0x000fe40000004100 */
[----:B---3--:R-:W-:-:S03]  /*4b20*/  FFMA R35, R45, R35, R44 ;  /* 0x000000232d237223 */ /* 0x008fc6000000002c */
[----:B------:R-:W-:Y:S01]  /*4b30*/  FMUL R23, R23, R12 ;  /* 0x0000000c17177220 */ /* 0x000fe20000400000 */
[----:B----4-:R-:W-:-:S04]  /*4b40*/  FFMA R16, R16, R34, R35 ;  /* 0x0000002210107223 */ /* 0x010fc80000000023 */
[----:B-----5:R-:W-:Y:S01]  /*4b50*/  FFMA R33, R47, R33, R16 ;  /* 0x000000212f217223 */ /* 0x020fe20000000010 */
[----:B------:R-:W-:-:S04]  /*4b60*/  FMUL R16, R41, R12 ;  /* 0x0000000c29107220 */ /* 0x000fc80000400000 */
[----:B------:R-:W-:-:S04]  /*4b70*/  FFMA R16, R16, R32, R33 ;  /* 0x0000002010107223 */ /* 0x000fc80000000021 */
[----:B------:R-:W-:Y:S01]  /*4b80*/  FFMA R16, R23, R31, R16 ;  /* 0x0000001f17107223 */ /* 0x000fe20000000010 */
[----:B0-----:R-:W-:-:S03]  /*4b90*/  HADD2.F32 R23, -RZ, R22.H0_H0 ;  /* 0x20000016ff177230 */ /* 0x001fc60000004100 */
[----:B------:R-:W-:Y:S02]  /*4ba0*/  FFMA R21, R37, R21, R16 ;  /* 0x0000001525157223 */ /* 0x000fe40000000010 */
[----:B------:R-:W-:-:S04]  /*4bb0*/  FMUL R16, R23, R12 ;  /* 0x0000000c17107220 */ /* 0x000fc80000400000 */
[----:B------:R-:W-:Y:S01]  /*4bc0*/  FFMA R16, R16, R36, R21 ;  /* 0x0000002410107223 */ /* 0x000fe20000000015 */
[----:B------:R-:W-:Y:S06]  /*4bd0*/  @P0 BRA `(.L_x_64) ;  /* 0xfffffffc00380947 */ /* 0x000fec000383ffff */
[----:B------:R-:W-:-:S07]  /*4be0*/  IMAD.MOV.U32 R21, RZ, RZ, R10 ;  /* 0x000000ffff157224 */ /* 0x000fce00078e000a */
.L_x_63:
[----:B------:R-:W-:-:S13]  /*4bf0*/  ISETP.NE.AND P0, PT, R24, RZ, PT ;  /* 0x000000ff1800720c */ /* 0x000fda0003f05270 */
[----:B------:R-:W-:Y:S05]  /*4c00*/  @!P0 BRA `(.L_x_65) ;  /* 0x00000004000c8947 */ /* 0x000fea0003800000 */
[----:B------:R-:W-:Y:S02]  /*4c10*/  IADD3 R22, PT, PT, R24, -0x1, RZ ;  /* 0xffffffff18167810 */ /* 0x000fe40007ffe0ff */
[----:B------:R-:W-:Y:S02]  /*4c20*/  ISETP.NE.AND P1, PT, R11, RZ, PT ;  /* 0x000000ff0b00720c */ /* 0x000fe40003f25270 */
[----:B------:R-:W-:-:S13]  /*4c30*/  ISETP.GE.U32.AND P0, PT, R22, 0x3, PT ;  /* 0x000000031600780c */ /* 0x000fda0003f06070 */
[----:B------:R-:W-:Y:S05]  /*4c40*/  @!P0 BRA `(.L_x_66) ;  /* 0x0000000000748947 */ /* 0x000fea0003800000 */
[----:B------:R-:W0:Y:S01]  /*4c50*/  LDCU.64 UR24, c[0x0][0x398] ;  /* 0x00007300ff1877ac */ /* 0x000e220008000a00 */
[----:B------:R-:W-:Y:S01]  /*4c60*/  IADD3 R23, P0, PT, R21, R38, RZ ;  /* 0x0000002615177210 */ /* 0x000fe20007f1e0ff */
[----:B------:R-:W1:Y:S03]  /*4c70*/  LDC R31, c[0x0][0x3c0] ;  /* 0x0000f000ff1f7b82 */ /* 0x000e660000000800 */
[----:B------:R-:W-:Y:S02]  /*4c80*/  IADD3.X R32, PT, PT, RZ, R13, RZ, P0, !PT ;  /* 0x0000000dff207210 */ /* 0x000fe400007fe4ff */
[----:B0-----:R-:W-:-:S04]  /*4c90*/  LEA R22, P0, R23, UR24, 0x2 ;  /* 0x0000001817167c11 */ /* 0x001fc8000f8010ff */
[----:B------:R-:W-:-:S05]  /*4ca0*/  LEA.HI.X R23, R23, UR25, R32, 0x2, P0 ;  /* 0x0000001917177c11 */ /* 0x000fca00080f1420 */
[----:B------:R-:W2:Y:S04]  /*4cb0*/  LDG.E.CONSTANT R34, desc[UR16][R22.64] ;  /* 0x0000001016227981 */ /* 0x000ea8000c1e9900 */
[----:B------:R-:W3:Y:S04]  /*4cc0*/  LDG.E.CONSTANT R36, desc[UR16][R22.64+0x4] ;  /* 0x0000041016247981 */ /* 0x000ee8000c1e9900 */
[----:B------:R-:W4:Y:S04]  /*4cd0*/  LDG.E.CONSTANT R40, desc[UR16][R22.64+0x8] ;  /* 0x0000081016287981 */ /* 0x000f28000c1e9900 */
[----:B------:R-:W5:Y:S01]  /*4ce0*/  LDG.E.CONSTANT R42, desc[UR16][R22.64+0xc] ;  /* 0x00000c10162a7981 */ /* 0x000f62000c1e9900 */
[----:B-1----:R-:W-:-:S02]  /*4cf0*/  IMAD R31, R0, R31, R21 ;  /* 0x0000001f001f7224 */ /* 0x002fc400078e0215 */
[----:B------:R-:W-:-:S03]  /*4d00*/  VIADD R21, R21, 0x4 ;  /* 0x0000000415157836 */ /* 0x000fc60000000000 */
[----:B------:R-:W-:-:S05]  /*4d10*/  LEA R31, R31, UR21, 0x1 ;  /* 0x000000151f1f7c11 */ /* 0x000fca000f8e08ff */
[----:B------:R-:W0:Y:S04]  /*4d20*/  LDS.U16 R32, [R31] ;  /* 0x000000001f207984 */ /* 0x000e280000000400 */
[----:B------:R-:W1:Y:S04]  /*4d30*/  LDS.U16 R35, [R31+0x2] ;  /* 0x000002001f237984 */ /* 0x000e680000000400 */
[----:B------:R-:W1:Y:S04]  /*4d40*/  LDS.U16 R37, [R31+0x4] ;  /* 0x000004001f257984 */ /* 0x000e680000000400 */
[----:B------:R-:W1:Y:S01]  /*4d50*/  LDS.U16 R41, [R31+0x6] ;  /* 0x000006001f297984 */ /* 0x000e620000000400 */
[----:B0-----:R-:W-:-:S02]  /*4d60*/  HADD2.F32 R33, -RZ, R32.H0_H0 ;  /* 0x20000020ff217230 */ /* 0x001fc40000004100 */
[----:B-1----:R-:W-:-:S03]  /*4d70*/  HADD2.F32 R35, -RZ, R35.H0_H0 ;  /* 0x20000023ff237230 */ /* 0x002fc60000004100 */
[----:B------:R-:W-:Y:S01]  /*4d80*/  FMUL R33, R33, R12 ;  /* 0x0000000c21217220 */ /* 0x000fe20000400000 */
[----:B------:R-:W-:Y:S02]  /*4d90*/  HADD2.F32 R37, -RZ, R37.H0_H0 ;  /* 0x20000025ff257230 */ /* 0x000fe40000004100 */
[----:B------:R-:W-:-:S03]  /*4da0*/  HADD2.F32 R41, -RZ, R41.H0_H0 ;  /* 0x20000029ff297230 */ /* 0x000fc60000004100 */
[-C--:B------:R-:W-:Y:S02]  /*4db0*/  FMUL R37, R37, R12.reuse ;  /* 0x0000000c25257220 */ /* 0x080fe40000400000 */
[----:B------:R-:W-:Y:S01]  /*4dc0*/  FMUL R41, R41, R12 ;  /* 0x0000000c29297220 */ /* 0x000fe20000400000 */
[----:B--2---:R-:W-:Y:S01]  /*4dd0*/  FFMA R33, R33, R34, R16 ;  /* 0x0000002221217223 */ /* 0x004fe20000000010 */
[----:B------:R-:W-:-:S04]  /*4de0*/  FMUL R16, R35, R12 ;  /* 0x0000000c23107220 */ /* 0x000fc80000400000 */
[----:B---3--:R-:W-:-:S04]  /*4df0*/  FFMA R16, R16, R36, R33 ;  /* 0x0000002410107223 */ /* 0x008fc80000000021 */
[----:B----4-:R-:W-:-:S04]  /*4e00*/  FFMA R16, R37, R40, R16 ;  /* 0x0000002825107223 */ /* 0x010fc80000000010 */
[----:B-----5:R-:W-:-:S07]  /*4e10*/  FFMA R16, R41, R42, R16 ;  /* 0x0000002a29107223 */ /* 0x020fce0000000010 */
.L_x_66:
[----:B------:R-:W-:Y:S05]  /*4e20*/  @!P1 BRA `(.L_x_65) ;  /* 0x0000000000849947 */ /* 0x000fea0003800000 */
[----:B------:R-:W0:Y:S01]  /*4e30*/  LDC R35, c[0x0][0x3c0] ;  /* 0x0000f000ff237b82 */ /* 0x000e220000000800 */
[----:B------:R-:W-:-:S13]  /*4e40*/  ISETP.NE.AND P0, PT, R11, 0x1, PT ;  /* 0x000000010b00780c */ /* 0x000fda0003f05270 */
[----:B------:R-:W1:Y:S01]  /*4e50*/  @P0 LDC.64 R22, c[0x0][0x398] ;  /* 0x0000e600ff160b82 */ /* 0x000e620000000a00 */
[----:B------:R-:W-:-:S04]  /*4e60*/  @P0 IADD3 R31, P3, PT, R21, R38, RZ ;  /* 0x00000026151f0210 */ /* 0x000fc80007f7e0ff */
[----:B------:R-:W-:Y:S02]  /*4e70*/  @P0 IADD3.X R34, PT, PT, RZ, R13, RZ, P3, !PT ;  /* 0x0000000dff220210 */ /* 0x000fe40001ffe4ff */
[----:B0-----:R-:W-:Y:S01]  /*4e80*/  LOP3.LUT P1, RZ, R35, 0x1, RZ, 0xc0, !PT ;  /* 0x0000000123ff7812 */ /* 0x001fe2000782c0ff */
[----:B------:R-:W-:Y:S01]  /*4e90*/  @P0 IMAD R36, R0, R35, R21 ;  /* 0x0000002300240224 */ /* 0x000fe200078e0215 */
[----:B------:R-:W-:-:S11]  /*4ea0*/  @P0 IADD3 R21, PT, PT, R21, 0x2, RZ ;  /* 0x0000000215150810 */ /* 0x000fd60007ffe0ff */
[----:B------:R-:W0:Y:S01]  /*4eb0*/  @P1 LDC.64 R32, c[0x0][0x398] ;  /* 0x0000e600ff201b82 */ /* 0x000e220000000a00 */
[----:B-1----:R-:W-:-:S04]  /*4ec0*/  @P0 LEA R22, P3, R31, R22, 0x2 ;  /* 0x000000161f160211 */ /* 0x002fc800078610ff */
[----:B------:R-:W-:Y:S02]  /*4ed0*/  @P0 LEA.HI.X R23, R31, R23, R34, 0x2, P3 ;  /* 0x000000171f170211 */ /* 0x000fe400018f1422 */
[----:B------:R-:W-:-:S03]  /*4ee0*/  @P1 IADD3 R31, P3, PT, R21, R38, RZ ;  /* 0x00000026151f1210 */ /* 0x000fc60007f7e0ff */
[----:B------:R-:W2:Y:S02]  /*4ef0*/  @P0 LDG.E.CONSTANT R37, desc[UR16][R22.64] ;  /* 0x0000001016250981 */ /* 0x000ea4000c1e9900 */
[----:B------:R-:W-:Y:S01]  /*4f00*/  @P1 IMAD.X R34, RZ, RZ, R13, P3 ;  /* 0x000000ffff221224 */ /* 0x000fe200018e060d */
[----:B0-----:R-:W-:-:S04]  /*4f10*/  @P1 LEA R32, P3, R31, R32, 0x2 ;  /* 0x000000201f201211 */ /* 0x001fc800078610ff */
[----:B------:R-:W-:Y:S02]  /*4f20*/  @P1 LEA.HI.X R33, R31, R33, R34, 0x2, P3 ;  /* 0x000000211f211211 */ /* 0x000fe400018f1422 */
[----:B------:R0:W3:Y:S04]  /*4f30*/  @P0 LDG.E.CONSTANT R34, desc[UR16][R22.64+0x4] ;  /* 0x0000041016220981 */ /* 0x0000e8000c1e9900 */
[----:B------:R-:W4:Y:S01]  /*4f40*/  @P1 LDG.E.CONSTANT R32, desc[UR16][R32.64] ;  /* 0x0000001020201981 */ /* 0x000f22000c1e9900 */
[----:B------:R-:W-:Y:S01]  /*4f50*/  @P0 LEA R36, R36, UR21, 0x1 ;  /* 0x0000001524240c11 */ /* 0x000fe2000f8e08ff */
[----:B------:R-:W-:-:S04]  /*4f60*/  @P1 IMAD R0, R0, R35, R21 ;  /* 0x0000002300001224 */ /* 0x000fc800078e0215 */
[----:B------:R-:W1:Y:S01]  /*4f70*/  @P0 LDS.U16 R31, [R36] ;  /* 0x00000000241f0984 */ /* 0x000e620000000400 */
[----:B------:R-:W-:-:S03]  /*4f80*/  @P1 LEA R0, R0, UR21, 0x1 ;  /* 0x0000001500001c11 */ /* 0x000fc6000f8e08ff */
[----:B------:R-:W5:Y:S04]  /*4f90*/  @P0 LDS.U16 R21, [R36+0x2] ;  /* 0x0000020024150984 */ /* 0x000f680000000400 */
[----:B------:R-:W0:Y:S01]  /*4fa0*/  @P1 LDS.U16 R0, [R0] ;  /* 0x0000000000001984 */ /* 0x000e220000000400 */
[----:B-1----:R-:W-:Y:S02]  /*4fb0*/  @P0 HADD2.F32 R31, -RZ, R31.H0_H0 ;  /* 0x2000001fff1f0230 */ /* 0x002fe40000004100 */
[----:B-----5:R-:W-:-:S03]  /*4fc0*/  @P0 HADD2.F32 R21, -RZ, R21.H0_H0 ;  /* 0x20000015ff150230 */ /* 0x020fc60000004100 */
[-C--:B------:R-:W-:Y:S02]  /*4fd0*/  @P0 FMUL R31, R31, R12.reuse ;  /* 0x0000000c1f1f0220 */ /* 0x080fe40000400000 */
[----:B0-----:R-:W-:Y:S01]  /*4fe0*/  @P0 FMUL R22, R21, R12 ;  /* 0x0000000c15160220 */ /* 0x001fe20000400000 */
[----:B------:R-:W-:-:S05]  /*4ff0*/  @P1 HADD2.F32 R21, -RZ, R0.H0_H0 ;  /* 0x20000000ff151230 */ /* 0x000fca0000004100 */
[----:B------:R-:W-:Y:S01]  /*5000*/  @P1 FMUL R21, R21, R12 ;  /* 0x0000000c15151220 */ /* 0x000fe20000400000 */
[----:B--2---:R-:W-:-:S04]  /*5010*/  @P0 FFMA R31, R31, R37, R16 ;  /* 0x000000251f1f0223 */ /* 0x004fc80000000010 */
[----:B---3--:R-:W-:-:S04]  /*5020*/  @P0 FFMA R16, R22, R34, R31 ;  /* 0x0000002216100223 */ /* 0x008fc8000000001f */
[----:B----4-:R-:W-:-:S07]  /*5030*/  @P1 FFMA R16, R21, R32, R16 ;  /* 0x0000002015101223 */ /* 0x010fce0000000010 */
.L_x_65:
[----:B------:R-:W-:Y:S01]  /*5040*/  IADD3 R18, PT, PT, R18, 0x1, RZ ;  /* 0x0000000112127810 */ /* 0x000fe20007ffe0ff */
[----:B------:R-:W-:-:S03]  /*5050*/  FADD R17, R16, R17 ;  /* 0x0000001110117221 */ /* 0x000fc60000000000 */
[----:B------:R-:W-:-:S13]  /*5060*/  ISETP.NE.AND P0, PT, R18, UR14, PT ;  /* 0x0000000e12007c0c */ /* 0x000fda000bf05270 */
[----:B------:R-:W-:Y:S05]  /*5070*/  @P0 BRA `(.L_x_67) ;  /* 0xfffffff400900947 */ /* 0x000fea000383ffff */
.L_x_60:
[----:B------:R-:W-:Y:S01]  /*5080*/  BSSY.RECONVERGENT B0, `(.L_x_68) ;  /* 0x0000006000007945 */ /* 0x000fe20003800200 */
[----:B------:R-:W-:-:S07]  /*5090*/  IADD3 R0, PT, PT, R15, UR18, RZ ;  /* 0x000000120f007c10 */ /* 0x000fce000fffe0ff */
.L_x_69:
[----:B------:R-:W0:Y:S02]  /*50a0*/  LDS R12, [R15+UR18] ;  /* 0x000000120f0c7984 */ /* 0x000e240008000800 */
[----:B0-----:R-:W-:-:S05]  /*50b0*/  FADD R13, R17, R12 ;  /* 0x0000000c110d7221 */ /* 0x001fca0000000000 */
[----:B------:R-:W0:Y:S02]  /*50c0*/  ATOMS.CAST.SPIN P0, [R0], R12, R13 ;  /* 0x0000000c0000758d */ /* 0x000e24000180000d */
[----:B0-----:R-:W-:Y:S05]  /*50d0*/  @!P0 BRA `(.L_x_69) ;  /* 0xfffffffc00f08947 */ /* 0x001fea000383ffff */
[----:B------:R-:W-:Y:S05]  /*50e0*/  BSYNC.RECONVERGENT B0 ;  /* 0x0000000000007941 */ /* 0x000fea0003800200 */
.L_x_68:
[----:B------:R-:W-:-:S05]  /*50f0*/  VIADD R19, R19, UR15 ;  /* 0x0000000f13137c36 */ /* 0x000fca0008000000 */
[----:B------:R-:W-:-:S13]  /*5100*/  ISETP.GE.AND P0, PT, R19, UR23, PT ;  /* 0x0000001713007c0c */ /* 0x000fda000bf06270 */
[----:B------:R-:W-:Y:S05]  /*5110*/  @!P0 BRA `(.L_x_70) ;  /* 0xfffffff400208947 */ /* 0x000fea000383ffff */
[----:B------:R-:W-:Y:S05]  /*5120*/  BRA `(.L_x_58) ;  /* 0x0000000000307947 */ /* 0x000fea0003800000 */
.L_x_59:
[----:B-1----:R-:W-:Y:S01]  /*5130*/  IADD3 R12, PT, PT, R0, UR5, RZ ;  /* 0x00000005000c7c10 */ /* 0x002fe2000fffe0ff */
[----:B------:R-:W-:Y:S05]  /*5140*/  YIELD ;  /* 0x0000000000007946 */ /* 0x000fea0003800000 */
[----:B------:R-:W-:Y:S01]  /*5150*/  BSSY.RECONVERGENT B0, `(.L_x_71) ;  /* 0x0000006000007945 */ /* 0x000fe20003800200 */
[----:B------:R-:W-:-:S07]  /*5160*/  LEA R14, R12, UR20, 0x2 ;  /* 0x000000140c0e7c11 */ /* 0x000fce000f8e10ff */
.L_x_72:
[----:B------:R-:W0:Y:S02]  /*5170*/  LDS R12, [R14] ;  /* 0x000000000e0c7984 */ /* 0x000e240000000800 */
[----:B0-----:R-:W-:-:S05]  /*5180*/  FADD R13, RZ, R12 ;  /* 0x0000000cff0d7221 */ /* 0x001fca0000000000 */
[----:B------:R-:W0:Y:S02]  /*5190*/  ATOMS.CAST.SPIN P0, [R14], R12, R13 ;  /* 0x0000000c0e00758d */ /* 0x000e24000180000d */
[----:B0-----:R-:W-:Y:S05]  /*51a0*/  @!P0 BRA `(.L_x_72) ;  /* 0xfffffffc00f08947 */ /* 0x001fea000383ffff */
[----:B------:R-:W-:Y:S05]  /*51b0*/  BSYNC.RECONVERGENT B0 ;  /* 0x0000000000007941 */ /* 0x000fea0003800200 */
.L_x_71:
[----:B------:R-:W-:-:S04]  /*51c0*/  IADD3 R0, PT, PT, R0, UR15, RZ ;  /* 0x0000000f00007c10 */ /* 0x000fc8000fffe0ff */
[----:B------:R-:W-:-:S13]  /*51d0*/  ISETP.GE.AND P0, PT, R0, UR23, PT ;  /* 0x0000001700007c0c */ /* 0x000fda000bf06270 */
[----:B------:R-:W-:Y:S05]  /*51e0*/  @!P0 BRA `(.L_x_59) ;  /* 0xfffffffc00d08947 */ /* 0x000fea000383ffff */
.L_x_58:
[----:B------:R-:W-:Y:S01]  /*51f0*/  ISETP.GE.AND P0, PT, R29, R30, PT ;  /* 0x0000001e1d00720c */ /* 0x000fe20003f06270 */
[----:B------:R-:W-:Y:S05]  /*5200*/  WARPSYNC.ALL ;  /* 0x0000000000007948 */ /* 0x000fea0003800000 */
[----:B------:R-:W-:Y:S07]  /*5210*/  BAR.SYNC.DEFER_BLOCKING 0x0 ;  /* 0x0000000000007b1d */ /* 0x000fee0000010000 */
[----:B------:R-:W-:Y:S05]  /*5220*/  @P0 BRA `(.L_x_73) ;  /* 0x0000002000bc0947 */ /* 0x000fea0003800000 */
[----:B------:R-:W-:-:S07]  /*5230*/  IMAD.MOV.U32 R39, RZ, RZ, R29 ;  /* 0x000000ffff277224 */ /* 0x000fce00078e001d */
.L_x_105:
[----:B------:R-:W-:Y:S05]  /*5240*/  YIELD ;  /* 0x0000000000007946 */ /* 0x000fea0003800000 */
[----:B------:R-:W2:Y:S01]  /*5250*/  LDCU UR6, c[0x0][0x3bc] ;  /* 0x00007780ff0677ac */ /* 0x000ea20008000800 */
[----:B0-----:R-:W-:Y:S01]  /*5260*/  IADD3 R0, PT, PT, R39, UR4, R3 ;  /* 0x0000000427007c10 */ /* 0x001fe2000fffe003 */
[----:B------:R-:W0:Y:S03]  /*5270*/  LDCU.64 UR24, c[0x0][0x3a8] ;  /* 0x00007500ff1877ac */ /* 0x000e260008000a00 */
[----:B-1----:R-:W-:-:S05]  /*5280*/  SHF.R.S32.HI R12, RZ, 0x1f, R0 ;  /* 0x0000001fff0c7819 */ /* 0x002fca0000011400 */
[----:B--2---:R-:W-:Y:S02]  /*5290*/  IMAD R15, R12, UR6, RZ ;  /* 0x000000060c0f7c24 */ /* 0x004fe4000f8e02ff */
[----:B------:R-:W-:-:S04]  /*52a0*/  IMAD.WIDE.U32 R12, R0, UR6, RZ ;  /* 0x00000006000c7c25 */ /* 0x000fc8000f8e00ff */
[----:B------:R-:W-:Y:S01]  /*52b0*/  IMAD R15, R0, UR7, R15 ;  /* 0x00000007000f7c24 */ /* 0x000fe2000f8e020f */
[----:B0-----:R-:W-:-:S04]  /*52c0*/  LEA R44, P0, R12, UR24, 0x2 ;  /* 0x000000180c2c7c11 */ /* 0x001fc8000f8010ff */
[----:B------:R-:W-:-:S04]  /*52d0*/  IADD3 R13, PT, PT, R13, R15, RZ ;  /* 0x0000000f0d0d7210 */ /* 0x000fc80007ffe0ff */
[----:B------:R-:W-:-:S05]  /*52e0*/  LEA.HI.X R45, R12, UR25, R13, 0x2, P0 ;  /* 0x000000190c2d7c11 */ /* 0x000fca00080f140d */
[----:B------:R0:W-:Y:S01]  /*52f0*/  REDG.E.ADD.F32.FTZ.RN.STRONG.GPU desc[UR16][R44.64], RZ ;  /* 0x000000ff2c0079a6 */ /* 0x0001e2000c12f310 */
[----:B------:R-:W-:-:S09]  /*5300*/  UISETP.GE.AND UP0, UPT, UR6, 0x1, UPT ;  /* 0x000000010600788c */ /* 0x000fd2000bf06270 */
[----:B0-----:R-:W-:Y:S05]  /*5310*/  BRA.U !UP0, `(.L_x_74) ;  /* 0x0000002108747547 */ /* 0x001fea000b800000 */
[----:B------:R-:W0:Y:S02]  /*5320*/  LDCU UR6, c[0x0][0x3c0] ;  /* 0x00007800ff0677ac */ /* 0x000e240008000800 */
[----:B0-----:R-:W-:-:S09]  /*5330*/  UISETP.GE.AND UP0, UPT, UR6, 0x1, UPT ;  /* 0x000000010600788c */ /* 0x001fd2000bf06270 */
[----:B------:R-:W-:Y:S05]  /*5340*/  BRA.U !UP0, `(.L_x_75) ;  /* 0x0000000d08c87547 */ /* 0x000fea000b800000 */
[----:B------:R-:W-:Y:S01]  /*5350*/  IADD3 R14, PT, PT, R39, R3, RZ ;  /* 0x00000003270e7210 */ /* 0x000fe20007ffe0ff */
[----:B------:R-:W-:-:S07]  /*5360*/  IMAD.MOV.U32 R19, RZ, RZ, RZ ;  /* 0x000000ffff137224 */ /* 0x000fce00078e00ff */
.L_x_85:
[----:B------:R-:W-:Y:S05]  /*5370*/  YIELD ;  /* 0x0000000000007946 */ /* 0x000fea0003800000 */
[----:B------:R-:W-:Y:S01]  /*5380*/  UISETP.GE.AND UP0, UPT, UR11, 0x1, UPT ;  /* 0x000000010b00788c */ /* 0x000fe2000bf06270 */
[----:B------:R-:W-:-:S08]  /*5390*/  MOV R17, RZ ;  /* 0x000000ff00117202 */ /* 0x000fd00000000f00 */
[----:B------:R-:W-:Y:S05]  /*53a0*/  BRA.U !UP0, `(.L_x_76) ;  /* 0x0000000d08947547 */ /* 0x000fea000b800000 */
[----:B------:R-:W-:Y:S01]  /*53b0*/  MOV R17, RZ ;  /* 0x000000ff00117202 */ /* 0x000fe20000000f00 */
[----:B------:R-:W-:-:S07]  /*53c0*/  IMAD.MOV.U32 R18, RZ, RZ, RZ ;  /* 0x000000ffff127224 */ /* 0x000fce00078e00ff */
.L_x_84:
[C---:B------:R-:W-:Y:S01]  /*53d0*/  LEA R12, R18.reuse, R39, 0x4 ;  /* 0x00000027120c7211 */ /* 0x040fe200078e20ff */
[----:B------:R-:W0:Y:S01]  /*53e0*/  LDCU UR6, c[0x0][0x3c4] ;  /* 0x00007880ff0677ac */ /* 0x000e220008000800 */
[----:B------:R-:W-:Y:S01]  /*53f0*/  IADD3 R0, PT, PT, R18, UR5, RZ ;  /* 0x0000000512007c10 */ /* 0x000fe2000fffe0ff */
[----:B------:R-:W-:Y:S01]  /*5400*/  BSSY.RECONVERGENT B2, `(.L_x_77) ;  /* 0x000001a000027945 */ /* 0x000fe20003800200 */
[----:B------:R-:W-:Y:S01]  /*5410*/  ISETP.GE.U32.AND P3, PT, R26, 0xf, PT ;  /* 0x0000000f1a00780c */ /* 0x000fe20003f66070 */
[----:B------:R-:W-:Y:S01]  /*5420*/  IMAD R12, R12, 0x4, R7 ;  /* 0x000000040c0c7824 */ /* 0x000fe200078e0207 */
[----:B------:R-:W-:-:S04]  /*5430*/  LEA R13, R0, UR19, 0x2 ;  /* 0x00000013000d7c11 */ /* 0x000fc8000f8e10ff */
[----:B------:R-:W-:Y:S04]  /*5440*/  LDS R15, [R12] ;  /* 0x000000000c0f7984 */ /* 0x000fe80000000800 */
[----:B------:R-:W0:Y:S04]  /*5450*/  LDS R0, [R13] ;  /* 0x000000000d007984 */ /* 0x000e280000000800 */
[----:B------:R1:W2:Y:S02]  /*5460*/  LDS R37, [R13+UR18] ;  /* 0x000000120d257984 */ /* 0x0002a40008000800 */
[----:B-1----:R-:W-:Y:S01]  /*5470*/  IADD3 R13, PT, PT, R13, UR18, RZ ;  /* 0x000000120d0d7c10 */ /* 0x002fe2000fffe0ff */
[----:B0-----:R-:W-:-:S04]  /*5480*/  FFMA R0, R15, UR6, -R0 ;  /* 0x000000060f007c23 */ /* 0x001fc80008000800 */
[----:B------:R-:W-:Y:S01]  /*5490*/  FMUL R16, R0, 1.4426950216293334961 ;  /* 0x3fb8aa3b00107820 */ /* 0x000fe20000400000 */
[----:B--2---:R-:W0:Y:S04]  /*54a0*/  MUFU.RCP R15, R37 ;  /* 0x00000025000f7308 */ /* 0x004e280000001000 */
[----:B------:R-:W-:-:S13]  /*54b0*/  FSETP.GEU.AND P0, PT, R16, -126, PT ;  /* 0xc2fc00001000780b */ /* 0x000fda0003f0e000 */
[----:B------:R-:W-:Y:S01]  /*54c0*/  @!P0 FMUL R16, R16, 0.5 ;  /* 0x3f00000010108820 */ /* 0x000fe20000400000 */
[----:B0-----:R-:W-:-:S03]  /*54d0*/  FFMA R20, -R37, R15, 1 ;  /* 0x3f80000025147423 */ /* 0x001fc6000000010f */
[----:B------:R-:W0:Y:S01]  /*54e0*/  MUFU.EX2 R0, R16 ;  /* 0x0000001000007308 */ /* 0x000e220000000800 */
[----:B------:R-:W-:Y:S01]  /*54f0*/  FFMA R15, R15, R20, R15 ;  /* 0x000000140f0f7223 */ /* 0x000fe2000000000f */
[----:B0-----:R-:W-:-:S06]  /*5500*/  @!P0 FMUL R0, R0, R0 ;  /* 0x0000000000008220 */ /* 0x001fcc0000400000 */
[----:B------:R-:W0:Y:S01]  /*5510*/  FCHK P0, R0, R37 ;  /* 0x0000002500007302 */ /* 0x000e220000000000 */
[----:B------:R-:W-:-:S04]  /*5520*/  FFMA R12, R0, R15, RZ ;  /* 0x0000000f000c7223 */ /* 0x000fc800000000ff */
[----:B------:R-:W-:-:S04]  /*5530*/  FFMA R20, -R37, R12, R0 ;  /* 0x0000000c25147223 */ /* 0x000fc80000000100 */
[----:B------:R-:W-:Y:S01]  /*5540*/  FFMA R12, R15, R20, R12 ;  /* 0x000000140f0c7223 */ /* 0x000fe2000000000c */
[----:B------:R-:W-:Y:S01]  /*5550*/  IADD3 R15, PT, PT, R18, UR10, RZ ;  /* 0x0000000a120f7c10 */ /* 0x000fe2000fffe0ff */
[----:B0-----:R-:W-:Y:S06]  /*5560*/  @!P0 BRA `(.L_x_78) ;  /* 0x00000000000c8947 */ /* 0x001fec0003800000 */
[----:B------:R-:W-:-:S07]  /*5570*/  MOV R34, 0x5590 ;  /* 0x0000559000227802 */ /* 0x000fce0000000f00 */
[----:B------:R-:W-:Y:S05]  /*5580*/  CALL.REL.NOINC `($__internal_0_$__cuda_sm3x_div_rn_noftz_f32_slowpath) ;  /* 0x0000006800f87944 */ /* 0x000fea0003c00000 */
[----:B------:R-:W-:-:S07]  /*5590*/  IMAD.MOV.U32 R12, RZ, RZ, R0 ;  /* 0x000000ffff0c7224 */ /* 0x000fce00078e0000 */
.L_x_78:
[----:B------:R-:W-:Y:S05]  /*55a0*/  BSYNC.RECONVERGENT B2 ;  /* 0x0000000000027941 */ /* 0x000fea0003800200 */
.L_x_77:
[----:B------:R-:W0:Y:S01]  /*55b0*/  LDCU UR6, c[0x0][0x3c0] ;  /* 0x00007800ff0677ac */ /* 0x000e220008000800 */
[----:B------:R-:W-:Y:S02]  /*55c0*/  MOV R0, RZ ;  /* 0x000000ff00007202 */ /* 0x000fe40000000f00 */
[----:B------:R-:W-:Y:S01]  /*55d0*/  MOV R31, RZ ;  /* 0x000000ff001f7202 */ /* 0x000fe20000000f00 */
[----:B0-----:R-:W-:-:S04]  /*55e0*/  IMAD.WIDE.U32 R22, R15, UR6, RZ ;  /* 0x000000060f167c25 */ /* 0x001fc8000f8e00ff */
[----:B------:R-:W-:Y:S01]  /*55f0*/  IMAD R16, R15, R8, R23 ;  /* 0x000000080f107224 */ /* 0x000fe200078e0217 */
[----:B------:R-:W-:Y:S06]  /*5600*/  @!P3 BRA `(.L_x_79) ;  /* 0x000000040034b947 */ /* 0x000fec0003800000 */
[----:B------:R-:W-:Y:S01]  /*5610*/  IMAD.MOV.U32 R0, RZ, RZ, RZ ;  /* 0x000000ffff007224 */ /* 0x000fe200078e00ff */
[----:B------:R-:W-:-:S07]  /*5620*/  MOV R31, RZ ;  /* 0x000000ff001f7202 */ /* 0x000fce0000000f00 */
.L_x_80:
[----:B------:R-:W0:Y:S01]  /*5630*/  LDC.64 R20, c[0x0][0x398] ;  /* 0x0000e600ff147b82 */ /* 0x000e220000000a00 */
[----:B------:R-:W-:-:S04]  /*5640*/  IADD3 R32, P0, PT, R31, R22, RZ ;  /* 0x000000161f207210 */ /* 0x000fc80007f1e0ff */
[----:B------:R-:W-:Y:S02]  /*5650*/  IADD3.X R33, PT, PT, RZ, R16, RZ, P0, !PT ;  /* 0x00000010ff217210 */ /* 0x000fe400007fe4ff */
[----:B0-----:R-:W-:-:S04]  /*5660*/  LEA R20, P0, R32, R20, 0x2 ;  /* 0x0000001420147211 */ /* 0x001fc800078010ff */
[----:B------:R-:W-:-:S05]  /*5670*/  LEA.HI.X R21, R32, R21, R33, 0x2, P0 ;  /* 0x0000001520157211 */ /* 0x000fca00000f1421 */
[----:B------:R-:W2:Y:S04]  /*5680*/  LDG.E.CONSTANT R38, desc[UR16][R20.64] ;  /* 0x0000001014267981 */ /* 0x000ea8000c1e9900 */
[----:B------:R-:W3:Y:S04]  /*5690*/  LDG.E.CONSTANT R48, desc[UR16][R20.64+0x4] ;  /* 0x0000041014307981 */ /* 0x000ee8000c1e9900 */
[----:B------:R-:W4:Y:S04]  /*56a0*/  LDG.E.CONSTANT R49, desc[UR16][R20.64+0x8] ;  /* 0x0000081014317981 */ /* 0x000f28000c1e9900 */
[----:B------:R-:W5:Y:S04]  /*56b0*/  LDG.E.CONSTANT R47, desc[UR16][R20.64+0xc] ;  /* 0x00000c10142f7981 */ /* 0x000f68000c1e9900 */
[----:B------:R-:W5:Y:S04]  /*56c0*/  LDG.E.CONSTANT R43, desc[UR16][R20.64+0x10] ;  /* 0x00001010142b7981 */ /* 0x000f68000c1e9900 */
[----:B------:R-:W5:Y:S01]  /*56d0*/  LDG.E.CONSTANT R46, desc[UR16][R20.64+0x14] ;  /* 0x00001410142e7981 */ /* 0x000f62000c1e9900 */
[----:B------:R-:W-:-:S03]  /*56e0*/  IMAD R32, R14, UR6, R31 ;  /* 0x000000060e207c24 */ /* 0x000fc6000f8e021f */
[----:B------:R-:W5:Y:S02]  /*56f0*/  LDG.E.CONSTANT R37, desc[UR16][R20.64+0x18] ;  /* 0x0000181014257981 */ /* 0x000f64000c1e9900 */
[----:B------:R-:W-:Y:S02]  /*5700*/  LEA R32, R32, UR21, 0x1 ;  /* 0x0000001520207c11 */ /* 0x000fe4000f8e08ff */
[----:B------:R-:W5:Y:S04]  /*5710*/  LDG.E.CONSTANT R35, desc[UR16][R20.64+0x1c] ;  /* 0x00001c1014237981 */ /* 0x000f68000c1e9900 */
[----:B------:R-:W0:Y:S04]  /*5720*/  LDS.U16 R36, [R32] ;  /* 0x0000000020247984 */ /* 0x000e280000000400 */
[----:B------:R-:W5:Y:S04]  /*5730*/  LDG.E.CONSTANT R33, desc[UR16][R20.64+0x20] ;  /* 0x0000201014217981 */ /* 0x000f68000c1e9900 */
[----:B------:R-:W5:Y:S04]  /*5740*/  LDG.E.CONSTANT R34, desc[UR16][R20.64+0x24] ;  /* 0x0000241014227981 */ /* 0x000f68000c1e9900 */
[----:B------:R-:W5:Y:S04]  /*5750*/  LDG.E.CONSTANT R40, desc[UR16][R20.64+0x30] ;  /* 0x0000301014287981 */ /* 0x000f68000c1e9900 */
[----:B------:R-:W5:Y:S04]  /*5760*/  LDG.E.CONSTANT R42, desc[UR16][R20.64+0x3c] ;  /* 0x00003c10142a7981 */ /* 0x000f68000c1e9900 */
[----:B------:R-:W1:Y:S04]  /*5770*/  LDS.U16 R50, [R32+0x2] ;  /* 0x0000020020327984 */ /* 0x000e680000000400 */
[----:B------:R-:W-:Y:S01]  /*5780*/  LDS.U16 R52, [R32+0x6] ;  /* 0x0000060020347984 */ /* 0x000fe20000000400 */
[----:B0-----:R-:W-:-:S03]  /*5790*/  HADD2.F32 R41, -RZ, R36.H0_H0 ;  /* 0x20000024ff297230 */ /* 0x001fc60000004100 */
[----:B------:R-:W5:Y:S01]  /*57a0*/  LDG.E.CONSTANT R36, desc[UR16][R20.64+0x28] ;  /* 0x0000281014247981 */ /* 0x000f62000c1e9900 */
[----:B-1----:R-:W-:Y:S02]  /*57b0*/  HADD2.F32 R50, -RZ, R50.H0_H0 ;  /* 0x20000032ff327230 */ /* 0x002fe40000004100 */
[----:B--2---:R-:W-:Y:S02]  /*57c0*/  FFMA R51, R41, R38, R0 ;  /* 0x0000002629337223 */ /* 0x004fe40000000000 */
[----:B------:R-:W2:Y:S04]  /*57d0*/  LDG.E.CONSTANT R41, desc[UR16][R20.64+0x2c] ;  /* 0x00002c1014297981 */ /* 0x000ea8000c1e9900 */
[----:B------:R-:W2:Y:S04]  /*57e0*/  LDG.E.CONSTANT R38, desc[UR16][R20.64+0x34] ;  /* 0x0000341014267981 */ /* 0x000ea8000c1e9900 */
[----:B------:R0:W2:Y:S01]  /*57f0*/  LDG.E.CONSTANT R0, desc[UR16][R20.64+0x38] ;  /* 0x0000381014007981 */ /* 0x0000a2000c1e9900 */
[----:B---3--:R-:W-:-:S03]  /*5800*/  FFMA R48, R50, R48, R51 ;  /* 0x0000003032307223 */ /* 0x008fc60000000033 */
[----:B------:R-:W1:Y:S04]  /*5810*/  LDS.U16 R50, [R32+0x4] ;  /* 0x0000040020327984 */ /* 0x000e680000000400 */
[----:B0-----:R-:W0:Y:S04]  /*5820*/  LDS.U16 R21, [R32+0xc] ;  /* 0x00000c0020157984 */ /* 0x001e280000000400 */
[----:B------:R-:W-:Y:S01]  /*5830*/  LDS.U16 R20, [R32+0xe] ;  /* 0x00000e0020147984 */ /* 0x000fe20000000400 */
[----:B-1----:R-:W-:-:S05]  /*5840*/  HADD2.F32 R51, -RZ, R50.H0_H0 ;  /* 0x20000032ff337230 */ /* 0x002fca0000004100 */
[----:B----4-:R-:W-:Y:S02]  /*5850*/  FFMA R50, R51, R49, R48 ;  /* 0x0000003133327223 */ /* 0x010fe40000000030 */
[----:B------:R-:W1:Y:S04]  /*5860*/  LDS.U16 R51, [R32+0x8] ;  /* 0x0000080020337984 */ /* 0x000e680000000400 */
[----:B------:R-:W3:Y:S01]  /*5870*/  LDS.U16 R48, [R32+0xa] ;  /* 0x00000a0020307984 */ /* 0x000ee20000000400 */
[----:B------:R-:W-:-:S05]  /*5880*/  HADD2.F32 R49, -RZ, R52.H0_H0 ;  /* 0x20000034ff317230 */ /* 0x000fca0000004100 */
[----:B-----5:R-:W-:Y:S01]  /*5890*/  FFMA R50, R49, R47, R50 ;  /* 0x0000002f31327223 */ /* 0x020fe20000000032 */
[----:B0-----:R-:W-:Y:S02]  /*58a0*/  HADD2.F32 R47, -RZ, R21.H0_H0 ;  /* 0x20000015ff2f7230 */ /* 0x001fe40000004100 */
[----:B------:R-:W-:Y:S01]  /*58b0*/  LDS.U16 R21, [R32+0x12] ;  /* 0x0000120020157984 */ /* 0x000fe20000000400 */
[----:B-1----:R-:W-:Y:S02]  /*58c0*/  HADD2.F32 R51, -RZ, R51.H0_H0 ;  /* 0x20000033ff337230 */ /* 0x002fe40000004100 */
[----:B---3--:R-:W-:-:S03]  /*58d0*/  HADD2.F32 R48, -RZ, R48.H0_H0 ;  /* 0x20000030ff307230 */ /* 0x008fc60000004100 */
[----:B------:R-:W-:-:S04]  /*58e0*/  FFMA R43, R51, R43, R50 ;  /* 0x0000002b332b7223 */ /* 0x000fc80000000032 */
[----:B------:R-:W-:Y:S02]  /*58f0*/  FFMA R46, R48, R46, R43 ;  /* 0x0000002e302e7223 */ /* 0x000fe4000000002b */
[----:B------:R-:W0:Y:S02]  /*5900*/  LDS.U16 R43, [R32+0x10] ;  /* 0x00001000202b7984 */ /* 0x000e240000000400 */
[----:B------:R-:W-:Y:S02]  /*5910*/  FFMA R46, R47, R37, R46 ;  /* 0x000000252f2e7223 */ /* 0x000fe4000000002e */
[----:B------:R-:W1:Y:S01]  /*5920*/  LDS.U16 R37, [R32+0x14] ;  /* 0x0000140020257984 */ /* 0x000e620000000400 */
[----:B------:R-:W-:-:S03]  /*5930*/  HADD2.F32 R47, -RZ, R20.H0_H0 ;  /* 0x20000014ff2f7230 */ /* 0x000fc60000004100 */
[----:B------:R-:W3:Y:S02]  /*5940*/  LDS.U16 R20, [R32+0x16] ;  /* 0x0000160020147984 */ /* 0x000ee40000000400 */
[----:B------:R-:W-:Y:S02]  /*5950*/  FFMA R50, R47, R35, R46 ;  /* 0x000000232f327223 */ /* 0x000fe4000000002e */
[----:B------:R-:W4:Y:S04]  /*5960*/  LDS.U16 R47, [R32+0x18] ;  /* 0x00001800202f7984 */ /* 0x000f280000000400 */
[----:B------:R-:W5:Y:S04]  /*5970*/  LDS.U16 R46, [R32+0x1a] ;  /* 0x00001a00202e7984 */ /* 0x000f680000000400 */
[----:B------:R-:W-:Y:S04]  /*5980*/  LDS.U16 R35, [R32+0x1c] ;  /* 0x00001c0020237984 */ /* 0x000fe80000000400 */
[----:B------:R-:W5:Y:S01]  /*5990*/  LDS.U16 R48, [R32+0x1e] ;  /* 0x00001e0020307984 */ /* 0x000f620000000400 */
[----:B------:R-:W-:-:S02]  /*59a0*/  VIADD R31, R31, 0x10 ;  /* 0x000000101f1f7836 */ /* 0x000fc40000000000 */
[----:B0-----:R-:W-:-:S05]  /*59b0*/  HADD2.F32 R43, -RZ, R43.H0_H0 ;  /* 0x2000002bff2b7230 */ /* 0x001fca0000004100 */
[----:B------:R-:W-:Y:S01]  /*59c0*/  FFMA R33, R43, R33, R50 ;  /* 0x000000212b217223 */ /* 0x000fe20000000032 */
[----:B------:R-:W-:Y:S02]  /*59d0*/  HADD2.F32 R50, -RZ, R21.H0_H0 ;  /* 0x20000015ff327230 */ /* 0x000fe40000004100 */
[----:B-1----:R-:W-:-:S03]  /*59e0*/  HADD2.F32 R52, -RZ, R37.H0_H0 ;  /* 0x20000025ff347230 */ /* 0x002fc60000004100 */
[----:B------:R-:W-:Y:S01]  /*59f0*/  FFMA R33, R50, R34, R33 ;  /* 0x0000002232217223 */ /* 0x000fe20000000021 */
[----:B---3--:R-:W-:-:S03]  /*5a00*/  HADD2.F32 R21, -RZ, R20.H0_H0 ;  /* 0x20000014ff157230 */ /* 0x008fc60000004100 */
[----:B------:R-:W-:Y:S01]  /*5a10*/  FFMA R36, R52, R36, R33 ;  /* 0x0000002434247223 */ /* 0x000fe20000000021 */
[----:B----4-:R-:W-:Y:S01]  /*5a20*/  HADD2.F32 R20, -RZ, R47.H0_H0 ;  /* 0x2000002fff147230 */ /* 0x010fe20000004100 */
[----:B------:R-:W-:Y:S01]  /*5a30*/  ISETP.NE.AND P0, PT, R31, R9, PT ;  /* 0x000000091f00720c */ /* 0x000fe20003f05270 */
[----:B-----5:R-:W-:Y:S02]  /*5a40*/  HADD2.F32 R46, -RZ, R46.H0_H0 ;  /* 0x2000002eff2e7230 */ /* 0x020fe40000004100 */
[----:B------:R-:W-:Y:S02]  /*5a50*/  HADD2.F32 R48, -RZ, R48.H0_H0 ;  /* 0x20000030ff307230 */ /* 0x000fe40000004100 */
[----:B--2---:R-:W-:-:S04]  /*5a60*/  FFMA R21, R21, R41, R36 ;  /* 0x0000002915157223 */ /* 0x004fc80000000024 */
[----:B------:R-:W-:Y:S01]  /*5a70*/  FFMA R21, R20, R40, R21 ;  /* 0x0000002814157223 */ /* 0x000fe20000000015 */
[----:B------:R-:W-:-:S03]  /*5a80*/  HADD2.F32 R20, -RZ, R35.H0_H0 ;  /* 0x20000023ff147230 */ /* 0x000fc60000004100 */
[----:B------:R-:W-:-:S04]  /*5a90*/  FFMA R21, R46, R38, R21 ;  /* 0x000000262e157223 */ /* 0x000fc80000000015 */
[----:B------:R-:W-:-:S04]  /*5aa0*/  FFMA R21, R20, R0, R21 ;  /* 0x0000000014157223 */ /* 0x000fc80000000015 */
[----:B------:R-:W-:Y:S01]  /*5ab0*/  FFMA R0, R48, R42, R21 ;  /* 0x0000002a30007223 */ /* 0x000fe20000000015 */
[----:B------:R-:W-:Y:S06]  /*5ac0*/  @P0 BRA `(.L_x_80) ;  /* 0xfffffff800d80947 */ /* 0x000fec000383ffff */
[----:B------:R-:W-:-:S07]  /*5ad0*/  MOV R31, R9 ;  /* 0x00000009001f7202 */ /* 0x000fce0000000f00 */
.L_x_79:
[----:B------:R-:W-:-:S13]  /*5ae0*/  ISETP.NE.AND P0, PT, R25, RZ, PT ;  /* 0x000000ff1900720c */ /* 0x000fda0003f05270 */
[----:B------:R-:W-:Y:S05]  /*5af0*/  @!P0 BRA `(.L_x_81) ;  /* 0x0000000400808947 */ /* 0x000fea0003800000 */
[----:B------:R-:W-:Y:S02]  /*5b00*/  IADD3 R20, PT, PT, R25, -0x1, RZ ;  /* 0xffffffff19147810 */ /* 0x000fe40007ffe0ff */
[----:B------:R-:W-:Y:S02]  /*5b10*/  ISETP.NE.AND P1, PT, R24, RZ, PT ;  /* 0x000000ff1800720c */ /* 0x000fe40003f25270 */
[----:B------:R-:W-:-:S13]  /*5b20*/  ISETP.GE.U32.AND P0, PT, R20, 0x7, PT ;  /* 0x000000071400780c */ /* 0x000fda0003f06070 */
[----:B------:R-:W-:Y:S05]  /*5b30*/  @!P0 BRA `(.L_x_82) ;  /* 0x0000000000a08947 */ /* 0x000fea0003800000 */
[----:B------:R-:W0:Y:S01]  /*5b40*/  LDC.64 R20, c[0x0][0x398] ;  /* 0x0000e600ff147b82 */ /* 0x000e220000000a00 */
[----:B------:R-:W-:-:S05]  /*5b50*/  IADD3 R32, P0, PT, R31, R22, RZ ;  /* 0x000000161f207210 */ /* 0x000fca0007f1e0ff */
[----:B------:R-:W-:Y:S01]  /*5b60*/  IMAD.X R33, RZ, RZ, R16, P0 ;  /* 0x000000ffff217224 */ /* 0x000fe200000e0610 */
[----:B0-----:R-:W-:-:S04]  /*5b70*/  LEA R20, P0, R32, R20, 0x2 ;  /* 0x0000001420147211 */ /* 0x001fc800078010ff */
[----:B------:R-:W-:-:S05]  /*5b80*/  LEA.HI.X R21, R32, R21, R33, 0x2, P0 ;  /* 0x0000001520157211 */ /* 0x000fca00000f1421 */
        /* <DEDUP_REMOVED lines=8> */
[----:B------:R-:W-:Y:S01]  /*5c10*/  IMAD R40, R14, UR6, R31 ;  /* 0x000000060e287c24 */ /* 0x000fe2000f8e021f */
[----:B------:R-:W-:-:S04]  /*5c20*/  IADD3 R31, PT, PT, R31, 0x8, RZ ;  /* 0x000000081f1f7810 */ /* 0x000fc80007ffe0ff */
[----:B------:R-:W-:-:S05]  /*5c30*/  LEA R47, R40, UR21, 0x1 ;  /* 0x00000015282f7c11 */ /* 0x000fca000f8e08ff */
[----:B------:R-:W0:Y:S04]  /*5c40*/  LDS.U16 R48, [R47] ;  /* 0x000000002f307984 */ /* 0x000e280000000400 */
[----:B------:R-:W-:Y:S04]  /*5c50*/  LDS.U16 R50, [R47+0x2] ;  /* 0x000002002f327984 */ /* 0x000fe80000000400 */
[----:B------:R-:W1:Y:S04]  /*5c60*/  LDS.U16 R51, [R47+0x4] ;  /* 0x000004002f337984 */ /* 0x000e680000000400 */
[----:B------:R-:W1:Y:S04]  /*5c70*/  LDS.U16 R43, [R47+0x6] ;  /* 0x000006002f2b7984 */ /* 0x000e680000000400 */
[----:B------:R-:W1:Y:S04]  /*5c80*/  LDS.U16 R42, [R47+0x8] ;  /* 0x000008002f2a7984 */ /* 0x000e680000000400 */
[----:B------:R-:W1:Y:S04]  /*5c90*/  LDS.U16 R41, [R47+0xa] ;  /* 0x00000a002f297984 */ /* 0x000e680000000400 */
[----:B------:R-:W1:Y:S04]  /*5ca0*/  LDS.U16 R40, [R47+0xc] ;  /* 0x00000c002f287984 */ /* 0x000e680000000400 */
[----:B------:R-:W1:Y:S01]  /*5cb0*/  LDS.U16 R46, [R47+0xe] ;  /* 0x00000e002f2e7984 */ /* 0x000e620000000400 */
[----:B0-----:R-:W-:-:S02]  /*5cc0*/  HADD2.F32 R21, -RZ, R48.H0_H0 ;  /* 0x20000030ff157230 */ /* 0x001fc40000004100 */
[----:B-1----:R-:W-:Y:S02]  /*5cd0*/  HADD2.F32 R20, -RZ, R51.H0_H0 ;  /* 0x20000033ff147230 */ /* 0x002fe40000004100 */
[----:B------:R-:W-:Y:S02]  /*5ce0*/  HADD2.F32 R43, -RZ, R43.H0_H0 ;  /* 0x2000002bff2b7230 */ /* 0x000fe40000004100 */
[----:B------:R-:W-:Y:S02]  /*5cf0*/  HADD2.F32 R42, -RZ, R42.H0_H0 ;  /* 0x2000002aff2a7230 */ /* 0x000fe40000004100 */
[----:B------:R-:W-:Y:S02]  /*5d00*/  HADD2.F32 R41, -RZ, R41.H0_H0 ;  /* 0x20000029ff297230 */ /* 0x000fe40000004100 */
[----:B------:R-:W-:Y:S02]  /*5d10*/  HADD2.F32 R40, -RZ, R40.H0_H0 ;  /* 0x20000028ff287230 */ /* 0x000fe40000004100 */
[----:B------:R-:W-:-:S02]  /*5d20*/  HADD2.F32 R46, -RZ, R46.H0_H0 ;  /* 0x2000002eff2e7230 */ /* 0x000fc40000004100 */
[----:B--2---:R-:W-:Y:S01]  /*5d30*/  FFMA R0, R21, R49, R0 ;  /* 0x0000003115007223 */ /* 0x004fe20000000000 */
[----:B------:R-:W-:-:S05]  /*5d40*/  HADD2.F32 R21, -RZ, R50.H0_H0 ;  /* 0x20000032ff157230 */ /* 0x000fca0000004100 */
[----:B---3--:R-:W-:-:S04]  /*5d50*/  FFMA R21, R21, R37, R0 ;  /* 0x0000002515157223 */ /* 0x008fc80000000000 */
[----:B----4-:R-:W-:-:S04]  /*5d60*/  FFMA R20, R20, R36, R21 ;  /* 0x0000002414147223 */ /* 0x010fc80000000015 */
[----:B-----5:R-:W-:-:S04]  /*5d70*/  FFMA R35, R43, R35, R20 ;  /* 0x000000232b237223 */ /* 0x020fc80000000014 */
[----:B------:R-:W-:-:S04]  /*5d80*/  FFMA R34, R42, R34, R35 ;  /* 0x000000222a227223 */ /* 0x000fc80000000023 */
[----:B------:R-:W-:-:S04]  /*5d90*/  FFMA R33, R41, R33, R34 ;  /* 0x0000002129217223 */ /* 0x000fc80000000022 */
[----:B------:R-:W-:-:S04]  /*5da0*/  FFMA R33, R40, R32, R33 ;  /* 0x0000002028217223 */ /* 0x000fc80000000021 */
[----:B------:R-:W-:-:S07]  /*5db0*/  FFMA R0, R46, R38, R33 ;  /* 0x000000262e007223 */ /* 0x000fce0000000021 */
.L_x_82:
        /* <DEDUP_REMOVED lines=13> */
[----:B------:R-:W5:Y:S01]  /*5e90*/  LDG.E.CONSTANT R42, desc[UR16][R20.64+0xc] ;  /* 0x00000c10142a7981 */ /* 0x000f62000c1e9900 */
[----:B------:R-:W-:Y:S01]  /*5ea0*/  IMAD R32, R14, UR6, R31 ;  /* 0x000000060e207c24 */ /* 0x000fe2000f8e021f */
[----:B------:R-:W-:-:S04]  /*5eb0*/  IADD3 R31, PT, PT, R31, 0x4, RZ ;  /* 0x000000041f1f7810 */ /* 0x000fc80007ffe0ff */
[----:B------:R-:W-:-:S05]  /*5ec0*/  LEA R32, R32, UR21, 0x1 ;  /* 0x0000001520207c11 */ /* 0x000fca000f8e08ff */
[----:B------:R-:W0:Y:S04]  /*5ed0*/  LDS.U16 R33, [R32] ;  /* 0x0000000020217984 */ /* 0x000e280000000400 */
[----:B------:R-:W1:Y:S04]  /*5ee0*/  LDS.U16 R35, [R32+0x2] ;  /* 0x0000020020237984 */ /* 0x000e680000000400 */
[----:B------:R-:W1:Y:S04]  /*5ef0*/  LDS.U16 R38, [R32+0x4] ;  /* 0x0000040020267984 */ /* 0x000e680000000400 */
[----:B------:R-:W2:Y:S01]  /*5f00*/  LDS.U16 R41, [R32+0x6] ;  /* 0x0000060020297984 */ /* 0x000ea20000000400 */
[----:B0-----:R-:W-:-:S02]  /*5f10*/  HADD2.F32 R33, -RZ, R33.H0_H0 ;  /* 0x20000021ff217230 */ /* 0x001fc40000004100 */
[----:B-1----:R-:W-:Y:S02]  /*5f20*/  HADD2.F32 R36, -RZ, R35.H0_H0 ;  /* 0x20000023ff247230 */ /* 0x002fe40000004100 */
[----:B------:R-:W-:Y:S02]  /*5f30*/  HADD2.F32 R38, -RZ, R38.H0_H0 ;  /* 0x20000026ff267230 */ /* 0x000fe40000004100 */
[----:B--2---:R-:W-:Y:S01]  /*5f40*/  FFMA R33, R33, R34, R0 ;  /* 0x0000002221217223 */ /* 0x004fe20000000000 */
[----:B------:R-:W-:-:S03]  /*5f50*/  HADD2.F32 R0, -RZ, R41.H0_H0 ;  /* 0x20000029ff007230 */ /* 0x000fc60000004100 */
[----:B---3--:R-:W-:-:S04]  /*5f60*/  FFMA R33, R36, R37, R33 ;  /* 0x0000002524217223 */ /* 0x008fc80000000021 */
[----:B----4-:R-:W-:-:S04]  /*5f70*/  FFMA R33, R38, R40, R33 ;  /* 0x0000002826217223 */ /* 0x010fc80000000021 */
[----:B-----5:R-:W-:-:S07]  /*5f80*/  FFMA R0, R0, R42, R33 ;  /* 0x0000002a00007223 */ /* 0x020fce0000000021 */
.L_x_83:
[----:B------:R-:W-:Y:S05]  /*5f90*/  @!P1 BRA `(.L_x_81) ;  /* 0x0000000000589947 */ /* 0x000fea0003800000 */
[----:B------:R-:W0:Y:S01]  /*5fa0*/  LDC.64 R20, c[0x0][0x398] ;  /* 0x0000e600ff147b82 */ /* 0x000e220000000a00 */
[----:B------:R-:W-:-:S04]  /*5fb0*/  IADD3 R22, P0, PT, R31, R22, RZ ;  /* 0x000000161f167210 */ /* 0x000fc80007f1e0ff */
[----:B------:R-:W-:Y:S02]  /*5fc0*/  IADD3.X R16, PT, PT, RZ, R16, RZ, P0, !PT ;  /* 0x00000010ff107210 */ /* 0x000fe400007fe4ff */
[----:B0-----:R-:W-:-:S04]  /*5fd0*/  LEA R20, P0, R22, R20, 0x2 ;  /* 0x0000001416147211 */ /* 0x001fc800078010ff */
[----:B------:R-:W-:-:S05]  /*5fe0*/  LEA.HI.X R21, R22, R21, R16, 0x2, P0 ;  /* 0x0000001516157211 */ /* 0x000fca00000f1410 */
[----:B------:R-:W2:Y:S01]  /*5ff0*/  LDG.E.CONSTANT R22, desc[UR16][R20.64] ;  /* 0x0000001014167981 */ /* 0x000ea2000c1e9900 */
[----:B------:R-:W-:Y:S01]  /*6000*/  IMAD R16, R14, UR6, R31 ;  /* 0x000000060e107c24 */ /* 0x000fe2000f8e021f */
[----:B------:R-:W-:-:S04]  /*6010*/  ISETP.NE.AND P0, PT, R11, 0x1, PT ;  /* 0x000000010b00780c */ /* 0x000fc80003f05270 */
[----:B------:R-:W-:-:S05]  /*6020*/  LEA R33, R16, UR21, 0x1 ;  /* 0x0000001510217c11 */ /* 0x000fca000f8e08ff */
[----:B------:R-:W0:Y:S02]  /*6030*/  LDS.U16 R16, [R33] ;  /* 0x0000000021107984 */ /* 0x000e240000000400 */
[----:B0-----:R-:W-:-:S05]  /*6040*/  HADD2.F32 R23, -RZ, R16.H0_H0 ;  /* 0x20000010ff177230 */ /* 0x001fca0000004100 */
[----:B--2---:R-:W-:Y:S01]  /*6050*/  FFMA R0, R23, R22, R0 ;  /* 0x0000001617007223 */ /* 0x004fe20000000000 */
[----:B------:R-:W-:Y:S06]  /*6060*/  @!P0 BRA `(.L_x_81) ;  /* 0x0000000000248947 */ /* 0x000fec0003800000 */
[----:B------:R-:W-:Y:S01]  /*6070*/  ISETP.NE.AND P0, PT, R11, 0x2, PT ;  /* 0x000000020b00780c */ /* 0x000fe20003f05270 */
[----:B------:R-:W2:Y:S04]  /*6080*/  LDG.E.CONSTANT R22, desc[UR16][R20.64+0x4] ;  /* 0x0000041014167981 */ /* 0x000ea8000c1e9900 */
[----:B------:R-:W0:Y:S08]  /*6090*/  LDS.U16 R16, [R33+0x2] ;  /* 0x0000020021107984 */ /* 0x000e300000000400 */
[----:B------:R-:W3:Y:S04]  /*60a0*/  @P0 LDG.E.CONSTANT R32, desc[UR16][R20.64+0x8] ;  /* 0x0000081014200981 */ /* 0x000ee8000c1e9900 */
[----:B------:R-:W1:Y:S01]  /*60b0*/  @P0 LDS.U16 R31, [R33+0x4] ;  /* 0x00000400211f0984 */ /* 0x000e620000000400 */
[----:B0-----:R-:W-:-:S02]  /*60c0*/  HADD2.F32 R23, -RZ, R16.H0_H0 ;  /* 0x20000010ff177230 */ /* 0x001fc40000004100 */
[----:B-1----:R-:W-:-:S03]  /*60d0*/  @P0 HADD2.F32 R31, -RZ, R31.H0_H0 ;  /* 0x2000001fff1f0230 */ /* 0x002fc60000004100 */
[----:B--2---:R-:W-:-:S04]  /*60e0*/  FFMA R0, R23, R22, R0 ;  /* 0x0000001617007223 */ /* 0x004fc80000000000 */
[----:B---3--:R-:W-:-:S07]  /*60f0*/  @P0 FFMA R0, R31, R32, R0 ;  /* 0x000000201f000223 */ /* 0x008fce0000000000 */
.L_x_81:
[----:B------:R-:W0:Y:S01]  /*6100*/  LDC.64 R20, c[0x0][0x380] ;  /* 0x0000e000ff147b82 */ /* 0x000e220000000a00 */
[----:B------:R-:W1:Y:S01]  /*6110*/  LDCU UR6, c[0x0][0x3bc] ;  /* 0x00007780ff0677ac */ /* 0x000e620008000800 */
[----:B------:R-:W-:Y:S01]  /*6120*/  MOV R23, RZ ;  /* 0x000000ff00177202 */ /* 0x000fe20000000f00 */
[----:B------:R-:W-:Y:S01]  /*6130*/  IMAD.MOV.U32 R22, RZ, RZ, R19 ;  /* 0x000000ffff167224 */ /* 0x000fe200078e0013 */
[----:B------:R-:W2:Y:S03]  /*6140*/  LDS R13, [R13+UR18] ;  /* 0x000000120d0d7984 */ /* 0x000ea60008000800 */
[----:B-1----:R-:W-:-:S04]  /*6150*/  IMAD.WIDE.U32 R22, R15, UR6, R22 ;  /* 0x000000060f167c25 */ /* 0x002fc8000f8e0016 */
[----:B------:R-:W-:Y:S01]  /*6160*/  IMAD R15, R15, UR7, R23 ;  /* 0x000000070f0f7c24 */ /* 0x000fe2000f8e0217 */
[----:B0-----:R-:W-:-:S04]  /*6170*/  LEA R20, P0, R22, R20, 0x2 ;  /* 0x0000001416147211 */ /* 0x001fc800078010ff */
[----:B------:R-:W-:-:S05]  /*6180*/  LEA.HI.X R21, R22, R21, R15, 0x2, P0 ;  /* 0x0000001516157211 */ /* 0x000fca00000f140f */
[----:B------:R-:W3:Y:S01]  /*6190*/  LDG.E.CONSTANT R20, desc[UR16][R20.64] ;  /* 0x0000001014147981 */ /* 0x000ee2000c1e9900 */
[----:B------:R-:W-:-:S04]  /*61a0*/  IADD3 R18, PT, PT, R18, 0x1, RZ ;  /* 0x0000000112127810 */ /* 0x000fc80007ffe0ff */
[----:B------:R-:W-:Y:S01]  /*61b0*/  ISETP.NE.AND P0, PT, R18, UR12, PT ;  /* 0x0000000c12007c0c */ /* 0x000fe2000bf05270 */
[----:B--2---:R-:W-:-:S04]  /*61c0*/  FADD R15, -R13, R0 ;  /* 0x000000000d0f7221 */ /* 0x004fc80000000100 */
[----:B------:R-:W-:-:S04]  /*61d0*/  FMUL R12, R15, R12 ;  /* 0x0000000c0f0c7220 */ /* 0x000fc80000400000 */
[----:B---3--:R-:W-:-:S04]  /*61e0*/  FFMA R17, R12, R20, R17 ;  /* 0x000000140c117223 */ /* 0x008fc80000000011 */
[----:B------:R-:W-:Y:S05]  /*61f0*/  @P0 BRA `(.L_x_84) ;  /* 0xfffffff000740947 */ /* 0x000fea000383ffff */
.L_x_76:
[----:B------:R-:W0:Y:S01]  /*6200*/  LDCU UR6, c[0x0][0x3bc] ;  /* 0x00007780ff0677ac */ /* 0x000e220008000800 */
[----:B------:R-:W-:-:S04]  /*6210*/  IMAD.WIDE.U32 R12, R19, 0x4, R44 ;  /* 0x00000004130c7825 */ /* 0x000fc800078e002c */
[----:B------:R-:W-:Y:S01]  /*6220*/  VIADD R19, R19, 0x1 ;  /* 0x0000000113137836 */ /* 0x000fe20000000000 */
[----:B------:R1:W-:Y:S04]  /*6230*/  REDG.E.ADD.F32.FTZ.RN.STRONG.GPU desc[UR16][R12.64], R17 ;  /* 0x000000110c0079a6 */ /* 0x0003e8000c12f310 */
[----:B0-----:R-:W-:-:S13]  /*6240*/  ISETP.NE.AND P0, PT, R19, UR6, PT ;  /* 0x0000000613007c0c */ /* 0x001fda000bf05270 */
[----:B-1----:R-:W-:Y:S05]  /*6250*/  @!P0 BRA `(.L_x_74) ;  /* 0x0000001000a48947 */ /* 0x002fea0003800000 */
[----:B------:R-:W-:Y:S05]  /*6260*/  BRA `(.L_x_85) ;  /* 0xfffffff000407947 */ /* 0x000fea000383ffff */
.L_x_75:
[----:B------:R-:W-:-:S07]  /*6270*/  MOV R40, RZ ;  /* 0x000000ff00287202 */ /* 0x000fce0000000f00 */
.L_x_104:
[----:B------:R-:W-:Y:S05]  /*6280*/  YIELD ;  /* 0x0000000000007946 */ /* 0x000fea0003800000 */
[----:B------:R-:W-:Y:S01]  /*6290*/  UISETP.GE.AND UP0, UPT, UR11, 0x1, UPT ;  /* 0x000000010b00788c */ /* 0x000fe2000bf06270 */
[----:B------:R-:W-:-:S08]  /*62a0*/  MOV R42, RZ ;  /* 0x000000ff002a7202 */ /* 0x000fd00000000f00 */
[----:B------:R-:W-:Y:S05]  /*62b0*/  BRA.U !UP0, `(.L_x_86) ;  /* 0x0000001108747547 */ /* 0x000fea000b800000 */
[----:B------:R-:W-:Y:S01]  /*62c0*/  UISETP.GE.AND UP0, UPT, UR8, 0x4, UPT ;  /* 0x000000040800788c */ /* 0x000fe2000bf06270 */
[----:B------:R-:W-:Y:S01]  /*62d0*/  IMAD.MOV.U32 R42, RZ, RZ, RZ ;  /* 0x000000ffff2a7224 */ /* 0x000fe200078e00ff */
[----:B------:R-:W-:-:S07]  /*62e0*/  MOV R20, RZ ;  /* 0x000000ff00147202 */ /* 0x000fce0000000f00 */
[----:B------:R-:W-:Y:S05]  /*62f0*/  BRA.U !UP0, `(.L_x_87) ;  /* 0x00000009086c7547 */ /* 0x000fea000b800000 */
[----:B------:R-:W-:Y:S01]  /*6300*/  MOV R42, RZ ;  /* 0x000000ff002a7202 */ /* 0x000fe20000000f00 */
[----:B------:R-:W-:-:S07]  /*6310*/  IMAD.MOV.U32 R38, RZ, RZ, RZ ;  /* 0x000000ffff267224 */ /* 0x000fce00078e00ff */
.L_x_96:
[C---:B------:R-:W-:Y:S01]  /*6320*/  LEA R32, R38.reuse, R39, 0x4 ;  /* 0x0000002726207211 */ /* 0x040fe200078e20ff */
[----:B------:R-:W0:Y:S01]  /*6330*/  LDCU UR6, c[0x0][0x3c4] ;  /* 0x00007880ff0677ac */ /* 0x000e220008000800 */
[C---:B------:R-:W-:Y:S01]  /*6340*/  IADD3 R0, PT, PT, R38.reuse, UR5, RZ ;  /* 0x0000000526007c10 */ /* 0x040fe2000fffe0ff */
[----:B------:R-:W-:Y:S01]  /*6350*/  BSSY.RECONVERGENT B2, `(.L_x_88) ;  /* 0x000001a000027945 */ /* 0x000fe20003800200 */
[----:B------:R-:W-:Y:S01]  /*6360*/  IADD3 R41, PT, PT, R38, UR10, RZ ;  /* 0x0000000a26297c10 */ /* 0x000fe2000fffe0ff */
[----:B------:R-:W-:Y:S01]  /*6370*/  IMAD R32, R32, 0x4, R7 ;  /* 0x0000000420207824 */ /* 0x000fe200078e0207 */
[----:B------:R-:W-:-:S04]  /*6380*/  LEA R22, R0, UR19, 0x2 ;  /* 0x0000001300167c11 */ /* 0x000fc8000f8e10ff */
[----:B------:R-:W-:Y:S04]  /*6390*/  LDS R21, [R32] ;  /* 0x0000000020157984 */ /* 0x000fe80000000800 */
[----:B------:R-:W0:Y:S04]  /*63a0*/  LDS.128 R16, [R22] ;  /* 0x0000000016107984 */ /* 0x000e280000000c00 */
[----:B------:R1:W2:Y:S02]  /*63b0*/  LDS.128 R12, [R22+UR18] ;  /* 0x00000012160c7984 */ /* 0x0002a40008000c00 */
        /* <DEDUP_REMOVED lines=14> */
[----:B0-----:R-:W-:Y:S06]  /*64a0*/  @!P0 BRA `(.L_x_89) ;  /* 0x0000000000108947 */ /* 0x001fec0003800000 */
[----:B------:R-:W-:Y:S01]  /*64b0*/  IMAD.MOV.U32 R37, RZ, RZ, R12 ;  /* 0x000000ffff257224 */ /* 0x000fe200078e000c */
[----:B------:R-:W-:-:S07]  /*64c0*/  MOV R34, 0x64e0 ;  /* 0x000064e000227802 */ /* 0x000fce0000000f00 */
[----:B------:R-:W-:Y:S05]  /*64d0*/  CALL.REL.NOINC `($__internal_0_$__cuda_sm3x_div_rn_noftz_f32_slowpath) ;  /* 0x0000005c00247944 */ /* 0x000fea0003c00000 */
[----:B------:R-:W-:-:S07]  /*64e0*/  MOV R16, R0 ;  /* 0x0000000000107202 */ /* 0x000fce0000000f00 */
.L_x_89:
[----:B------:R-:W-:Y:S05]  /*64f0*/  BSYNC.RECONVERGENT B2 ;  /* 0x0000000000027941 */ /* 0x000fea0003800200 */
.L_x_88:
[----:B------:R-:W0:Y:S01]  /*6500*/  LDC.64 R20, c[0x0][0x380] ;  /* 0x0000e000ff147b82 */ /* 0x000e220000000a00 */
[----:B------:R-:W1:Y:S01]  /*6510*/  LDCU UR6, c[0x0][0x3bc] ;  /* 0x00007780ff0677ac */ /* 0x000e620008000800 */
[----:B------:R-:W-:Y:S01]  /*6520*/  MOV R34, R40 ;  /* 0x0000002800227202 */ /* 0x000fe20000000f00 */
[----:B------:R-:W-:-:S04]  /*6530*/  IMAD.MOV.U32 R35, RZ, RZ, RZ ;  /* 0x000000ffff237224 */ /* 0x000fc800078e00ff */
[C---:B-1----:R-:W-:Y:S01]  /*6540*/  IMAD.WIDE.U32 R36, R41.reuse, UR6, R34 ;  /* 0x0000000629247c25 */ /* 0x042fe2000f8e0022 */
[----:B------:R-:W1:Y:S03]  /*6550*/  LDCU UR6, c[0x0][0x3c4] ;  /* 0x00007880ff0677ac */ /* 0x000e660008000800 */
[----:B------:R-:W-:Y:S01]  /*6560*/  IMAD R0, R41, UR7, R37 ;  /* 0x0000000729007c24 */ /* 0x000fe2000f8e0225 */
[----:B0-----:R-:W-:-:S04]  /*6570*/  LEA R34, P0, R36, R20, 0x2 ;  /* 0x0000001424227211 */ /* 0x001fc800078010ff */
[----:B------:R-:W-:Y:S02]  /*6580*/  LEA.HI.X R35, R36, R21, R0, 0x2, P0 ;  /* 0x0000001524237211 */ /* 0x000fe400000f1400 */
[----:B------:R-:W1:Y:S04]  /*6590*/  LDS R0, [R32+0x40] ;  /* 0x0000400020007984 */ /* 0x000e680000000800 */
[----:B------:R-:W2:Y:S01]  /*65a0*/  LDG.E.CONSTANT R34, desc[UR16][R34.64] ;  /* 0x0000001022227981 */ /* 0x000ea2000c1e9900 */
[----:B------:R-:W0:Y:S01]  /*65b0*/  MUFU.RCP R36, R13 ;  /* 0x0000000d00247308 */ /* 0x000e220000001000 */
[----:B------:R-:W-:Y:S02]  /*65c0*/  BSSY.RECONVERGENT B2, `(.L_x_90) ;  /* 0x0000017000027945 */ /* 0x000fe40003800200 */
[----:B------:R-:W3:Y:S01]  /*65d0*/  LDS.128 R20, [R22+UR18] ;  /* 0x0000001216147984 */ /* 0x000ee20008000c00 */
[----:B-1----:R-:W-:Y:S01]  /*65e0*/  FFMA R0, R0, UR6, -R17 ;  /* 0x0000000600007c23 */ /* 0x002fe20008000811 */
[----:B0-----:R-:W-:-:S03]  /*65f0*/  FFMA R17, -R13, R36, 1 ;  /* 0x3f8000000d117423 */ /* 0x001fc60000000124 */
[----:B------:R-:W-:Y:S01]  /*6600*/  FMUL R12, R0, 1.4426950216293334961 ;  /* 0x3fb8aa3b000c7820 */ /* 0x000fe20000400000 */
[----:B------:R-:W-:Y:S01]  /*6610*/  FFMA R31, R36, R17, R36 ;  /* 0x00000011241f7223 */ /* 0x000fe20000000024 */
[----:B---3--:R-:W-:-:S03]  /*6620*/  FADD R17, RZ, -R20 ;  /* 0x80000014ff117221 */ /* 0x008fc60000000000 */
[----:B------:R-:W-:Y:S01]  /*6630*/  FSETP.GEU.AND P0, PT, R12, -126, PT ;  /* 0xc2fc00000c00780b */ /* 0x000fe20003f0e000 */
[----:B------:R-:W-:-:S12]  /*6640*/  FMUL R17, R17, R16 ;  /* 0x0000001011117220 */ /* 0x000fd80000400000 */
[----:B------:R-:W-:-:S04]  /*6650*/  @!P0 FMUL R12, R12, 0.5 ;  /* 0x3f0000000c0c8820 */ /* 0x000fc80000400000 */
[----:B------:R-:W0:Y:S02]  /*6660*/  MUFU.EX2 R0, R12 ;  /* 0x0000000c00007308 */ /* 0x000e240000000800 */
[----:B0-----:R-:W-:-:S06]  /*6670*/  @!P0 FMUL R0, R0, R0 ;  /* 0x0000000000008220 */ /* 0x001fcc0000400000 */
[----:B------:R-:W0:Y:S01]  /*6680*/  FCHK P0, R0, R13 ;  /* 0x0000000d00007302 */ /* 0x000e220000000000 */
[----:B------:R-:W-:-:S04]  /*6690*/  FFMA R20, R0, R31, RZ ;  /* 0x0000001f00147223 */ /* 0x000fc800000000ff */
[----:B------:R-:W-:-:S04]  /*66a0*/  FFMA R16, -R13, R20, R0 ;  /* 0x000000140d107223 */ /* 0x000fc80000000100 */
[----:B------:R-:W-:Y:S01]  /*66b0*/  FFMA R16, R31, R16, R20 ;  /* 0x000000101f107223 */ /* 0x000fe20000000014 */
[----:B--2---:R-:W-:Y:S01]  /*66c0*/  FFMA R42, R17, R34, R42 ;  /* 0x00000022112a7223 */ /* 0x004fe2000000002a */
[----:B------:R-:W-:Y:S01]  /*66d0*/  IADD3 R17, PT, PT, R41, 0x1, RZ ;  /* 0x0000000129117810 */ /* 0x000fe20007ffe0ff */
[----:B0-----:R-:W-:Y:S06]  /*66e0*/  @!P0 BRA `(.L_x_91) ;  /* 0x0000000000108947 */ /* 0x001fec0003800000 */
[----:B------:R-:W-:Y:S02]  /*66f0*/  MOV R37, R13 ;  /* 0x0000000d00257202 */ /* 0x000fe40000000f00 */
[----:B------:R-:W-:-:S07]  /*6700*/  MOV R34, 0x6720 ;  /* 0x0000672000227802 */ /* 0x000fce0000000f00 */
[----:B------:R-:W-:Y:S05]  /*6710*/  CALL.REL.NOINC `($__internal_0_$__cuda_sm3x_div_rn_noftz_f32_slowpath) ;  /* 0x0000005800947944 */ /* 0x000fea0003c00000 */
[----:B------:R-:W-:-:S07]  /*6720*/  IMAD.MOV.U32 R16, RZ, RZ, R0 ;  /* 0x000000ffff107224 */ /* 0x000fce00078e0000 */
.L_x_91:
[----:B------:R-:W-:Y:S05]  /*6730*/  BSYNC.RECONVERGENT B2 ;  /* 0x0000000000027941 */ /* 0x000fea0003800200 */
.L_x_90:
[----:B------:R-:W0:Y:S01]  /*6740*/  LDC.64 R12, c[0x0][0x380] ;  /* 0x0000e000ff0c7b82 */ /* 0x000e220000000a00 */
[----:B------:R-:W1:Y:S01]  /*6750*/  LDCU UR6, c[0x0][0x3bc] ;  /* 0x00007780ff0677ac */ /* 0x000e620008000800 */
[----:B------:R-:W-:Y:S02]  /*6760*/  MOV R34, R40 ;  /* 0x0000002800227202 */ /* 0x000fe40000000f00 */
[----:B------:R-:W-:-:S03]  /*6770*/  MOV R35, RZ ;  /* 0x000000ff00237202 */ /* 0x000fc60000000f00 */
[C---:B-1----:R-:W-:Y:S01]  /*6780*/  IMAD.WIDE.U32 R34, R17.reuse, UR6, R34 ;  /* 0x0000000611227c25 */ /* 0x042fe2000f8e0022 */
[----:B------:R-:W1:Y:S03]  /*6790*/  LDCU UR6, c[0x0][0x3c4] ;  /* 0x00007880ff0677ac */ /* 0x000e660008000800 */
[----:B------:R-:W-:Y:S01]  /*67a0*/  IMAD R17, R17, UR7, R35 ;  /* 0x0000000711117c24 */ /* 0x000fe2000f8e0223 */
[----:B0-----:R-:W-:-:S04]  /*67b0*/  LEA R12, P0, R34, R12, 0x2 ;  /* 0x0000000c220c7211 */ /* 0x001fc800078010ff */
[----:B------:R-:W-:Y:S02]  /*67c0*/  LEA.HI.X R13, R34, R13, R17, 0x2, P0 ;  /* 0x0000000d220d7211 */ /* 0x000fe400000f1411 */
[----:B------:R-:W1:Y:S04]  /*67d0*/  LDS R17, [R32+0x80] ;  /* 0x0000800020117984 */ /* 0x000e680000000800 */
[----:B------:R0:W2:Y:S01]  /*67e0*/  LDG.E.CONSTANT R12, desc[UR16][R12.64] ;  /* 0x000000100c0c7981 */ /* 0x0000a2000c1e9900 */
[----:B------:R-:W3:Y:S01]  /*67f0*/  MUFU.RCP R31, R14 ;  /* 0x0000000e001f7308 */ /* 0x000ee20000001000 */
[----:B------:R-:W-:Y:S01]  /*6800*/  FADD R21, RZ, -R21 ;  /* 0x80000015ff157221 */ /* 0x000fe20000000000 */
[----:B------:R-:W-:Y:S03]  /*6810*/  BSSY.RECONVERGENT B2, `(.L_x_92) ;  /* 0x0000015000027945 */ /* 0x000fe60003800200 */
[----:B------:R-:W-:Y:S01]  /*6820*/  FMUL R21, R21, R16 ;  /* 0x0000001015157220 */ /* 0x000fe20000400000 */
[----:B-1----:R-:W-:Y:S01]  /*6830*/  FFMA R17, R17, UR6, -R18 ;  /* 0x0000000611117c23 */ /* 0x002fe20008000812 */
[----:B---3--:R-:W-:-:S03]  /*6840*/  FFMA R18, -R14, R31, 1 ;  /* 0x3f8000000e127423 */ /* 0x008fc6000000011f */
[----:B------:R-:W-:Y:S01]  /*6850*/  FMUL R17, R17, 1.4426950216293334961 ;  /* 0x3fb8aa3b11117820 */ /* 0x000fe20000400000 */
[----:B------:R-:W-:-:S04]  /*6860*/  FFMA R31, R31, R18, R31 ;  /* 0x000000121f1f7223 */ /* 0x000fc8000000001f */
[----:B------:R-:W-:-:S13]  /*6870*/  FSETP.GEU.AND P0, PT, R17, -126, PT ;  /* 0xc2fc00001100780b */ /* 0x000fda0003f0e000 */
[----:B------:R-:W-:-:S04]  /*6880*/  @!P0 FMUL R17, R17, 0.5 ;  /* 0x3f00000011118820 */ /* 0x000fc80000400000 */
[----:B------:R1:W3:Y:S02]  /*6890*/  MUFU.EX2 R0, R17 ;  /* 0x0000001100007308 */ /* 0x0002e40000000800 */
[----:B-1----:R-:W-:Y:S02]  /*68a0*/  VIADD R17, R41, 0x2 ;  /* 0x0000000229117836 */ /* 0x002fe40000000000 */
[----:B---3--:R-:W-:-:S04]  /*68b0*/  @!P0 FMUL R0, R0, R0 ;  /* 0x0000000000008220 */ /* 0x008fc80000400000 */
[----:B------:R-:W1:Y:S01]  /*68c0*/  FCHK P0, R0, R14 ;  /* 0x0000000e00007302 */ /* 0x000e620000000000 */
[----:B------:R-:W-:-:S04]  /*68d0*/  FFMA R18, R0, R31, RZ ;  /* 0x0000001f00127223 */ /* 0x000fc800000000ff */
[----:B0-----:R-:W-:-:S04]  /*68e0*/  FFMA R13, -R14, R18, R0 ;  /* 0x000000120e0d7223 */ /* 0x001fc80000000100 */
[----:B------:R-:W-:Y:S01]  /*68f0*/  FFMA R18, R31, R13, R18 ;  /* 0x0000000d1f127223 */ /* 0x000fe20000000012 */
[----:B--2---:R-:W-:Y:S01]  /*6900*/  FFMA R42, R21, R12, R42 ;  /* 0x0000000c152a7223 */ /* 0x004fe2000000002a */
[----:B-1----:R-:W-:Y:S06]  /*6910*/  @!P0 BRA `(.L_x_93) ;  /* 0x0000000000108947 */ /* 0x002fec0003800000 */
[----:B------:R-:W-:Y:S02]  /*6920*/  MOV R37, R14 ;  /* 0x0000000e00257202 */ /* 0x000fe40000000f00 */
[----:B------:R-:W-:-:S07]  /*6930*/  MOV R34, 0x6950 ;  /* 0x0000695000227802 */ /* 0x000fce0000000f00 */
[----:B------:R-:W-:Y:S05]  /*6940*/  CALL.REL.NOINC `($__internal_0_$__cuda_sm3x_div_rn_noftz_f32_slowpath) ;  /* 0x0000005800087944 */ /* 0x000fea0003c00000 */
[----:B------:R-:W-:-:S07]  /*6950*/  MOV R18, R0 ;  /* 0x0000000000127202 */ /* 0x000fce0000000f00 */
.L_x_93:
[----:B------:R-:W-:Y:S05]  /*6960*/  BSYNC.RECONVERGENT B2 ;  /* 0x0000000000027941 */ /* 0x000fea0003800200 */
.L_x_92:
[----:B------:R-:W0:Y:S01]  /*6970*/  LDC.64 R12, c[0x0][0x380] ;  /* 0x0000e000ff0c7b82 */ /* 0x000e220000000a00 */
[----:B------:R-:W1:Y:S01]  /*6980*/  LDCU UR6, c[0x0][0x3bc] ;  /* 0x00007780ff0677ac */ /* 0x000e620008000800 */
[----:B------:R-:W-:Y:S01]  /*6990*/  MOV R21, RZ ;  /* 0x000000ff00157202 */ /* 0x000fe20000000f00 */
[----:B------:R-:W-:Y:S01]  /*69a0*/  IMAD.MOV.U32 R20, RZ, RZ, R40 ;  /* 0x000000ffff147224 */ /* 0x000fe200078e0028 */
[----:B------:R-:W2:Y:S03]  /*69b0*/  LDS R32, [R32+0xc0] ;  /* 0x0000c00020207984 */ /* 0x000ea60000000800 */
[C---:B-1----:R-:W-:Y:S01]  /*69c0*/  IMAD.WIDE.U32 R20, R17.reuse, UR6, R20 ;  /* 0x0000000611147c25 */ /* 0x042fe2000f8e0014 */
[----:B------:R-:W2:Y:S03]  /*69d0*/  LDCU UR6, c[0x0][0x3c4] ;  /* 0x00007880ff0677ac */ /* 0x000ea60008000800 */
[----:B------:R-:W-:Y:S01]  /*69e0*/  IMAD R17, R17, UR7, R21 ;  /* 0x0000000711117c24 */ /* 0x000fe2000f8e0215 */
[----:B0-----:R-:W-:-:S04]  /*69f0*/  LEA R12, P0, R20, R12, 0x2 ;  /* 0x0000000c140c7211 */ /* 0x001fc800078010ff */
[----:B------:R-:W-:-:S05]  /*6a00*/  LEA.HI.X R13, R20, R13, R17, 0x2, P0 ;  /* 0x0000000d140d7211 */ /* 0x000fca00000f1411 */
[----:B------:R0:W3:Y:S01]  /*6a10*/  LDG.E.CONSTANT R12, desc[UR16][R12.64] ;  /* 0x000000100c0c7981 */ /* 0x0000e2000c1e9900 */
[----:B------:R-:W1:Y:S01]  /*6a20*/  MUFU.RCP R14, R15 ;  /* 0x0000000f000e7308 */ /* 0x000e620000001000 */
[----:B------:R-:W-:Y:S01]  /*6a30*/  BSSY.RECONVERGENT B2, `(.L_x_94) ;  /* 0x0000016000027945 */ /* 0x000fe20003800200 */
[----:B------:R-:W-:Y:S01]  /*6a40*/  IADD3 R41, PT, PT, R41, 0x3, RZ ;  /* 0x0000000329297810 */ /* 0x000fe20007ffe0ff */
[----:B0-----:R-:W-:Y:S01]  /*6a50*/  FADD R13, RZ, -R22 ;  /* 0x80000016ff0d7221 */ /* 0x001fe20000000000 */
[----:B--2---:R-:W-:-:S03]  /*6a60*/  FFMA R19, R32, UR6, -R19 ;  /* 0x0000000620137c23 */ /* 0x004fc60008000813 */
[----:B------:R-:W-:Y:S01]  /*6a70*/  FMUL R13, R13, R18 ;  /* 0x000000120d0d7220 */ /* 0x000fe20000400000 */
[----:B------:R-:W-:Y:S01]  /*6a80*/  FMUL R19, R19, 1.4426950216293334961 ;  /* 0x3fb8aa3b13137820 */ /* 0x000fe20000400000 */
[----:B-1----:R-:W-:-:S04]  /*6a90*/  FFMA R17, -R15, R14, 1 ;  /* 0x3f8000000f117423 */ /* 0x002fc8000000010e */
[----:B------:R-:W-:Y:S01]  /*6aa0*/  FSETP.GEU.AND P0, PT, R19, -126, PT ;  /* 0xc2fc00001300780b */ /* 0x000fe20003f0e000 */
[----:B------:R-:W-:-:S12]  /*6ab0*/  FFMA R17, R14, R17, R14 ;  /* 0x000000110e117223 */ /* 0x000fd8000000000e */
[----:B------:R-:W-:-:S04]  /*6ac0*/  @!P0 FMUL R19, R19, 0.5 ;  /* 0x3f00000013138820 */ /* 0x000fc80000400000 */
[----:B------:R-:W0:Y:S02]  /*6ad0*/  MUFU.EX2 R0, R19 ;  /* 0x0000001300007308 */ /* 0x000e240000000800 */
[----:B0-----:R-:W-:-:S06]  /*6ae0*/  @!P0 FMUL R0, R0, R0 ;  /* 0x0000000000008220 */ /* 0x001fcc0000400000 */
[----:B------:R-:W0:Y:S01]  /*6af0*/  FCHK P0, R0, R15 ;  /* 0x0000000f00007302 */ /* 0x000e220000000000 */
[----:B------:R-:W-:-:S04]  /*6b00*/  FFMA R14, R0, R17, RZ ;  /* 0x00000011000e7223 */ /* 0x000fc800000000ff */
[----:B------:R-:W-:-:S04]  /*6b10*/  FFMA R16, -R15, R14, R0 ;  /* 0x0000000e0f107223 */ /* 0x000fc80000000100 */
[----:B------:R-:W-:Y:S01]  /*6b20*/  FFMA R16, R17, R16, R14 ;  /* 0x0000001011107223 */ /* 0x000fe2000000000e */
[----:B---3--:R-:W-:Y:S01]  /*6b30*/  FFMA R42, R13, R12, R42 ;  /* 0x0000000c0d2a7223 */ /* 0x008fe2000000002a */
[----:B0-----:R-:W-:Y:S06]  /*6b40*/  @!P0 BRA `(.L_x_95) ;  /* 0x0000000000108947 */ /* 0x001fec0003800000 */
[----:B------:R-:W-:Y:S01]  /*6b50*/  IMAD.MOV.U32 R37, RZ, RZ, R15 ;  /* 0x000000ffff257224 */ /* 0x000fe200078e000f */
[----:B------:R-:W-:-:S07]  /*6b60*/  MOV R34, 0x6b80 ;  /* 0x00006b8000227802 */ /* 0x000fce0000000f00 */
[----:B------:R-:W-:Y:S05]  /*6b70*/  CALL.REL.NOINC `($__internal_0_$__cuda_sm3x_div_rn_noftz_f32_slowpath) ;  /* 0x00000054007c7944 */ /* 0x000fea0003c00000 */
[----:B------:R-:W-:-:S07]  /*6b80*/  MOV R16, R0 ;  /* 0x0000000000107202 */ /* 0x000fce0000000f00 */
.L_x_95:
[----:B------:R-:W-:Y:S05]  /*6b90*/  BSYNC.RECONVERGENT B2 ;  /* 0x0000000000027941 */ /* 0x000fea0003800200 */
.L_x_94:
[----:B------:R-:W0:Y:S01]  /*6ba0*/  LDC.64 R12, c[0x0][0x380] ;  /* 0x0000e000ff0c7b82 */ /* 0x000e220000000a00 */
[----:B------:R-:W1:Y:S01]  /*6bb0*/  LDCU UR6, c[0x0][0x3bc] ;  /* 0x00007780ff0677ac */ /* 0x000e620008000800 */
[----:B------:R-:W-:Y:S01]  /*6bc0*/  MOV R14, R40 ;  /* 0x00000028000e7202 */ /* 0x000fe20000000f00 */
[----:B------:R-:W-:-:S04]  /*6bd0*/  IMAD.MOV.U32 R15, RZ, RZ, RZ ;  /* 0x000000ffff0f7224 */ /* 0x000fc800078e00ff */
[----:B-1----:R-:W-:-:S04]  /*6be0*/  IMAD.WIDE.U32 R14, R41, UR6, R14 ;  /* 0x00000006290e7c25 */ /* 0x002fc8000f8e000e */
[----:B------:R-:W-:Y:S01]  /*6bf0*/  IMAD R41, R41, UR7, R15 ;  /* 0x0000000729297c24 */ /* 0x000fe2000f8e020f */
[----:B0-----:R-:W-:-:S04]  /*6c00*/  LEA R12, P0, R14, R12, 0x2 ;  /* 0x0000000c0e0c7211 */ /* 0x001fc800078010ff */
[----:B------:R-:W-:-:S05]  /*6c10*/  LEA.HI.X R13, R14, R13, R41, 0x2, P0 ;  /* 0x0000000d0e0d7211 */ /* 0x000fca00000f1429 */
[----:B------:R-:W2:Y:S01]  /*6c20*/  LDG.E.CONSTANT R12, desc[UR16][R12.64] ;  /* 0x000000100c0c7981 */ /* 0x000ea2000c1e9900 */
[----:B------:R-:W-:Y:S01]  /*6c30*/  ULOP3.LUT UR6, UR12, 0x1c, URZ, 0xc0, !UPT ;  /* 0x0000001c0c067892 */ /* 0x000fe2000f8ec0ff */
[----:B------:R-:W-:Y:S01]  /*6c40*/  IADD3 R38, PT, PT, R38, 0x4, RZ ;  /* 0x0000000426267810 */ /* 0x000fe20007ffe0ff */
[----:B------:R-:W-:-:S04]  /*6c50*/  FADD R23, RZ, -R23 ;  /* 0x80000017ff177221 */ /* 0x000fc80000000000 */
[----:B------:R-:W-:Y:S01]  /*6c60*/  ISETP.NE.AND P0, PT, R38, UR6, PT ;  /* 0x0000000626007c0c */ /* 0x000fe2000bf05270 */
[----:B------:R-:W-:-:S04]  /*6c70*/  FMUL R23, R23, R16 ;  /* 0x0000001017177220 */ /* 0x000fc80000400000 */
[----:B--2---:R-:W-:-:S08]  /*6c80*/  FFMA R42, R23, R12, R42 ;  /* 0x0000000c172a7223 */ /* 0x004fd0000000002a */
[----:B------:R-:W-:Y:S05]  /*6c90*/  @P0 BRA `(.L_x_96) ;  /* 0xfffffff400a00947 */ /* 0x000fea000383ffff */
[----:B------:R-:W-:-:S07]  /*6ca0*/  MOV R20, UR6 ;  /* 0x0000000600147c02 */ /* 0x000fce0008000f00 */
.L_x_87:
[----:B------:R-:W-:-:S09]  /*6cb0*/  ULOP3.LUT UP0, UR6, UR12, 0x3, URZ, 0xc0, !UPT ;  /* 0x000000030c067892 */ /* 0x000fd2000f80c0ff */
[----:B------:R-:W-:Y:S05]  /*6cc0*/  BRA.U !UP0, `(.L_x_86) ;  /* 0x0000000508f07547 */ /* 0x000fea000b800000 */
[----:B------:R-:W-:-:S09]  /*6cd0*/  UISETP.NE.AND UP0, UPT, UR6, 0x1, UPT ;  /* 0x000000010600788c */ /* 0x000fd2000bf05270 */
[----:B------:R-:W-:Y:S05]  /*6ce0*/  BRA.U !UP0, `(.L_x_97) ;  /* 0x0000000508387547 */ /* 0x000fea000b800000 */
[C---:B------:R-:W-:Y:S01]  /*6cf0*/  VIADD R15, R20.reuse, UR5 ;  /* 0x00000005140f7c36 */ /* 0x040fe20008000000 */
[----:B------:R-:W-:Y:S01]  /*6d00*/  LEA R0, R20, R39, 0x4 ;  /* 0x0000002714007211 */ /* 0x000fe200078e20ff */
[----:B------:R-:W0:Y:S01]  /*6d10*/  LDCU UR6, c[0x0][0x3c4] ;  /* 0x00007880ff0677ac */ /* 0x000e220008000800 */
[----:B------:R-:W-:Y:S02]  /*6d20*/  BSSY.RECONVERGENT B2, `(.L_x_98) ;  /* 0x0000019000027945 */ /* 0x000fe40003800200 */
[----:B------:R-:W-:Y:S02]  /*6d30*/  LEA R15, R15, UR19, 0x2 ;  /* 0x000000130f0f7c11 */ /* 0x000fe4000f8e10ff */
[----:B------:R-:W-:-:S03]  /*6d40*/  LEA R13, R0, R7, 0x2 ;  /* 0x00000007000d7211 */ /* 0x000fc600078e10ff */
[----:B------:R-:W-:Y:S04]  /*6d50*/  LDS R0, [R15] ;  /* 0x000000000f007984 */ /* 0x000fe80000000800 */
[----:B------:R-:W0:Y:S04]  /*6d60*/  LDS R17, [R13] ;  /* 0x000000000d117984 */ /* 0x000e280000000800 */
[----:B------:R-:W1:Y:S01]  /*6d70*/  LDS R37, [R15+UR18] ;  /* 0x000000120f257984 */ /* 0x000e620008000800 */
[----:B0-----:R-:W-:-:S04]  /*6d80*/  FFMA R0, R17, UR6, -R0 ;  /* 0x0000000611007c23 */ /* 0x001fc80008000800 */
[----:B------:R-:W-:Y:S01]  /*6d90*/  FMUL R12, R0, 1.4426950216293334961 ;  /* 0x3fb8aa3b000c7820 */ /* 0x000fe20000400000 */
[----:B-1----:R-:W0:Y:S04]  /*6da0*/  MUFU.RCP R14, R37 ;  /* 0x00000025000e7308 */ /* 0x002e280000001000 */
[----:B------:R-:W-:-:S13]  /*6db0*/  FSETP.GEU.AND P0, PT, R12, -126, PT ;  /* 0xc2fc00000c00780b */ /* 0x000fda0003f0e000 */
[----:B------:R-:W-:Y:S01]  /*6dc0*/  @!P0 FMUL R12, R12, 0.5 ;  /* 0x3f0000000c0c8820 */ /* 0x000fe20000400000 */
[----:B0-----:R-:W-:-:S03]  /*6dd0*/  FFMA R17, -R37, R14, 1 ;  /* 0x3f80000025117423 */ /* 0x001fc6000000010e */
[----:B------:R-:W0:Y:S01]  /*6de0*/  MUFU.EX2 R0, R12 ;  /* 0x0000000c00007308 */ /* 0x000e220000000800 */
[----:B------:R-:W-:Y:S01]  /*6df0*/  FFMA R19, R14, R17, R14 ;  /* 0x000000110e137223 */ /* 0x000fe2000000000e */
[----:B------:R-:W-:Y:S02]  /*6e00*/  VIADD R17, R20, UR10 ;  /* 0x0000000a14117c36 */ /* 0x000fe40008000000 */
[----:B0-----:R-:W-:-:S04]  /*6e10*/  @!P0 FMUL R0, R0, R0 ;  /* 0x0000000000008220 */ /* 0x001fc80000400000 */
        /* <DEDUP_REMOVED lines=8> */
[----:B------:R-:W-:-:S07]  /*6ea0*/  MOV R16, R0 ;  /* 0x0000000000107202 */ /* 0x000fce0000000f00 */
.L_x_99:
[----:B------:R-:W-:Y:S05]  /*6eb0*/  BSYNC.RECONVERGENT B2 ;  /* 0x0000000000027941 */ /* 0x000fea0003800200 */
.L_x_98:
[----:B------:R-:W0:Y:S01]  /*6ec0*/  LDC.64 R18, c[0x0][0x380] ;  /* 0x0000e000ff127b82 */ /* 0x000e220000000a00 */
[----:B------:R-:W1:Y:S01]  /*6ed0*/  LDCU UR6, c[0x0][0x3bc] ;  /* 0x00007780ff0677ac */ /* 0x000e620008000800 */
[----:B------:R-:W-:Y:S01]  /*6ee0*/  IMAD.MOV.U32 R41, RZ, RZ, RZ ;  /* 0x000000ffff297224 */ /* 0x000fe200078e00ff */
[----:B------:R-:W-:Y:S04]  /*6ef0*/  LDS R13, [R13+0x40] ;  /* 0x000040000d0d7984 */ /* 0x000fe80000000800 */
[----:B------:R-:W2:Y:S04]  /*6f00*/  LDS R37, [R15+UR18+0x4] ;  /* 0x000004120f257984 */ /* 0x000ea80008000800 */
[----:B------:R-:W-:Y:S01]  /*6f10*/  LDS R12, [R14+UR18] ;  /* 0x000000120e0c7984 */ /* 0x000fe20008000800 */
[C---:B-1----:R-:W-:Y:S01]  /*6f20*/  IMAD.WIDE.U32 R22, R17.reuse, UR6, R40 ;  /* 0x0000000611167c25 */ /* 0x042fe2000f8e0028 */
[----:B------:R-:W1:Y:S03]  /*6f30*/  LDCU UR6, c[0x0][0x3c4] ;  /* 0x00007880ff0677ac */ /* 0x000e660008000800 */
[----:B------:R-:W-:Y:S01]  /*6f40*/  IMAD R0, R17, UR7, R23 ;  /* 0x0000000711007c24 */ /* 0x000fe2000f8e0217 */
[----:B0-----:R-:W-:-:S04]  /*6f50*/  LEA R18, P0, R22, R18, 0x2 ;  /* 0x0000001216127211 */ /* 0x001fc800078010ff */
[----:B------:R-:W-:Y:S02]  /*6f60*/  LEA.HI.X R19, R22, R19, R0, 0x2, P0 ;  /* 0x0000001316137211 */ /* 0x000fe400000f1400 */
[----:B------:R-:W1:Y:S04]  /*6f70*/  LDS R0, [R15+0x4] ;  /* 0x000004000f007984 */ /* 0x000e680000000800 */
[----:B------:R0:W3:Y:S01]  /*6f80*/  LDG.E.CONSTANT R18, desc[UR16][R18.64] ;  /* 0x0000001012127981 */ /* 0x0000e2000c1e9900 */
[----:B------:R-:W-:Y:S01]  /*6f90*/  BSSY.RECONVERGENT B2, `(.L_x_100) ;  /* 0x0000016000027945 */ /* 0x000fe20003800200 */
[----:B------:R-:W-:Y:S01]  /*6fa0*/  IADD3 R17, PT, PT, R17, 0x1, RZ ;  /* 0x0000000111117810 */ /* 0x000fe20007ffe0ff */
[----:B--2---:R-:W2:Y:S01]  /*6fb0*/  MUFU.RCP R22, R37 ;  /* 0x0000002500167308 */ /* 0x004ea20000001000 */
[----:B-1----:R-:W-:Y:S01]  /*6fc0*/  FFMA R0, R13, UR6, -R0 ;  /* 0x000000060d007c23 */ /* 0x002fe20008000800 */
[----:B--2---:R-:W-:-:S03]  /*6fd0*/  FFMA R13, -R37, R22, 1 ;  /* 0x3f800000250d7423 */ /* 0x004fc60000000116 */
[----:B------:R-:W-:Y:S01]  /*6fe0*/  FMUL R21, R0, 1.4426950216293334961 ;  /* 0x3fb8aa3b00157820 */ /* 0x000fe20000400000 */
[----:B0-----:R-:W-:Y:S01]  /*6ff0*/  FFMA R19, R22, R13, R22 ;  /* 0x0000000d16137223 */ /* 0x001fe20000000016 */
[----:B------:R-:W-:-:S03]  /*7000*/  FADD R13, RZ, -R12 ;  /* 0x8000000cff0d7221 */ /* 0x000fc60000000000 */
        /* <DEDUP_REMOVED lines=11> */
[----:B------:R-:W-:-:S07]  /*70c0*/  MOV R34, 0x70e0 ;  /* 0x000070e000227802 */ /* 0x000fce0000000f00 */
[----:B------:R-:W-:Y:S05]  /*70d0*/  CALL.REL.NOINC `($__internal_0_$__cuda_sm3x_div_rn_noftz_f32_slowpath) ;  /* 0x0000005000247944 */ /* 0x000fea0003c00000 */
[----:B------:R-:W-:-:S07]  /*70e0*/  MOV R15, R0 ;  /* 0x00000000000f7202 */ /* 0x000fce0000000f00 */
.L_x_101:
[----:B------:R-:W-:Y:S05]  /*70f0*/  BSYNC.RECONVERGENT B2 ;  /* 0x0000000000027941 */ /* 0x000fea0003800200 */
.L_x_100:
[----:B------:R-:W0:Y:S01]  /*7100*/  LDC.64 R12, c[0x0][0x380] ;  /* 0x0000e000ff0c7b82 */ /* 0x000e220000000a00 */
[----:B------:R-:W1:Y:S01]  /*7110*/  LDCU UR6, c[0x0][0x3bc] ;  /* 0x00007780ff0677ac */ /* 0x000e620008000800 */
[----:B------:R-:W-:Y:S01]  /*7120*/  IMAD.MOV.U32 R41, RZ, RZ, RZ ;  /* 0x000000ffff297224 */ /* 0x000fe200078e00ff */
[----:B------:R-:W2:Y:S01]  /*7130*/  LDS R14, [R14+UR18+0x4] ;  /* 0x000004120e0e7984 */ /* 0x000ea20008000800 */
[----:B-1----:R-:W-:-:S04]  /*7140*/  IMAD.WIDE.U32 R18, R17, UR6, R40 ;  /* 0x0000000611127c25 */ /* 0x002fc8000f8e0028 */
[----:B------:R-:W-:Y:S01]  /*7150*/  IMAD R17, R17, UR7, R19 ;  /* 0x0000000711117c24 */ /* 0x000fe2000f8e0213 */
[----:B0-----:R-:W-:-:S04]  /*7160*/  LEA R12, P0, R18, R12, 0x2 ;  /* 0x0000000c120c7211 */ /* 0x001fc800078010ff */
[----:B------:R-:W-:-:S05]  /*7170*/  LEA.HI.X R13, R18, R13, R17, 0x2, P0 ;  /* 0x0000000d120d7211 */ /* 0x000fca00000f1411 */
[----:B------:R-:W3:Y:S01]  /*7180*/  LDG.E.CONSTANT R12, desc[UR16][R12.64] ;  /* 0x000000100c0c7981 */ /* 0x000ee2000c1e9900 */
[----:B------:R-:W-:Y:S01]  /*7190*/  IADD3 R20, PT, PT, R20, 0x2, RZ ;  /* 0x0000000214147810 */ /* 0x000fe20007ffe0ff */
[----:B--2---:R-:W-:-:S04]  /*71a0*/  FADD R0, RZ, -R14 ;  /* 0x8000000eff007221 */ /* 0x004fc80000000000 */
[----:B------:R-:W-:-:S04]  /*71b0*/  FMUL R15, R0, R15 ;  /* 0x0000000f000f7220 */ /* 0x000fc80000400000 */
[----:B---3--:R-:W-:-:S07]  /*71c0*/  FFMA R42, R15, R12, R42 ;  /* 0x0000000c0f2a7223 */ /* 0x008fce000000002a */
.L_x_97:
[----:B------:R-:W-:-:S04]  /*71d0*/  ULOP3.LUT UR6, UR12, 0x1, URZ, 0xc0, !UPT ;  /* 0x000000010c067892 */ /* 0x000fc8000f8ec0ff */
[----:B------:R-:W-:-:S09]  /*71e0*/  UISETP.NE.U32.AND UP0, UPT, UR6, 0x1, UPT ;  /* 0x000000010600788c */ /* 0x000fd2000bf05070 */
[----:B------:R-:W-:Y:S05]  /*71f0*/  BRA.U UP0, `(.L_x_86) ;  /* 0x0000000100a47547 */ /* 0x000fea000b800000 */
[C---:B------:R-:W-:Y:S01]  /*7200*/  VIADD R0, R20.reuse, UR5 ;  /* 0x0000000514007c36 */ /* 0x040fe20008000000 */
[C---:B------:R-:W-:Y:S01]  /*7210*/  LEA R12, R20.reuse, R39, 0x4 ;  /* 0x00000027140c7211 */ /* 0x040fe200078e20ff */
[----:B------:R-:W0:Y:S01]  /*7220*/  LDCU UR6, c[0x0][0x3c4] ;  /* 0x00007880ff0677ac */ /* 0x000e220008000800 */
[----:B------:R-:W-:Y:S01]  /*7230*/  BSSY.RECONVERGENT B2, `(.L_x_102) ;  /* 0x0000019000027945 */ /* 0x000fe20003800200 */
[----:B------:R-:W-:Y:S02]  /*7240*/  IADD3 R20, PT, PT, R20, UR10, RZ ;  /* 0x0000000a14147c10 */ /* 0x000fe4000fffe0ff */
[----:B------:R-:W-:Y:S02]  /*7250*/  LEA R12, R12, R7, 0x2 ;  /* 0x000000070c0c7211 */ /* 0x000fe400078e10ff */
[----:B------:R-:W-:-:S03]  /*7260*/  LEA R13, R0, UR19, 0x2 ;  /* 0x00000013000d7c11 */ /* 0x000fc6000f8e10ff */
[----:B------:R-:W-:Y:S04]  /*7270*/  LDS R15, [R12] ;  /* 0x000000000c0f7984 */ /* 0x000fe80000000800 */
[----:B------:R-:W0:Y:S04]  /*7280*/  LDS R0, [R13] ;  /* 0x000000000d007984 */ /* 0x000e280000000800 */
[----:B------:R1:W2:Y:S02]  /*7290*/  LDS R37, [R13+UR18] ;  /* 0x000000120d257984 */ /* 0x0002a40008000800 */
[----:B-1----:R-:W-:-:S02]  /*72a0*/  VIADD R13, R13, UR18 ;  /* 0x000000120d0d7c36 */ /* 0x002fc40008000000 */
        /* <DEDUP_REMOVED lines=14> */
[----:B------:R-:W-:-:S07]  /*7390*/  MOV R34, 0x73b0 ;  /* 0x000073b000227802 */ /* 0x000fce0000000f00 */
[----:B------:R-:W-:Y:S05]  /*73a0*/  CALL.REL.NOINC `($__internal_0_$__cuda_sm3x_div_rn_noftz_f32_slowpath) ;  /* 0x0000004c00707944 */ /* 0x000fea0003c00000 */
[----:B------:R-:W-:-:S07]  /*73b0*/  MOV R12, R0 ;  /* 0x00000000000c7202 */ /* 0x000fce0000000f00 */
.L_x_103:
[----:B------:R-:W-:Y:S05]  /*73c0*/  BSYNC.RECONVERGENT B2 ;  /* 0x0000000000027941 */ /* 0x000fea0003800200 */
.L_x_102:
[----:B------:R-:W0:Y:S01]  /*73d0*/  LDC.64 R14, c[0x0][0x380] ;  /* 0x0000e000ff0e7b82 */ /* 0x000e220000000a00 */
[----:B------:R-:W1:Y:S01]  /*73e0*/  LDCU UR6, c[0x0][0x3bc] ;  /* 0x00007780ff0677ac */ /* 0x000e620008000800 */
[----:B------:R-:W-:Y:S01]  /*73f0*/  MOV R41, RZ ;  /* 0x000000ff00297202 */ /* 0x000fe20000000f00 */
[----:B------:R-:W2:Y:S02]  /*7400*/  LDS R13, [R13+UR18] ;  /* 0x000000120d0d7984 */ /* 0x000ea40008000800 */
[----:B-1----:R-:W-:-:S04]  /*7410*/  IMAD.WIDE.U32 R16, R20, UR6, R40 ;  /* 0x0000000614107c25 */ /* 0x002fc8000f8e0028 */
[----:B------:R-:W-:Y:S01]  /*7420*/  IMAD R20, R20, UR7, R17 ;  /* 0x0000000714147c24 */ /* 0x000fe2000f8e0211 */
[----:B0-----:R-:W-:-:S04]  /*7430*/  LEA R14, P0, R16, R14, 0x2 ;  /* 0x0000000e100e7211 */ /* 0x001fc800078010ff */
[----:B------:R-:W-:-:S05]  /*7440*/  LEA.HI.X R15, R16, R15, R20, 0x2, P0 ;  /* 0x0000000f100f7211 */ /* 0x000fca00000f1414 */
[----:B------:R-:W3:Y:S01]  /*7450*/  LDG.E.CONSTANT R14, desc[UR16][R14.64] ;  /* 0x000000100e0e7981 */ /* 0x000ee2000c1e9900 */
[----:B--2---:R-:W-:-:S04]  /*7460*/  FADD R17, RZ, -R13 ;  /* 0x8000000dff117221 */ /* 0x004fc80000000000 */
[----:B------:R-:W-:-:S04]  /*7470*/  FMUL R17, R17, R12 ;  /* 0x0000000c11117220 */ /* 0x000fc80000400000 */
[----:B---3--:R-:W-:-:S07]  /*7480*/  FFMA R42, R17, R14, R42 ;  /* 0x0000000e112a7223 */ /* 0x008fce000000002a */
.L_x_86:
[----:B------:R-:W0:Y:S01]  /*7490*/  LDCU UR6, c[0x0][0x3bc] ;  /* 0x00007780ff0677ac */ /* 0x000e220008000800 */
[----:B------:R-:W-:-:S04]  /*74a0*/  IMAD.WIDE.U32 R12, R40, 0x4, R44 ;  /* 0x00000004280c7825 */ /* 0x000fc800078e002c */
[----:B------:R-:W-:Y:S01]  /*74b0*/  VIADD R40, R40, 0x1 ;  /* 0x0000000128287836 */ /* 0x000fe20000000000 */
[----:B------:R1:W-:Y:S04]  /*74c0*/  REDG.E.ADD.F32.FTZ.RN.STRONG.GPU desc[UR16][R12.64], R42 ;  /* 0x0000002a0c0079a6 */ /* 0x0003e8000c12f310 */
[----:B0-----:R-:W-:-:S13]  /*74d0*/  ISETP.NE.AND P0, PT, R40, UR6, PT ;  /* 0x0000000628007c0c */ /* 0x001fda000bf05270 */
[----:B-1----:R-:W-:Y:S05]  /*74e0*/  @P0 BRA `(.L_x_104) ;  /* 0xffffffec00640947 */ /* 0x002fea000383ffff */
.L_x_74:
[----:B------:R-:W-:-:S04]  /*74f0*/  IADD3 R39, PT, PT, R39, UR15, RZ ;  /* 0x0000000f27277c10 */ /* 0x000fc8000fffe0ff */
[----:B------:R-:W-:-:S13]  /*7500*/  ISETP.GE.AND P0, PT, R39, R30, PT ;  /* 0x0000001e2700720c */ /* 0x000fda0003f06270 */
[----:B------:R-:W-:Y:S05]  /*7510*/  @!P0 BRA `(.L_x_105) ;  /* 0xffffffdc00488947 */ /* 0x000fea000383ffff */
.L_x_73:
[----:B------:R-:W2:Y:S02]  /*7520*/  LDCU UR6, c[0x0][0x3c0] ;  /* 0x00007800ff0677ac */ /* 0x000ea40008000800 */
[----:B--2---:R-:W-:Y:S01]  /*7530*/  ISETP.GE.AND P0, PT, R29, UR6, PT ;  /* 0x000000061d007c0c */ /* 0x004fe2000bf06270 */
[----:B------:R-:W-:Y:S05]  /*7540*/  WARPSYNC.ALL ;  /* 0x0000000000007948 */ /* 0x000fea0003800000 */
[----:B------:R-:W-:Y:S07]  /*7550*/  BAR.SYNC.DEFER_BLOCKING 0x0 ;  /* 0x0000000000007b1d */ /* 0x000fee0000010000 */
[----:B------:R-:W-:Y:S05]  /*7560*/  @P0 BRA `(.L_x_106) ;  /* 0x0000001000340947 */ /* 0x000fea0003800000 */
[----:B------:R-:W-:-:S07]  /*7570*/  MOV R32, R29 ;  /* 0x0000001d00207202 */ /* 0x000fce0000000f00 */
.L_x_120:
[----:B------:R-:W-:-:S13]  /*7580*/  ISETP.GE.AND P0, PT, R2, 0x1, PT ;  /* 0x000000010200780c */ /* 0x000fda0003f06270 */
[----:B--2---:R-:W-:Y:S05]  /*7590*/  @!P0 BRA `(.L_x_107) ;  /* 0x0000001000188947 */ /* 0x004fea0003800000 */
[----:B0-----:R-:W-:Y:S01]  /*75a0*/  SHF.R.S32.HI R21, RZ, 0x1f, R32 ;  /* 0x0000001fff157819 */ /* 0x001fe20000011420 */
[----:B------:R-:W-:-:S07]  /*75b0*/  IMAD.MOV.U32 R30, RZ, RZ, RZ ;  /* 0x000000ffff1e7224 */ /* 0x000fce00078e00ff */
.L_x_119:
[----:B------:R-:W-:Y:S05]  /*75c0*/  YIELD ;  /* 0x0000000000007946 */ /* 0x000fea0003800000 */
[----:B------:R-:W-:Y:S01]  /*75d0*/  UISETP.GE.AND UP0, UPT, UR11, 0x1, UPT ;  /* 0x000000010b00788c */ /* 0x000fe2000bf06270 */
[----:B--2---:R-:W-:-:S08]  /*75e0*/  MOV R23, RZ ;  /* 0x000000ff00177202 */ /* 0x004fd00000000f00 */
[----:B------:R-:W-:Y:S05]  /*75f0*/  BRA.U !UP0, `(.L_x_108) ;  /* 0x0000000d08c47547 */ /* 0x000fea000b800000 */
[----:B------:R-:W-:Y:S01]  /*7600*/  UISETP.GE.AND UP0, UPT, UR8, 0x4, UPT ;  /* 0x000000040800788c */ /* 0x000fe2000bf06270 */
[----:B------:R-:W-:Y:S01]  /*7610*/  MOV R23, RZ ;  /* 0x000000ff00177202 */ /* 0x000fe20000000f00 */
[----:B------:R-:W-:-:S07]  /*7620*/  IMAD.MOV.U32 R17, RZ, RZ, RZ ;  /* 0x000000ffff117224 */ /* 0x000fce00078e00ff */
[----:B------:R-:W-:Y:S05]  /*7630*/  BRA.U !UP0, `(.L_x_109) ;  /* 0x0000000908047547 */ /* 0x000fea000b800000 */
[----:B------:R-:W-:-:S07]  /*7640*/  CS2R R22, SRZ ;  /* 0x0000000000167805 */ /* 0x000fce000001ff00 */
.L_x_114:
[C---:B------:R-:W-:Y:S01]  /*7650*/  LEA R20, R22.reuse, R30, 0x4 ;  /* 0x0000001e16147211 */ /* 0x040fe200078e20ff */
[----:B------:R-:W0:Y:S01]  /*7660*/  LDCU UR6, c[0x0][0x3c4] ;  /* 0x00007880ff0677ac */ /* 0x000e220008000800 */
[C---:B------:R-:W-:Y:S02]  /*7670*/  IADD3 R0, PT, PT, R22.reuse, UR5, RZ ;  /* 0x0000000516007c10 */ /* 0x040fe4000fffe0ff */
[----:B------:R-:W-:Y:S01]  /*7680*/  IADD3 R39, PT, PT, R22, UR10, RZ ;  /* 0x0000000a16277c10 */ /* 0x000fe2000fffe0ff */
[----:B------:R-:W-:Y:S01]  /*7690*/  IMAD R20, R20, 0x4, R7 ;  /* 0x0000000414147824 */ /* 0x000fe200078e0207 */
[----:B------:R-:W-:-:S04]  /*76a0*/  LEA R31, R0, UR19, 0x2 ;  /* 0x00000013001f7c11 */ /* 0x000fc8000f8e10ff */
[----:B------:R-:W-:Y:S04]  /*76b0*/  LDS R33, [R20] ;  /* 0x0000000014217984 */ /* 0x000fe80000000800 */
[----:B------:R-:W0:Y:S04]  /*76c0*/  LDS.128 R16, [R31] ;  /* 0x000000001f107984 */ /* 0x000e280000000c00 */
[----:B-1----:R-:W1:Y:S01]  /*76d0*/  LDS.128 R12, [R31+UR18] ;  /* 0x000000121f0c7984 */ /* 0x002e620008000c00 */
        /* <DEDUP_REMOVED lines=18> */
.L_x_110:
[----:B------:R-:W0:Y:S01]  /*7800*/  LDCU.64 UR24, c[0x0][0x3c0] ;  /* 0x00007800ff1877ac */ /* 0x000e220008000a00 */
[----:B------:R-:W-:Y:S01]  /*7810*/  MOV R33, R21 ;  /* 0x0000001500217202 */ /* 0x000fe20000000f00 */
[----:B------:R-:W1:Y:S01]  /*7820*/  LDS R0, [R20+0x40] ;  /* 0x0000400014007984 */ /* 0x000e620000000800 */
[----:B------:R-:W2:Y:S01]  /*7830*/  LDCU.64 UR26, c[0x0][0x398] ;  /* 0x00007300ff1a77ac */ /* 0x000ea20008000a00 */
[----:B0-----:R-:W-:-:S04]  /*7840*/  IMAD.WIDE.U32 R36, R39, UR24, R32 ;  /* 0x0000001827247c25 */ /* 0x001fc8000f8e0020 */
[----:B------:R-:W-:Y:S01]  /*7850*/  IMAD R31, R39, R8, R37 ;  /* 0x00000008271f7224 */ /* 0x000fe200078e0225 */
[----:B--2---:R-:W-:-:S04]  /*7860*/  LEA R34, P0, R36, UR26, 0x2 ;  /* 0x0000001a24227c11 */ /* 0x004fc8000f8010ff */
[----:B------:R-:W-:-:S05]  /*7870*/  LEA.HI.X R35, R36, UR27, R31, 0x2, P0 ;  /* 0x0000001b24237c11 */ /* 0x000fca00080f141f */
[----:B------:R-:W2:Y:S01]  /*7880*/  LDG.E.CONSTANT R34, desc[UR16][R34.64] ;  /* 0x0000001022227981 */ /* 0x000ea2000c1e9900 */
[----:B------:R-:W0:Y:S01]  /*7890*/  MUFU.RCP R16, R13 ;  /* 0x0000000d00107308 */ /* 0x000e220000001000 */
[----:B-1----:R-:W-:-:S04]  /*78a0*/  FFMA R0, R0, UR25, -R17 ;  /* 0x0000001900007c23 */ /* 0x002fc80008000811 */
[----:B------:R-:W-:Y:S01]  /*78b0*/  FMUL R12, R0, 1.4426950216293334961 ;  /* 0x3fb8aa3b000c7820 */ /* 0x000fe20000400000 */
[----:B0-----:R-:W-:-:S04]  /*78c0*/  FFMA R17, -R13, R16, 1 ;  /* 0x3f8000000d117423 */ /* 0x001fc80000000110 */
[----:B------:R-:W-:Y:S01]  /*78d0*/  FSETP.GEU.AND P0, PT, R12, -126, PT ;  /* 0xc2fc00000c00780b */ /* 0x000fe20003f0e000 */
[----:B------:R-:W-:-:S12]  /*78e0*/  FFMA R17, R16, R17, R16 ;  /* 0x0000001110117223 */ /* 0x000fd80000000010 */
[----:B------:R-:W-:-:S04]  /*78f0*/  @!P0 FMUL R12, R12, 0.5 ;  /* 0x3f0000000c0c8820 */ /* 0x000fc80000400000 */
[----:B------:R-:W0:Y:S02]  /*7900*/  MUFU.EX2 R0, R12 ;  /* 0x0000000c00007308 */ /* 0x000e240000000800 */
[----:B0-----:R-:W-:-:S06]  /*7910*/  @!P0 FMUL R0, R0, R0 ;  /* 0x0000000000008220 */ /* 0x001fcc0000400000 */
[----:B------:R-:W0:Y:S01]  /*7920*/  FCHK P0, R0, R13 ;  /* 0x0000000d00007302 */ /* 0x000e220000000000 */
[----:B------:R-:W-:-:S04]  /*7930*/  FFMA R16, R0, R17, RZ ;  /* 0x0000001100107223 */ /* 0x000fc800000000ff */
[----:B------:R-:W-:Y:S01]  /*7940*/  FFMA R31, -R13, R16, R0 ;  /* 0x000000100d1f7223 */ /* 0x000fe20000000100 */
[----:B--2---:R-:W-:-:S03]  /*7950*/  FFMA R23, R34, R38, R23 ;  /* 0x0000002622177223 */ /* 0x004fc60000000017 */
[----:B------:R-:W-:Y:S01]  /*7960*/  FFMA R34, R17, R31, R16 ;  /* 0x0000001f11227223 */ /* 0x000fe20000000010 */
[----:B------:R-:W-:Y:S01]  /*7970*/  IADD3 R17, PT, PT, R39, 0x1, RZ ;  /* 0x0000000127117810 */ /* 0x000fe20007ffe0ff */
[----:B0-----:R-:W-:Y:S06]  /*7980*/  @!P0 BRA `(.L_x_111) ;  /* 0x0000000000108947 */ /* 0x001fec0003800000 */
[----:B------:R-:W-:Y:S01]  /*7990*/  IMAD.MOV.U32 R37, RZ, RZ, R13 ;  /* 0x000000ffff257224 */ /* 0x000fe200078e000d */
[----:B------:R-:W-:-:S07]  /*79a0*/  MOV R34, 0x79c0 ;  /* 0x000079c000227802 */ /* 0x000fce0000000f00 */
[----:B------:R-:W-:Y:S05]  /*79b0*/  CALL.REL.NOINC `($__internal_0_$__cuda_sm3x_div_rn_noftz_f32_slowpath) ;  /* 0x0000004400ec7944 */ /* 0x000fea0003c00000 */
[----:B------:R-:W-:-:S07]  /*79c0*/  MOV R34, R0 ;  /* 0x0000000000227202 */ /* 0x000fce0000000f00 */
.L_x_111:
[----:B------:R-:W0:Y:S01]  /*79d0*/  LDCU.64 UR24, c[0x0][0x3c0] ;  /* 0x00007800ff1877ac */ /* 0x000e220008000a00 */
[----:B------:R-:W-:Y:S01]  /*79e0*/  MOV R33, R21 ;  /* 0x0000001500217202 */ /* 0x000fe20000000f00 */
[----:B------:R-:W1:Y:S02]  /*79f0*/  LDCU.64 UR26, c[0x0][0x398] ;  /* 0x00007300ff1a77ac */ /* 0x000e640008000a00 */
[----:B0-----:R-:W-:-:S04]  /*7a00*/  IMAD.WIDE.U32 R12, R17, UR24, R32 ;  /* 0x00000018110c7c25 */ /* 0x001fc8000f8e0020 */
[----:B------:R-:W-:Y:S01]  /*7a10*/  IMAD R17, R17, R8, R13 ;  /* 0x0000000811117224 */ /* 0x000fe200078e020d */
[C---:B-1----:R-:W-:Y:S01]  /*7a20*/  LEA R16, P0, R12.reuse, UR26, 0x2 ;  /* 0x0000001a0c107c11 */ /* 0x042fe2000f8010ff */
[----:B------:R-:W0:Y:S03]  /*7a30*/  LDS R13, [R20+0x80] ;  /* 0x00008000140d7984 */ /* 0x000e260000000800 */
[----:B------:R-:W-:-:S05]  /*7a40*/  LEA.HI.X R17, R12, UR27, R17, 0x2, P0 ;  /* 0x0000001b0c117c11 */ /* 0x000fca00080f1411 */
[----:B------:R1:W2:Y:S01]  /*7a50*/  LDG.E.CONSTANT R16, desc[UR16][R16.64] ;  /* 0x0000001010107981 */ /* 0x0002a2000c1e9900 */
[----:B0-----:R-:W-:-:S04]  /*7a60*/  FFMA R13, R13, UR25, -R18 ;  /* 0x000000190d0d7c23 */ /* 0x001fc80008000812 */
[----:B------:R-:W-:Y:S02]  /*7a70*/  FMUL R12, R13, 1.4426950216293334961 ;  /* 0x3fb8aa3b0d0c7820 */ /* 0x000fe40000400000 */
[----:B------:R-:W0:Y:S03]  /*7a80*/  MUFU.RCP R13, R14 ;  /* 0x0000000e000d7308 */ /* 0x000e260000001000 */
        /* <DEDUP_REMOVED lines=8> */
[----:B-1----:R-:W-:-:S04]  /*7b10*/  FFMA R17, -R14, R18, R0 ;  /* 0x000000120e117223 */ /* 0x002fc80000000100 */
[----:B------:R-:W-:Y:S01]  /*7b20*/  FFMA R18, R13, R17, R18 ;  /* 0x000000110d127223 */ /* 0x000fe20000000012 */
[----:B------:R-:W-:Y:S02]  /*7b30*/  VIADD R13, R39, 0x2 ;  /* 0x00000002270d7836 */ /* 0x000fe40000000000 */
[----:B--2---:R-:W-:Y:S01]  /*7b40*/  FFMA R23, R16, R34, R23 ;  /* 0x0000002210177223 */ /* 0x004fe20000000017 */
[----:B0-----:R-:W-:Y:S06]  /*7b50*/  @!P0 BRA `(.L_x_112) ;  /* 0x0000000000108947 */ /* 0x001fec0003800000 */
[----:B------:R-:W-:Y:S02]  /*7b60*/  MOV R37, R14 ;  /* 0x0000000e00257202 */ /* 0x000fe40000000f00 */
[----:B------:R-:W-:-:S07]  /*7b70*/  MOV R34, 0x7b90 ;  /* 0x00007b9000227802 */ /* 0x000fce0000000f00 */
[----:B------:R-:W-:Y:S05]  /*7b80*/  CALL.REL.NOINC `($__internal_0_$__cuda_sm3x_div_rn_noftz_f32_slowpath) ;  /* 0x0000004400787944 */ /* 0x000fea0003c00000 */
[----:B------:R-:W-:-:S07]  /*7b90*/  MOV R18, R0 ;  /* 0x0000000000127202 */ /* 0x000fce0000000f00 */
.L_x_112:
[----:B------:R-:W0:Y:S01]  /*7ba0*/  LDCU.64 UR24, c[0x0][0x3c0] ;  /* 0x00007800ff1877ac */ /* 0x000e220008000a00 */
[----:B------:R-:W-:Y:S01]  /*7bb0*/  IMAD.MOV.U32 R33, RZ, RZ, R21 ;  /* 0x000000ffff217224 */ /* 0x000fe200078e0015 */
[----:B------:R-:W1:Y:S01]  /*7bc0*/  LDS R20, [R20+0xc0] ;  /* 0x0000c00014147984 */ /* 0x000e620000000800 */
[----:B------:R-:W2:Y:S01]  /*7bd0*/  LDCU.64 UR26, c[0x0][0x398] ;  /* 0x00007300ff1a77ac */ /* 0x000ea20008000a00 */
[----:B0-----:R-:W-:-:S04]  /*7be0*/  IMAD.WIDE.U32 R16, R13, UR24, R32 ;  /* 0x000000180d107c25 */ /* 0x001fc8000f8e0020 */
[----:B------:R-:W-:Y:S01]  /*7bf0*/  IMAD R13, R13, R8, R17 ;  /* 0x000000080d0d7224 */ /* 0x000fe200078e0211 */
[----:B--2---:R-:W-:-:S04]  /*7c00*/  LEA R12, P0, R16, UR26, 0x2 ;  /* 0x0000001a100c7c11 */ /* 0x004fc8000f8010ff */
[----:B------:R-:W-:-:S05]  /*7c10*/  LEA.HI.X R13, R16, UR27, R13, 0x2, P0 ;  /* 0x0000001b100d7c11 */ /* 0x000fca00080f140d */
[----:B------:R0:W2:Y:S01]  /*7c20*/  LDG.E.CONSTANT R12, desc[UR16][R12.64] ;  /* 0x000000100c0c7981 */ /* 0x0000a2000c1e9900 */
[----:B------:R-:W3:Y:S01]  /*7c30*/  MUFU.RCP R14, R15 ;  /* 0x0000000f000e7308 */ /* 0x000ee20000001000 */
[----:B------:R-:W-:Y:S01]  /*7c40*/  IADD3 R39, PT, PT, R39, 0x3, RZ ;  /* 0x0000000327277810 */ /* 0x000fe20007ffe0ff */
[----:B-1----:R-:W-:-:S04]  /*7c50*/  FFMA R19, R20, UR25, -R19 ;  /* 0x0000001914137c23 */ /* 0x002fc80008000813 */
[----:B------:R-:W-:Y:S01]  /*7c60*/  FMUL R19, R19, 1.4426950216293334961 ;  /* 0x3fb8aa3b13137820 */ /* 0x000fe20000400000 */
[----:B---3--:R-:W-:-:S04]  /*7c70*/  FFMA R17, -R15, R14, 1 ;  /* 0x3f8000000f117423 */ /* 0x008fc8000000010e */
[----:B------:R-:W-:Y:S01]  /*7c80*/  FSETP.GEU.AND P0, PT, R19, -126, PT ;  /* 0xc2fc00001300780b */ /* 0x000fe20003f0e000 */
[----:B------:R-:W-:-:S12]  /*7c90*/  FFMA R17, R14, R17, R14 ;  /* 0x000000110e117223 */ /* 0x000fd8000000000e */
[----:B------:R-:W-:-:S04]  /*7ca0*/  @!P0 FMUL R19, R19, 0.5 ;  /* 0x3f00000013138820 */ /* 0x000fc80000400000 */
[----:B------:R-:W1:Y:S02]  /*7cb0*/  MUFU.EX2 R0, R19 ;  /* 0x0000001300007308 */ /* 0x000e640000000800 */
[----:B-1----:R-:W-:-:S06]  /*7cc0*/  @!P0 FMUL R0, R0, R0 ;  /* 0x0000000000008220 */ /* 0x002fcc0000400000 */
        /* <DEDUP_REMOVED lines=9> */
[----:B------:R-:W-:-:S07]  /*7d60*/  IMAD.MOV.U32 R16, RZ, RZ, R0 ;  /* 0x000000ffff107224 */ /* 0x000fce00078e0000 */
.L_x_113:
[----:B------:R-:W0:Y:S01]  /*7d70*/  LDCU UR6, c[0x0][0x3c0] ;  /* 0x00007800ff0677ac */ /* 0x000e220008000800 */
[----:B------:R-:W-:Y:S01]  /*7d80*/  MOV R20, R32 ;  /* 0x0000002000147202 */ /* 0x000fe20000000f00 */
[----:B------:R-:W1:Y:S04]  /*7d90*/  LDCU.64 UR24, c[0x0][0x398] ;  /* 0x00007300ff1877ac */ /* 0x000e680008000a00 */
[----:B0-----:R-:W-:-:S04]  /*7da0*/  IMAD.WIDE.U32 R12, R39, UR6, R20 ;  /* 0x00000006270c7c25 */ /* 0x001fc8000f8e0014 */
[----:B------:R-:W-:Y:S01]  /*7db0*/  IMAD R39, R39, R8, R13 ;  /* 0x0000000827277224 */ /* 0x000fe200078e020d */
[----:B-1----:R-:W-:-:S04]  /*7dc0*/  LEA R14, P0, R12, UR24, 0x2 ;  /* 0x000000180c0e7c11 */ /* 0x002fc8000f8010ff */
[----:B------:R-:W-:-:S05]  /*7dd0*/  LEA.HI.X R15, R12, UR25, R39, 0x2, P0 ;  /* 0x000000190c0f7c11 */ /* 0x000fca00080f1427 */
[----:B------:R-:W2:Y:S01]  /*7de0*/  LDG.E.CONSTANT R14, desc[UR16][R14.64] ;  /* 0x000000100e0e7981 */ /* 0x000ea2000c1e9900 */
[----:B------:R-:W-:Y:S01]  /*7df0*/  ULOP3.LUT UR6, UR12, 0x1c, URZ, 0xc0, !UPT ;  /* 0x0000001c0c067892 */ /* 0x000fe2000f8ec0ff */
[----:B------:R-:W-:-:S05]  /*7e00*/  IADD3 R22, PT, PT, R22, 0x4, RZ ;  /* 0x0000000416167810 */ /* 0x000fca0007ffe0ff */
[----:B------:R-:W-:Y:S01]  /*7e10*/  ISETP.NE.AND P0, PT, R22, UR6, PT ;  /* 0x0000000616007c0c */ /* 0x000fe2000bf05270 */
[----:B--2---:R-:W-:-:S12]  /*7e20*/  FFMA R23, R14, R16, R23 ;  /* 0x000000100e177223 */ /* 0x004fd80000000017 */
[----:B------:R-:W-:Y:S05]  /*7e30*/  @P0 BRA `(.L_x_114) ;  /* 0xfffffff800040947 */ /* 0x000fea000383ffff */
[----:B------:R-:W-:-:S07]  /*7e40*/  IMAD.U32 R17, RZ, RZ, UR6 ;  /* 0x00000006ff117e24 */ /* 0x000fce000f8e00ff */
.L_x_109:
[----:B------:R-:W-:-:S09]  /*7e50*/  ULOP3.LUT UP0, UR6, UR12, 0x3, URZ, 0xc0, !UPT ;  /* 0x000000030c067892 */ /* 0x000fd2000f80c0ff */
[----:B------:R-:W-:Y:S05]  /*7e60*/  BRA.U !UP0, `(.L_x_108) ;  /* 0x0000000508a87547 */ /* 0x000fea000b800000 */
[----:B------:R-:W-:-:S09]  /*7e70*/  UISETP.NE.AND UP0, UPT, UR6, 0x1, UPT ;  /* 0x000000010600788c */ /* 0x000fd2000bf05270 */
[----:B------:R-:W-:Y:S05]  /*7e80*/  BRA.U !UP0, `(.L_x_115) ;  /* 0x0000000508087547 */ /* 0x000fea000b800000 */
[C---:B------:R-:W-:Y:S01]  /*7e90*/  LEA R0, R17.reuse, R30, 0x4 ;  /* 0x0000001e11007211 */ /* 0x040fe200078e20ff */
[----:B------:R-:W0:Y:S01]  /*7ea0*/  LDCU UR6, c[0x0][0x3c4] ;  /* 0x00007880ff0677ac */ /* 0x000e220008000800 */
[----:B------:R-:W-:-:S03]  /*7eb0*/  IADD3 R14, PT, PT, R17, UR5, RZ ;  /* 0x00000005110e7c10 */ /* 0x000fc6000fffe0ff */
[----:B-1----:R-:W-:Y:S01]  /*7ec0*/  IMAD R13, R0, 0x4, R7 ;  /* 0x00000004000d7824 */ /* 0x002fe200078e0207 */
[----:B------:R-:W-:-:S04]  /*7ed0*/  LEA R14, R14, UR19, 0x2 ;  /* 0x000000130e0e7c11 */ /* 0x000fc8000f8e10ff */
        /* <DEDUP_REMOVED lines=11> */
[----:B------:R-:W-:Y:S01]  /*7f90*/  IADD3 R15, PT, PT, R17, UR10, RZ ;  /* 0x0000000a110f7c10 */ /* 0x000fe2000fffe0ff */
[----:B0-----:R-:W-:-:S05]  /*7fa0*/  @!P0 FMUL R0, R0, R0 ;  /* 0x0000000000008220 */ /* 0x001fca0000400000 */
        /* <DEDUP_REMOVED lines=8> */
.L_x_116:
[----:B------:R-:W0:Y:S01]  /*8030*/  LDCU.64 UR24, c[0x0][0x3c0] ;  /* 0x00007800ff1877ac */ /* 0x000e220008000a00 */
[----:B------:R-:W-:Y:S01]  /*8040*/  IMAD.MOV.U32 R20, RZ, RZ, R32 ;  /* 0x000000ffff147224 */ /* 0x000fe200078e0020 */
[----:B------:R-:W-:Y:S01]  /*8050*/  LDS R13, [R13+0x40] ;  /* 0x000040000d0d7984 */ /* 0x000fe20000000800 */
[----:B------:R-:W1:Y:S03]  /*8060*/  LDCU.64 UR26, c[0x0][0x398] ;  /* 0x00007300ff1a77ac */ /* 0x000e660008000a00 */
[----:B------:R-:W2:Y:S04]  /*8070*/  LDS R0, [R14+0x4] ;  /* 0x000004000e007984 */ /* 0x000ea80000000800 */
[----:B------:R-:W3:Y:S01]  /*8080*/  LDS R37, [R14+UR18+0x4] ;  /* 0x000004120e257984 */ /* 0x000ee20008000800 */
[----:B0-----:R-:W-:-:S04]  /*8090*/  IMAD.WIDE.U32 R18, R15, UR24, R20 ;  /* 0x000000180f127c25 */ /* 0x001fc8000f8e0014 */
[----:B------:R-:W-:Y:S01]  /*80a0*/  IMAD R19, R15, R8, R19 ;  /* 0x000000080f137224 */ /* 0x000fe200078e0213 */
[----:B-1----:R-:W-:-:S04]  /*80b0*/  LEA R34, P0, R18, UR26, 0x2 ;  /* 0x0000001a12227c11 */ /* 0x002fc8000f8010ff */
[----:B------:R-:W-:-:S05]  /*80c0*/  LEA.HI.X R35, R18, UR27, R19, 0x2, P0 ;  /* 0x0000001b12237c11 */ /* 0x000fca00080f1413 */
[----:B------:R-:W4:Y:S01]  /*80d0*/  LDG.E.CONSTANT R34, desc[UR16][R34.64] ;  /* 0x0000001022227981 */ /* 0x000f22000c1e9900 */
[----:B------:R-:W-:Y:S01]  /*80e0*/  IADD3 R15, PT, PT, R15, 0x1, RZ ;  /* 0x000000010f0f7810 */ /* 0x000fe20007ffe0ff */
[----:B--2---:R-:W-:-:S04]  /*80f0*/  FFMA R0, R13, UR25, -R0 ;  /* 0x000000190d007c23 */ /* 0x004fc80008000800 */
[----:B------:R-:W-:Y:S01]  /*8100*/  FMUL R12, R0, 1.4426950216293334961 ;  /* 0x3fb8aa3b000c7820 */ /* 0x000fe20000400000 */
[----:B---3--:R-:W0:Y:S04]  /*8110*/  MUFU.RCP R18, R37 ;  /* 0x0000002500127308 */ /* 0x008e280000001000 */
        /* <DEDUP_REMOVED lines=10> */
[----:B----4-:R-:W-:Y:S01]  /*81c0*/  FFMA R23, R34, R16, R23 ;  /* 0x0000001022177223 */ /* 0x010fe20000000017 */
[----:B0-----:R-:W-:Y:S06]  /*81d0*/  @!P0 BRA `(.L_x_117) ;  /* 0x00000000000c8947 */ /* 0x001fec0003800000 */
[----:B------:R-:W-:-:S07]  /*81e0*/  MOV R34, 0x8200 ;  /* 0x0000820000227802 */ /* 0x000fce0000000f00 */
[----:B------:R-:W-:Y:S05]  /*81f0*/  CALL.REL.NOINC `($__internal_0_$__cuda_sm3x_div_rn_noftz_f32_slowpath) ;  /* 0x0000003c00dc7944 */ /* 0x000fea0003c00000 */
[----:B------:R-:W-:-:S07]  /*8200*/  MOV R18, R0 ;  /* 0x0000000000127202 */ /* 0x000fce0000000f00 */
.L_x_117:
[----:B------:R-:W0:Y:S01]  /*8210*/  LDCU UR6, c[0x0][0x3c0] ;  /* 0x00007800ff0677ac */ /* 0x000e220008000800 */
[----:B------:R-:W-:Y:S01]  /*8220*/  IMAD.MOV.U32 R20, RZ, RZ, R32 ;  /* 0x000000ffff147224 */ /* 0x000fe200078e0020 */
[----:B------:R-:W1:Y:S03]  /*8230*/  LDCU.64 UR24, c[0x0][0x398] ;  /* 0x00007300ff1877ac */ /* 0x000e660008000a00 */
[----:B0-----:R-:W-:-:S04]  /*8240*/  IMAD.WIDE.U32 R12, R15, UR6, R20 ;  /* 0x000000060f0c7c25 */ /* 0x001fc8000f8e0014 */
[----:B------:R-:W-:Y:S01]  /*8250*/  IMAD R15, R15, R8, R13 ;  /* 0x000000080f0f7224 */ /* 0x000fe200078e020d */
[----:B-1----:R-:W-:-:S04]  /*8260*/  LEA R14, P0, R12, UR24, 0x2 ;  /* 0x000000180c0e7c11 */ /* 0x002fc8000f8010ff */
[----:B------:R-:W-:-:S05]  /*8270*/  LEA.HI.X R15, R12, UR25, R15, 0x2, P0 ;  /* 0x000000190c0f7c11 */ /* 0x000fca00080f140f */
[----:B------:R-:W2:Y:S01]  /*8280*/  LDG.E.CONSTANT R14, desc[UR16][R14.64] ;  /* 0x000000100e0e7981 */ /* 0x000ea2000c1e9900 */
[----:B------:R-:W-:Y:S01]  /*8290*/  IADD3 R17, PT, PT, R17, 0x2, RZ ;  /* 0x0000000211117810 */ /* 0x000fe20007ffe0ff */
[----:B--2---:R-:W-:-:S07]  /*82a0*/  FFMA R23, R14, R18, R23 ;  /* 0x000000120e177223 */ /* 0x004fce0000000017 */
.L_x_115:
[----:B------:R-:W-:-:S04]  /*82b0*/  ULOP3.LUT UR6, UR12, 0x1, URZ, 0xc0, !UPT ;  /* 0x000000010c067892 */ /* 0x000fc8000f8ec0ff */
[----:B------:R-:W-:-:S09]  /*82c0*/  UISETP.NE.U32.AND UP0, UPT, UR6, 0x1, UPT ;  /* 0x000000010600788c */ /* 0x000fd2000bf05070 */
[----:B------:R-:W-:Y:S05]  /*82d0*/  BRA.U UP0, `(.L_x_108) ;  /* 0x00000001008c7547 */ /* 0x000fea000b800000 */
[C---:B-1----:R-:W-:Y:S01]  /*82e0*/  LEA R12, R17.reuse, R30, 0x4 ;  /* 0x0000001e110c7211 */ /* 0x042fe200078e20ff */
[C---:B------:R-:W-:Y:S01]  /*82f0*/  VIADD R0, R17.reuse, UR5 ;  /* 0x0000000511007c36 */ /* 0x040fe20008000000 */
[----:B------:R-:W0:Y:S01]  /*8300*/  LDCU UR6, c[0x0][0x3c4] ;  /* 0x00007880ff0677ac */ /* 0x000e220008000800 */
[----:B------:R-:W-:Y:S02]  /*8310*/  IADD3 R17, PT, PT, R17, UR10, RZ ;  /* 0x0000000a11117c10 */ /* 0x000fe4000fffe0ff */
[----:B------:R-:W-:Y:S02]  /*8320*/  LEA R13, R12, R7, 0x2 ;  /* 0x000000070c0d7211 */ /* 0x000fe400078e10ff */
        /* <DEDUP_REMOVED lines=20> */
[----:B------:R-:W-:-:S07]  /*8470*/  IMAD.MOV.U32 R16, RZ, RZ, R0 ;  /* 0x000000ffff107224 */ /* 0x000fce00078e0000 */
.L_x_118:
[----:B------:R-:W0:Y:S01]  /*8480*/  LDCU UR6, c[0x0][0x3c0] ;  /* 0x00007800ff0677ac */ /* 0x000e220008000800 */
[----:B------:R-:W-:Y:S01]  /*8490*/  MOV R20, R32 ;  /* 0x0000002000147202 */ /* 0x000fe20000000f00 */
[----:B------:R-:W1:Y:S04]  /*84a0*/  LDCU.64 UR24, c[0x0][0x398] ;  /* 0x00007300ff1877ac */ /* 0x000e680008000a00 */
[----:B0-----:R-:W-:-:S04]  /*84b0*/  IMAD.WIDE.U32 R12, R17, UR6, R20 ;  /* 0x00000006110c7c25 */ /* 0x001fc8000f8e0014 */
[----:B------:R-:W-:Y:S01]  /*84c0*/  IMAD R17, R17, R8, R13 ;  /* 0x0000000811117224 */ /* 0x000fe200078e020d */
[----:B-1----:R-:W-:-:S04]  /*84d0*/  LEA R14, P0, R12, UR24, 0x2 ;  /* 0x000000180c0e7c11 */ /* 0x002fc8000f8010ff */
[----:B------:R-:W-:-:S05]  /*84e0*/  LEA.HI.X R15, R12, UR25, R17, 0x2, P0 ;  /* 0x000000190c0f7c11 */ /* 0x000fca00080f1411 */
[----:B------:R-:W2:Y:S02]  /*84f0*/  LDG.E.CONSTANT R14, desc[UR16][R14.64] ;  /* 0x000000100e0e7981 */ /* 0x000ea4000c1e9900 */
[----:B--2---:R-:W-:-:S07]  /*8500*/  FFMA R23, R14, R16, R23 ;  /* 0x000000100e177223 */ /* 0x004fce0000000017 */
.L_x_108:
[----:B------:R-:W0:Y:S01]  /*8510*/  LDCU UR6, c[0x0][0x3c0] ;  /* 0x00007800ff0677ac */ /* 0x000e220008000800 */
[C---:B------:R-:W-:Y:S02]  /*8520*/  IADD3 R15, PT, PT, R30.reuse, UR4, R3 ;  /* 0x000000041e0f7c10 */ /* 0x040fe4000fffe003 */
[----:B------:R-:W-:Y:S01]  /*8530*/  MOV R20, R32 ;  /* 0x0000002000147202 */ /* 0x000fe20000000f00 */
[----:B------:R-:W2:Y:S01]  /*8540*/  LDCU.64 UR24, c[0x0][0x3b0] ;  /* 0x00007600ff1877ac */ /* 0x000ea20008000a00 */
[----:B------:R-:W-:Y:S02]  /*8550*/  SHF.R.S32.HI R0, RZ, 0x1f, R15 ;  /* 0x0000001fff007819 */ /* 0x000fe4000001140f */
[----:B------:R-:W-:-:S03]  /*8560*/  IADD3 R30, PT, PT, R30, 0x1, RZ ;  /* 0x000000011e1e7810 */ /* 0x000fc60007ffe0ff */
[----:B0-----:R-:W-:Y:S02]  /*8570*/  IMAD R0, R0, UR6, RZ ;  /* 0x0000000600007c24 */ /* 0x001fe4000f8e02ff */
[----:B-1----:R-:W-:-:S04]  /*8580*/  IMAD.WIDE.U32 R12, R15, UR6, R20 ;  /* 0x000000060f0c7c25 */ /* 0x002fc8000f8e0014 */
[----:B------:R-:W-:Y:S01]  /*8590*/  IMAD R15, R15, R8, R0 ;  /* 0x000000080f0f7224 */ /* 0x000fe200078e0200 */
[----:B--2---:R-:W-:-:S03]  /*85a0*/  LEA R14, P0, R12, UR24, 0x2 ;  /* 0x000000180c0e7c11 */ /* 0x004fc6000f8010ff */
[----:B------:R-:W-:-:S05]  /*85b0*/  IMAD.IADD R13, R13, 0x1, R15 ;  /* 0x000000010d0d7824 */ /* 0x000fca00078e020f */
[----:B------:R-:W-:Y:S02]  /*85c0*/  LEA.HI.X R15, R12, UR25, R13, 0x2, P0 ;  /* 0x000000190c0f7c11 */ /* 0x000fe400080f140d */
[----:B------:R-:W-:-:S03]  /*85d0*/  ISETP.NE.AND P0, PT, R30, UR14, PT ;  /* 0x0000000e1e007c0c */ /* 0x000fc6000bf05270 */
[----:B------:R2:W-:Y:S10]  /*85e0*/  REDG.E.ADD.F32.FTZ.RN.STRONG.GPU desc[UR16][R14.64], R23 ;  /* 0x000000170e0079a6 */ /* 0x0005f4000c12f310 */
[----:B------:R-:W-:Y:S05]  /*85f0*/  @P0 BRA `(.L_x_119) ;  /* 0xffffffec00f00947 */ /* 0x000fea000383ffff */
.L_x_107:
[----:B------:R-:W3:Y:S01]  /*8600*/  LDCU UR6, c[0x0][0x3c0] ;  /* 0x00007800ff0677ac */ /* 0x000ee20008000800 */
[----:B------:R-:W-:-:S04]  /*8610*/  IADD3 R32, PT, PT, R32, UR15, RZ ;  /* 0x0000000f20207c10 */ /* 0x000fc8000fffe0ff */
[----:B---3--:R-:W-:-:S13]  /*8620*/  ISETP.GE.AND P0, PT, R32, UR6, PT ;  /* 0x0000000620007c0c */ /* 0x008fda000bf06270 */
[----:B------:R-:W-:Y:S05]  /*8630*/  @!P0 BRA `(.L_x_120) ;  /* 0xffffffec00d08947 */ /* 0x000fea000383ffff */
.L_x_106:
[----:B------:R-:W-:Y:S05]  /*8640*/  WARPSYNC.ALL ;  /* 0x0000000000007948 */ /* 0x000fea0003800000 */
[----:B------:R-:W-:Y:S06]  /*8650*/  BAR.SYNC.DEFER_BLOCKING 0x0 ;  /* 0x0000000000007b1d */ /* 0x000fec0000010000 */
[----:B------:R-:W-:Y:S05]  /*8660*/  @P2 BRA `(.L_x_121) ;  /* 0x0000003400e82947 */ /* 0x000fea0003800000 */
[----:B------:R-:W-:Y:S01]  /*8670*/  VIADD R32, R3, UR4 ;  /* 0x0000000403207c36 */ /* 0x000fe20008000000 */
[----:B0-----:R-:W-:-:S07]  /*8680*/  MOV R22, R29 ;  /* 0x0000001d00167202 */ /* 0x001fce0000000f00 */
.L_x_170:
[----:B0-----:R-:W0:Y:S02]  /*8690*/  LDCU UR6, c[0x0][0x3bc] ;  /* 0x00007780ff0677ac */ /* 0x001e240008000800 */
[----:B0-----:R-:W-:-:S09]  /*86a0*/  UISETP.GE.AND UP0, UPT, UR6, 0x1, UPT ;  /* 0x000000010600788c */ /* 0x001fd2000bf06270 */
[----:B--234-:R-:W-:Y:S05]  /*86b0*/  BRA.U !UP0, `(.L_x_122) ;  /* 0x0000003508c87547 */ /* 0x01cfea000b800000 */
[----:B------:R-:W0:Y:S01]  /*86c0*/  LDCU UR24, c[0x0][0x3c0] ;  /* 0x00007800ff1877ac */ /* 0x000e220008000800 */
[C---:B------:R-:W-:Y:S01]  /*86d0*/  IADD3 R45, PT, PT, R22.reuse, UR10, RZ ;  /* 0x0000000a162d7c10 */ /* 0x040fe2000fffe0ff */
[----:B------:R-:W-:-:S03]  /*86e0*/  VIADD R21, R22, UR5 ;  /* 0x0000000516157c36 */ /* 0x000fc60008000000 */
[----:B------:R-:W-:Y:S01]  /*86f0*/  SHF.R.S32.HI R0, RZ, 0x1f, R45 ;  /* 0x0000001fff007819 */ /* 0x000fe2000001142d */
[----:B------:R-:W-:Y:S01]  /*8700*/  IMAD.WIDE.U32 R40, R45, UR6, RZ ;  /* 0x000000062d287c25 */ /* 0x000fe2000f8e00ff */
[----:B------:R-:W-:-:S03]  /*8710*/  LEA R21, R21, UR19, 0x2 ;  /* 0x0000001315157c11 */ /* 0x000fc6000f8e10ff */
[----:B-1----:R-:W-:Y:S01]  /*8720*/  IMAD R12, R0, UR6, RZ ;  /* 0x00000006000c7c24 */ /* 0x002fe2000f8e02ff */
[----:B------:R-:W-:-:S03]  /*8730*/  IADD3 R20, PT, PT, R21, UR18, RZ ;  /* 0x0000001215147c10 */ /* 0x000fc6000fffe0ff */
[----:B------:R-:W-:Y:S01]  /*8740*/  IMAD R19, R45, UR7, R12 ;  /* 0x000000072d137c24 */ /* 0x000fe2000f8e020c */
[----:B0-----:R-:W-:Y:S02]  /*8750*/  UISETP.GE.AND UP0, UPT, UR24, 0x1, UPT ;  /* 0x000000011800788c */ /* 0x001fe4000bf06270 */
[----:B------:R-:W-:Y:S02]  /*8760*/  IMAD R0, R0, UR24, RZ ;  /* 0x0000001800007c24 */ /* 0x000fe4000f8e02ff */
[----:B------:R-:W-:Y:S02]  /*8770*/  IADD3 R19, PT, PT, R41, R19, RZ ;  /* 0x0000001329137210 */ /* 0x000fe40007ffe0ff */
[C---:B------:R-:W-:Y:S02]  /*8780*/  IMAD R13, R45.reuse, R8, R0 ;  /* 0x000000082d0d7224 */ /* 0x040fe400078e0200 */
[----:B------:R-:W-:Y:S01]  /*8790*/  IMAD.WIDE.U32 R44, R45, UR24, RZ ;  /* 0x000000182d2c7c25 */ /* 0x000fe2000f8e00ff */
[----:B------:R-:W-:Y:S06]  /*87a0*/  BRA.U !UP0, `(.L_x_123) ;  /* 0x0000000d08e47547 */ /* 0x000fec000b800000 */
[----:B------:R-:W-:Y:S01]  /*87b0*/  IMAD.IADD R18, R45, 0x1, R13 ;  /* 0x000000012d127824 */ /* 0x000fe200078e020d */
[----:B------:R-:W-:-:S07]  /*87c0*/  MOV R38, RZ ;  /* 0x000000ff00267202 */ /* 0x000fce0000000f00 */
.L_x_133:
[----:B------:R-:W-:Y:S01]  /*87d0*/  ISETP.GE.AND P0, PT, R2, 0x1, PT ;  /* 0x000000010200780c */ /* 0x000fe20003f06270 */
[----:B------:R-:W-:Y:S05]  /*87e0*/  YIELD ;  /* 0x0000000000007946 */ /* 0x000fea0003800000 */
[----:B---3--:R-:W-:-:S07]  /*87f0*/  MOV R30, RZ ;  /* 0x000000ff001e7202 */ /* 0x008fce0000000f00 */
[----:B0-----:R-:W-:Y:S05]  /*8800*/  @!P0 BRA `(.L_x_124) ;  /* 0x0000000c00a08947 */ /* 0x001fea0003800000 */
[----:B--2---:R0:W1:Y:S01]  /*8810*/  LDS R15, [R21] ;  /* 0x00000000150f7984 */ /* 0x0040620000000800 */
[----:B------:R-:W-:Y:S01]  /*8820*/  IMAD.MOV.U32 R30, RZ, RZ, RZ ;  /* 0x000000ffff1e7224 */ /* 0x000fe200078e00ff */
[----:B------:R-:W-:Y:S02]  /*8830*/  MOV R23, RZ ;  /* 0x000000ff00177202 */ /* 0x000fe40000000f00 */
[----:B------:R0:W2:Y:S04]  /*8840*/  LDS R39, [R21+UR18] ;  /* 0x0000001215277984 */ /* 0x0000a80008000800 */
[----:B------:R0:W3:Y:S02]  /*8850*/  LDS R14, [R20+UR18] ;  /* 0x00000012140e7984 */ /* 0x0000e40008000800 */
.L_x_132:
[----:B------:R-:W-:Y:S01]  /*8860*/  LEA R0, R22, R23, 0x4 ;  /* 0x0000001716007211 */ /* 0x000fe200078e20ff */
[----:B------:R-:W1:Y:S01]  /*8870*/  LDCU UR6, c[0x0][0x3c4] ;  /* 0x00007880ff0677ac */ /* 0x000e620008000800 */
[----:B------:R-:W-:Y:S01]  /*8880*/  ISETP.GE.U32.AND P1, PT, R26, 0xf, PT ;  /* 0x0000000f1a00780c */ /* 0x000fe20003f26070 */
[----:B------:R-:W-:Y:S01]  /*8890*/  IMAD.MOV.U32 R17, RZ, RZ, RZ ;  /* 0x000000ffff117224 */ /* 0x000fe200078e00ff */
[----:B------:R-:W-:Y:S01]  /*88a0*/  IADD3 R16, PT, PT, R23, R3, RZ ;  /* 0x0000000317107210 */ /* 0x000fe20007ffe0ff */
[----:B------:R-:W-:Y:S01]  /*88b0*/  IMAD R12, R0, 0x4, R7 ;  /* 0x00000004000c7824 */ /* 0x000fe200078e0207 */
[----:B------:R-:W-:-:S05]  /*88c0*/  MOV R35, RZ ;  /* 0x000000ff00237202 */ /* 0x000fca0000000f00 */
[----:B------:R-:W1:Y:S02]  /*88d0*/  LDS R12, [R12] ;  /* 0x000000000c0c7984 */ /* 0x000e640000000800 */
[----:B-1----:R-:W-:-:S04]  /*88e0*/  FFMA R0, R12, UR6, -R15 ;  /* 0x000000060c007c23 */ /* 0x002fc8000800080f */
[----:B------:R-:W-:-:S05]  /*88f0*/  FMUL R13, R0, 1.4426950216293334961 ;  /* 0x3fb8aa3b000d7820 */ /* 0x000fca0000400000 */
[----:B------:R-:W-:-:S13]  /*8900*/  FSETP.GEU.AND P0, PT, R13, -126, PT ;  /* 0xc2fc00000d00780b */ /* 0x000fda0003f0e000 */
[----:B------:R-:W-:-:S04]  /*8910*/  @!P0 FMUL R13, R13, 0.5 ;  /* 0x3f0000000d0d8820 */ /* 0x000fc80000400000 */
[----:B------:R-:W1:Y:S02]  /*8920*/  MUFU.EX2 R0, R13 ;  /* 0x0000000d00007308 */ /* 0x000e640000000800 */
[----:B-1----:R-:W-:Y:S01]  /*8930*/  @!P0 FMUL R0, R0, R0 ;  /* 0x0000000000008220 */ /* 0x002fe20000400000 */
[----:B------:R-:W-:Y:S06]  /*8940*/  @!P1 BRA `(.L_x_125) ;  /* 0x0000000400389947 */ /* 0x000fec0003800000 */
[----:B------:R-:W-:Y:S02]  /*8950*/  MOV R35, RZ ;  /* 0x000000ff00237202 */ /* 0x000fe40000000f00 */
[----:B------:R-:W-:-:S07]  /*8960*/  MOV R33, RZ ;  /* 0x000000ff00217202 */ /* 0x000fce0000000f00 */
.L_x_126:
[----:B------:R-:W1:Y:S01]  /*8970*/  LDCU.64 UR24, c[0x0][0x398] ;  /* 0x00007300ff1877ac */ /* 0x000e620008000a00 */
[----:B------:R-:W-:Y:S01]  /*8980*/  IADD3 R13, P0, PT, R33, R44, RZ ;  /* 0x0000002c210d7210 */ /* 0x000fe20007f1e0ff */
[----:B------:R-:W4:Y:S04]  /*8990*/  LDCU UR6, c[0x0][0x3c0] ;  /* 0x00007800ff0677ac */ /* 0x000f280008000800 */
[----:B------:R-:W-:Y:S01]  /*89a0*/  IMAD.X R34, RZ, RZ, R18, P0 ;  /* 0x000000ffff227224 */ /* 0x000fe200000e0612 */
[----:B-1----:R-:W-:-:S04]  /*89b0*/  LEA R12, P0, R13, UR24, 0x2 ;  /* 0x000000180d0c7c11 */ /* 0x002fc8000f8010ff */
[----:B------:R-:W-:-:S05]  /*89c0*/  LEA.HI.X R13, R13, UR25, R34, 0x2, P0 ;  /* 0x000000190d0d7c11 */ /* 0x000fca00080f1422 */
[----:B------:R-:W5:Y:S04]  /*89d0*/  LDG.E.CONSTANT R47, desc[UR16][R12.64] ;  /* 0x000000100c2f7981 */ /* 0x000f68000c1e9900 */
[----:B------:R-:W2:Y:S04]  /*89e0*/  LDG.E.CONSTANT R36, desc[UR16][R12.64+0x4] ;  /* 0x000004100c247981 */ /* 0x000ea8000c1e9900 */
[----:B------:R-:W3:Y:S04]  /*89f0*/  LDG.E.CONSTANT R46, desc[UR16][R12.64+0x8] ;  /* 0x000008100c2e7981 */ /* 0x000ee8000c1e9900 */
[----:B------:R-:W3:Y:S04]  /*8a00*/  LDG.E.CONSTANT R42, desc[UR16][R12.64+0xc] ;  /* 0x00000c100c2a7981 */ /* 0x000ee8000c1e9900 */
[----:B------:R-:W3:Y:S04]  /*8a10*/  LDG.E.CONSTANT R43, desc[UR16][R12.64+0x10] ;  /* 0x000010100c2b7981 */ /* 0x000ee8000c1e9900 */
[----:B------:R-:W3:Y:S01]  /*8a20*/  LDG.E.CONSTANT R31, desc[UR16][R12.64+0x14] ;  /* 0x000014100c1f7981 */ /* 0x000ee2000c1e9900 */
[----:B----4-:R-:W-:-:S03]  /*8a30*/  IMAD R17, R16, UR6, R33 ;  /* 0x0000000610117c24 */ /* 0x010fc6000f8e0221 */
[----:B------:R-:W4:Y:S02]  /*8a40*/  LDG.E.CONSTANT R34, desc[UR16][R12.64+0x18] ;  /* 0x000018100c227981 */ /* 0x000f24000c1e9900 */
[----:B------:R-:W-:-:S05]  /*8a50*/  LEA R17, R17, UR21, 0x1 ;  /* 0x0000001511117c11 */ /* 0x000fca000f8e08ff */
[----:B------:R-:W1:Y:S04]  /*8a60*/  LDS.U16 R37, [R17] ;  /* 0x0000000011257984 */ /* 0x000e680000000400 */
[----:B------:R-:W-:Y:S04]  /*8a70*/  LDS.U16 R49, [R17+0x2] ;  /* 0x0000020011317984 */ /* 0x000fe80000000400 */
[----:B------:R-:W0:Y:S04]  /*8a80*/  LDS.U16 R50, [R17+0x4] ;  /* 0x0000040011327984 */ /* 0x000e280000000400 */
[----:B------:R-:W0:Y:S04]  /*8a90*/  LDS.U16 R51, [R17+0xa] ;  /* 0x00000a0011337984 */ /* 0x000e280000000400 */
[----:B------:R-:W-:Y:S01]  /*8aa0*/  LDS.U16 R52, [R17+0x10] ;  /* 0x0000100011347984 */ /* 0x000fe20000000400 */
[----:B-1----:R-:W-:-:S03]  /*8ab0*/  HADD2.F32 R48, -RZ, R37.H0_H0 ;  /* 0x20000025ff307230 */ /* 0x002fc60000004100 */
[----:B------:R-:W4:Y:S01]  /*8ac0*/  LDG.E.CONSTANT R37, desc[UR16][R12.64+0x20] ;  /* 0x000020100c257981 */ /* 0x000f22000c1e9900 */
[----:B0-----:R-:W-:Y:S02]  /*8ad0*/  HADD2.F32 R50, -RZ, R50.H0_H0 ;  /* 0x20000032ff327230 */ /* 0x001fe40000004100 */
[----:B------:R-:W-:Y:S02]  /*8ae0*/  HADD2.F32 R51, -RZ, R51.H0_H0 ;  /* 0x20000033ff337230 */ /* 0x000fe40000004100 */
[----:B-----5:R-:W-:Y:S01]  /*8af0*/  FFMA R47, R48, R47, R35 ;  /* 0x0000002f302f7223 */ /* 0x020fe20000000023 */
[----:B------:R-:W-:Y:S01]  /*8b00*/  HADD2.F32 R48, -RZ, R49.H0_H0 ;  /* 0x20000031ff307230 */ /* 0x000fe20000004100 */
[----:B------:R-:W5:Y:S04]  /*8b10*/  LDG.E.CONSTANT R35, desc[UR16][R12.64+0x1c] ;  /* 0x00001c100c237981 */ /* 0x000f68000c1e9900 */
[----:B--2---:R-:W-:-:S02]  /*8b20*/  FFMA R49, R48, R36, R47 ;  /* 0x0000002430317223 */ /* 0x004fc4000000002f */
[----:B------:R-:W0:Y:S04]  /*8b30*/  LDS.U16 R48, [R17+0x6] ;  /* 0x0000060011307984 */ /* 0x000e280000000400 */
[----:B------:R-:W1:Y:S04]  /*8b40*/  LDS.U16 R47, [R17+0x8] ;  /* 0x00000800112f7984 */ /* 0x000e680000000400 */
[----:B------:R-:W2:Y:S01]  /*8b50*/  LDG.E.CONSTANT R36, desc[UR16][R12.64+0x24] ;  /* 0x000024100c247981 */ /* 0x000ea2000c1e9900 */
[----:B---3--:R-:W-:-:S03]  /*8b60*/  FFMA R49, R50, R46, R49 ;  /* 0x0000002e32317223 */ /* 0x008fc60000000031 */
[----:B------:R-:W3:Y:S01]  /*8b70*/  LDG.E.CONSTANT R46, desc[UR16][R12.64+0x34] ;  /* 0x000034100c2e7981 */ /* 0x000ee2000c1e9900 */
[----:B0-----:R-:W-:Y:S02]  /*8b80*/  HADD2.F32 R48, -RZ, R48.H0_H0 ;  /* 0x20000030ff307230 */ /* 0x001fe40000004100 */
[----:B-1----:R-:W-:-:S03]  /*8b90*/  HADD2.F32 R47, -RZ, R47.H0_H0 ;  /* 0x2000002fff2f7230 */ /* 0x002fc60000004100 */
[----:B------:R-:W-:Y:S02]  /*8ba0*/  FFMA R48, R48, R42, R49 ;  /* 0x0000002a30307223 */ /* 0x000fe40000000031 */
[----:B------:R-:W3:Y:S02]  /*8bb0*/  LDG.E.CONSTANT R42, desc[UR16][R12.64+0x28] ;  /* 0x000028100c2a7981 */ /* 0x000ee4000c1e9900 */
[----:B------:R-:W-:Y:S02]  /*8bc0*/  FFMA R50, R47, R43, R48 ;  /* 0x0000002b2f327223 */ /* 0x000fe40000000030 */
[----:B------:R-:W3:Y:S04]  /*8bd0*/  LDG.E.CONSTANT R48, desc[UR16][R12.64+0x2c] ;  /* 0x00002c100c307981 */ /* 0x000ee8000c1e9900 */
[----:B------:R-:W3:Y:S04]  /*8be0*/  LDG.E.CONSTANT R47, desc[UR16][R12.64+0x30] ;  /* 0x000030100c2f7981 */ /* 0x000ee8000c1e9900 */
[----:B------:R-:W3:Y:S04]  /*8bf0*/  LDG.E.CONSTANT R43, desc[UR16][R12.64+0x38] ;  /* 0x000038100c2b7981 */ /* 0x000ee8000c1e9900 */
[----:B------:R0:W3:Y:S01]  /*8c00*/  LDG.E.CONSTANT R49, desc[UR16][R12.64+0x3c] ;  /* 0x00003c100c317981 */ /* 0x0000e2000c1e9900 */
[----:B------:R-:W-:-:S03]  /*8c10*/  FFMA R31, R51, R31, R50 ;  /* 0x0000001f331f7223 */ /* 0x000fc60000000032 */
[----:B------:R-:W1:Y:S01]  /*8c20*/  LDS.U16 R50, [R17+0xc] ;  /* 0x00000c0011327984 */ /* 0x000e620000000400 */
[----:B0-----:R-:W-:-:S03]  /*8c30*/  HADD2.F32 R13, -RZ, R52.H0_H0 ;  /* 0x20000034ff0d7230 */ /* 0x001fc60000004100 */
[----:B------:R-:W-:Y:S01]  /*8c40*/  LDS.U16 R12, [R17+0x16] ;  /* 0x00001600110c7984 */ /* 0x000fe20000000400 */
[----:B-1----:R-:W-:-:S05]  /*8c50*/  HADD2.F32 R50, -RZ, R50.H0_H0 ;  /* 0x20000032ff327230 */ /* 0x002fca0000004100 */
[----:B----4-:R-:W-:Y:S02]  /*8c60*/  FFMA R34, R50, R34, R31 ;  /* 0x0000002232227223 */ /* 0x010fe4000000001f */
[----:B------:R-:W0:Y:S04]  /*8c70*/  LDS.U16 R50, [R17+0xe] ;  /* 0x00000e0011327984 */ /* 0x000e280000000400 */
[----:B------:R-:W1:Y:S01]  /*8c80*/  LDS.U16 R31, [R17+0x12] ;  /* 0x00001200111f7984 */ /* 0x000e620000000400 */
[----:B0-----:R-:W-:-:S03]  /*8c90*/  HADD2.F32 R51, -RZ, R50.H0_H0 ;  /* 0x20000032ff337230 */ /* 0x001fc60000004100 */
[----:B------:R-:W-:Y:S01]  /*8ca0*/  LDS.U16 R50, [R17+0x18] ;  /* 0x0000180011327984 */ /* 0x000fe20000000400 */
[----:B------:R-:W-:Y:S01]  /*8cb0*/  HADD2.F32 R12, -RZ, R12.H0_H0 ;  /* 0x2000000cff0c7230 */ /* 0x000fe20000004100 */
[----:B------:R-:W-:-:S04]  /*8cc0*/  IADD3 R33, PT, PT, R33, 0x10, RZ ;  /* 0x0000001021217810 */ /* 0x000fc80007ffe0ff */
[----:B------:R-:W-:Y:S01]  /*8cd0*/  ISETP.NE.AND P0, PT, R33, R9, PT ;  /* 0x000000092100720c */ /* 0x000fe20003f05270 */
[----:B-----5:R-:W-:-:S04]  /*8ce0*/  FFMA R34, R51, R35, R34 ;  /* 0x0000002333227223 */ /* 0x020fc80000000022 */
[----:B------:R-:W-:Y:S02]  /*8cf0*/  FFMA R13, R13, R37, R34 ;  /* 0x000000250d0d7223 */ /* 0x000fe40000000022 */
[----:B------:R-:W0:Y:S01]  /*8d00*/  LDS.U16 R37, [R17+0x14] ;  /* 0x0000140011257984 */ /* 0x000e220000000400 */
[----:B-1----:R-:W-:-:S03]  /*8d10*/  HADD2.F32 R34, -RZ, R31.H0_H0 ;  /* 0x2000001fff227230 */ /* 0x002fc60000004100 */
[----:B------:R-:W1:Y:S02]  /*8d20*/  LDS.U16 R31, [R17+0x1a] ;  /* 0x00001a00111f7984 */ /* 0x000e640000000400 */
[----:B--2---:R-:W-:Y:S02]  /*8d30*/  FFMA R35, R34, R36, R13 ;  /* 0x0000002422237223 */ /* 0x004fe4000000000d */
[----:B------:R-:W2:Y:S04]  /*8d40*/  LDS.U16 R13, [R17+0x1c] ;  /* 0x00001c00110d7984 */ /* 0x000ea80000000400 */
[----:B------:R-:W4:Y:S01]  /*8d50*/  LDS.U16 R34, [R17+0x1e] ;  /* 0x00001e0011227984 */ /* 0x000f220000000400 */
[----:B0-----:R-:W-:Y:S02]  /*8d60*/  HADD2.F32 R36, -RZ, R37.H0_H0 ;  /* 0x20000025ff247230 */ /* 0x001fe40000004100 */
[----:B------:R-:W-:-:S03]  /*8d70*/  HADD2.F32 R37, -RZ, R50.H0_H0 ;  /* 0x20000032ff257230 */ /* 0x000fc60000004100 */
[----:B---3--:R-:W-:Y:S01]  /*8d80*/  FFMA R35, R36, R42, R35 ;  /* 0x0000002a24237223 */ /* 0x008fe20000000023 */
[----:B-1----:R-:W-:-:S03]  /*8d90*/  HADD2.F32 R36, -RZ, R31.H0_H0 ;  /* 0x2000001fff247230 */ /* 0x002fc60000004100 */
[----:B------:R-:W-:Y:S01]  /*8da0*/  FFMA R12, R12, R48, R35 ;  /* 0x000000300c0c7223 */ /* 0x000fe20000000023 */
[----:B--2---:R-:W-:-:S03]  /*8db0*/  HADD2.F32 R13, -RZ, R13.H0_H0 ;  /* 0x2000000dff0d7230 */ /* 0x004fc60000004100 */
[----:B------:R-:W-:Y:S01]  /*8dc0*/  FFMA R37, R37, R47, R12 ;  /* 0x0000002f25257223 */ /* 0x000fe2000000000c */
[----:B----4-:R-:W-:-:S03]  /*8dd0*/  HADD2.F32 R35, -RZ, R34.H0_H0 ;  /* 0x20000022ff237230 */ /* 0x010fc60000004100 */
[----:B------:R-:W-:-:S04]  /*8de0*/  FFMA R36, R36, R46, R37 ;  /* 0x0000002e24247223 */ /* 0x000fc80000000025 */
[----:B------:R-:W-:-:S04]  /*8df0*/  FFMA R36, R13, R43, R36 ;  /* 0x0000002b0d247223 */ /* 0x000fc80000000024 */
[----:B------:R-:W-:Y:S01]  /*8e00*/  FFMA R35, R35, R49, R36 ;  /* 0x0000003123237223 */ /* 0x000fe20000000024 */
[----:B------:R-:W-:Y:S06]  /*8e10*/  @P0 BRA `(.L_x_126) ;  /* 0xfffffff800d40947 */ /* 0x000fec000383ffff */
[----:B------:R-:W-:-:S07]  /*8e20*/  MOV R17, R9 ;  /* 0x0000000900117202 */ /* 0x000fce0000000f00 */
.L_x_125:
[----:B------:R-:W-:-:S13]  /*8e30*/  ISETP.NE.AND P0, PT, R25, RZ, PT ;  /* 0x000000ff1900720c */ /* 0x000fda0003f05270 */
[----:B------:R-:W-:Y:S05]  /*8e40*/  @!P0 BRA `(.L_x_127) ;  /* 0x00000004008c8947 */ /* 0x000fea0003800000 */
[----:B------:R-:W-:Y:S01]  /*8e50*/  VIADD R12, R25, 0xffffffff ;  /* 0xffffffff190c7836 */ /* 0x000fe20000000000 */
[----:B------:R-:W-:-:S04]  /*8e60*/  ISETP.NE.AND P1, PT, R24, RZ, PT ;  /* 0x000000ff1800720c */ /* 0x000fc80003f25270 */
[----:B------:R-:W-:-:S13]  /*8e70*/  ISETP.GE.U32.AND P0, PT, R12, 0x7, PT ;  /* 0x000000070c00780c */ /* 0x000fda0003f06070 */
[----:B------:R-:W-:Y:S05]  /*8e80*/  @!P0 BRA `(.L_x_128) ;  /* 0x0000000000a48947 */ /* 0x000fea0003800000 */
[----:B------:R-:W1:Y:S01]  /*8e90*/  LDCU.64 UR24, c[0x0][0x398] ;  /* 0x00007300ff1877ac */ /* 0x000e620008000a00 */
[----:B------:R-:W-:Y:S01]  /*8ea0*/  IADD3 R13, P0, PT, R17, R44, RZ ;  /* 0x0000002c110d7210 */ /* 0x000fe20007f1e0ff */
[----:B------:R-:W4:Y:S03]  /*8eb0*/  LDCU UR6, c[0x0][0x3c0] ;  /* 0x00007800ff0677ac */ /* 0x000f260008000800 */
[----:B------:R-:W-:Y:S02]  /*8ec0*/  IADD3.X R34, PT, PT, RZ, R18, RZ, P0, !PT ;  /* 0x00000012ff227210 */ /* 0x000fe400007fe4ff */
[----:B-1----:R-:W-:-:S04]  /*8ed0*/  LEA R12, P0, R13, UR24, 0x2 ;  /* 0x000000180d0c7c11 */ /* 0x002fc8000f8010ff */
[----:B------:R-:W-:-:S05]  /*8ee0*/  LEA.HI.X R13, R13, UR25, R34, 0x2, P0 ;  /* 0x000000190d0d7c11 */ /* 0x000fca00080f1422 */
[----:B------:R-:W5:Y:S04]  /*8ef0*/  LDG.E.CONSTANT R49, desc[UR16][R12.64] ;  /* 0x000000100c317981 */ /* 0x000f68000c1e9900 */
[----:B------:R-:W2:Y:S04]  /*8f00*/  LDG.E.CONSTANT R43, desc[UR16][R12.64+0x4] ;  /* 0x000004100c2b7981 */ /* 0x000ea8000c1e9900 */
[----:B------:R-:W3:Y:S04]  /*8f10*/  LDG.E.CONSTANT R31, desc[UR16][R12.64+0x8] ;  /* 0x000008100c1f7981 */ /* 0x000ee8000c1e9900 */
[----:B------:R-:W3:Y:S04]  /*8f20*/  LDG.E.CONSTANT R33, desc[UR16][R12.64+0xc] ;  /* 0x00000c100c217981 */ /* 0x000ee8000c1e9900 */
[----:B------:R-:W3:Y:S04]  /*8f30*/  LDG.E.CONSTANT R34, desc[UR16][R12.64+0x10] ;  /* 0x000010100c227981 */ /* 0x000ee8000c1e9900 */
[----:B------:R-:W3:Y:S04]  /*8f40*/  LDG.E.CONSTANT R36, desc[UR16][R12.64+0x14] ;  /* 0x000014100c247981 */ /* 0x000ee8000c1e9900 */
[----:B------:R-:W3:Y:S04]  /*8f50*/  LDG.E.CONSTANT R37, desc[UR16][R12.64+0x18] ;  /* 0x000018100c257981 */ /* 0x000ee8000c1e9900 */
[----:B------:R1:W3:Y:S01]  /*8f60*/  LDG.E.CONSTANT R42, desc[UR16][R12.64+0x1c] ;  /* 0x00001c100c2a7981 */ /* 0x0002e2000c1e9900 */
[----:B----4-:R-:W-:Y:S01]  /*8f70*/  IMAD R46, R16, UR6, R17 ;  /* 0x00000006102e7c24 */ /* 0x010fe2000f8e0211 */
[----:B------:R-:W-:-:S04]  /*8f80*/  IADD3 R17, PT, PT, R17, 0x8, RZ ;  /* 0x0000000811117810 */ /* 0x000fc80007ffe0ff */
[----:B------:R-:W-:-:S05]  /*8f90*/  LEA R46, R46, UR21, 0x1 ;  /* 0x000000152e2e7c11 */ /* 0x000fca000f8e08ff */
[----:B------:R-:W4:Y:S04]  /*8fa0*/  LDS.U16 R47, [R46] ;  /* 0x000000002e2f7984 */ /* 0x000f280000000400 */
[----:B------:R-:W0:Y:S04]  /*8fb0*/  LDS.U16 R50, [R46+0x2] ;  /* 0x000002002e327984 */ /* 0x000e280000000400 */
[----:B-1----:R-:W-:Y:S04]  /*8fc0*/  LDS.U16 R13, [R46+0xa] ;  /* 0x00000a002e0d7984 */ /* 0x002fe80000000400 */
[----:B------:R-:W-:Y:S01]  /*8fd0*/  LDS.U16 R12, [R46+0xc] ;  /* 0x00000c002e0c7984 */ /* 0x000fe20000000400 */
[----:B----4-:R-:W-:-:S02]  /*8fe0*/  HADD2.F32 R48, -RZ, R47.H0_H0 ;  /* 0x2000002fff307230 */ /* 0x010fc40000004100 */
[----:B0-----:R-:W-:-:S03]  /*8ff0*/  HADD2.F32 R47, -RZ, R50.H0_H0 ;  /* 0x20000032ff2f7230 */ /* 0x001fc60000004100 */
[----:B-----5:R-:W-:Y:S02]  /*9000*/  FFMA R48, R48, R49, R35 ;  /* 0x0000003130307223 */ /* 0x020fe40000000023 */
[----:B------:R-:W0:Y:S02]  /*9010*/  LDS.U16 R49, [R46+0x4] ;  /* 0x000004002e317984 */ /* 0x000e240000000400 */
[----:B--2---:R-:W-:Y:S02]  /*9020*/  FFMA R48, R47, R43, R48 ;  /* 0x0000002b2f307223 */ /* 0x004fe40000000030 */
[----:B------:R-:W1:Y:S04]  /*9030*/  LDS.U16 R35, [R46+0x6] ;  /* 0x000006002e237984 */ /* 0x000e680000000400 */
[----:B------:R-:W2:Y:S04]  /*9040*/  LDS.U16 R47, [R46+0x8] ;  /* 0x000008002e2f7984 */ /* 0x000ea80000000400 */
[----:B------:R-:W4:Y:S01]  /*9050*/  LDS.U16 R43, [R46+0xe] ;  /* 0x00000e002e2b7984 */ /* 0x000f220000000400 */
[----:B0-----:R-:W-:-:S02]  /*9060*/  HADD2.F32 R49, -RZ, R49.H0_H0 ;  /* 0x20000031ff317230 */ /* 0x001fc40000004100 */
[----:B-1----:R-:W-:-:S03]  /*9070*/  HADD2.F32 R35, -RZ, R35.H0_H0 ;  /* 0x20000023ff237230 */ /* 0x002fc60000004100 */
[----:B---3--:R-:W-:Y:S01]  /*9080*/  FFMA R48, R49, R31, R48 ;  /* 0x0000001f31307223 */ /* 0x008fe20000000030 */
[----:B--2---:R-:W-:-:S03]  /*9090*/  HADD2.F32 R50, -RZ, R47.H0_H0 ;  /* 0x2000002fff327230 */ /* 0x004fc60000004100 */
[----:B------:R-:W-:Y:S01]  /*90a0*/  FFMA R33, R35, R33, R48 ;  /* 0x0000002123217223 */ /* 0x000fe20000000030 */
[----:B------:R-:W-:Y:S02]  /*90b0*/  HADD2.F32 R48, -RZ, R13.H0_H0 ;  /* 0x2000000dff307230 */ /* 0x000fe40000004100 */
[----:B------:R-:W-:Y:S02]  /*90c0*/  HADD2.F32 R13, -RZ, R12.H0_H0 ;  /* 0x2000000cff0d7230 */ /* 0x000fe40000004100 */
[----:B------:R-:W-:Y:S01]  /*90d0*/  FFMA R33, R50, R34, R33 ;  /* 0x0000002232217223 */ /* 0x000fe20000000021 */
[----:B----4-:R-:W-:-:S03]  /*90e0*/  HADD2.F32 R12, -RZ, R43.H0_H0 ;  /* 0x2000002bff0c7230 */ /* 0x010fc60000004100 */
[----:B------:R-:W-:-:S04]  /*90f0*/  FFMA R36, R48, R36, R33 ;  /* 0x0000002430247223 */ /* 0x000fc80000000021 */
[----:B------:R-:W-:-:S04]  /*9100*/  FFMA R13, R13, R37, R36 ;  /* 0x000000250d0d7223 */ /* 0x000fc80000000024 */
[----:B------:R-:W-:-:S07]  /*9110*/  FFMA R35, R12, R42, R13 ;  /* 0x0000002a0c237223 */ /* 0x000fce000000000d */
.L_x_128:
        /* <DEDUP_REMOVED lines=14> */
[----:B------:R-:W3:Y:S01]  /*9200*/  LDG.E.CONSTANT R47, desc[UR16][R12.64+0xc] ;  /* 0x00000c100c2f7981 */ /* 0x000ee2000c1e9900 */
[----:B----4-:R-:W-:Y:S01]  /*9210*/  IMAD R33, R16, UR6, R17 ;  /* 0x0000000610217c24 */ /* 0x010fe2000f8e0211 */
[----:B------:R-:W-:-:S04]  /*9220*/  IADD3 R17, PT, PT, R17, 0x4, RZ ;  /* 0x0000000411117810 */ /* 0x000fc80007ffe0ff */
[----:B------:R-:W-:-:S05]  /*9230*/  LEA R33, R33, UR21, 0x1 ;  /* 0x0000001521217c11 */ /* 0x000fca000f8e08ff */
[----:B------:R-:W1:Y:S04]  /*9240*/  LDS.U16 R34, [R33] ;  /* 0x0000000021227984 */ /* 0x000e680000000400 */
[----:B------:R-:W4:Y:S04]  /*9250*/  LDS.U16 R37, [R33+0x2] ;  /* 0x0000020021257984 */ /* 0x000f280000000400 */
[----:B------:R-:W0:Y:S04]  /*9260*/  LDS.U16 R43, [R33+0x4] ;  /* 0x00000400212b7984 */ /* 0x000e280000000400 */
[----:B------:R-:W0:Y:S01]  /*9270*/  LDS.U16 R46, [R33+0x6] ;  /* 0x00000600212e7984 */ /* 0x000e220000000400 */
[----:B-1----:R-:W-:-:S02]  /*9280*/  HADD2.F32 R34, -RZ, R34.H0_H0 ;  /* 0x20000022ff227230 */ /* 0x002fc40000004100 */
[----:B----4-:R-:W-:Y:S02]  /*9290*/  HADD2.F32 R37, -RZ, R37.H0_H0 ;  /* 0x20000025ff257230 */ /* 0x010fe40000004100 */
[----:B0-----:R-:W-:Y:S02]  /*92a0*/  HADD2.F32 R43, -RZ, R43.H0_H0 ;  /* 0x2000002bff2b7230 */ /* 0x001fe40000004100 */
[----:B------:R-:W-:Y:S02]  /*92b0*/  HADD2.F32 R46, -RZ, R46.H0_H0 ;  /* 0x2000002eff2e7230 */ /* 0x000fe40000004100 */
[----:B-----5:R-:W-:-:S04]  /*92c0*/  FFMA R34, R34, R36, R35 ;  /* 0x0000002422227223 */ /* 0x020fc80000000023 */
[----:B--2---:R-:W-:-:S04]  /*92d0*/  FFMA R34, R37, R42, R34 ;  /* 0x0000002a25227223 */ /* 0x004fc80000000022 */
[----:B---3--:R-:W-:-:S04]  /*92e0*/  FFMA R31, R43, R31, R34 ;  /* 0x0000001f2b1f7223 */ /* 0x008fc80000000022 */
[----:B------:R-:W-:-:S07]  /*92f0*/  FFMA R35, R46, R47, R31 ;  /* 0x0000002f2e237223 */ /* 0x000fce000000001f */
.L_x_129:
[----:B------:R-:W-:Y:S05]  /*9300*/  @!P1 BRA `(.L_x_127) ;  /* 0x00000000005c9947 */ /* 0x000fea0003800000 */
[----:B------:R-:W1:Y:S01]  /*9310*/  LDCU.64 UR24, c[0x0][0x398] ;  /* 0x00007300ff1877ac */ /* 0x000e620008000a00 */
[----:B------:R-:W-:Y:S01]  /*9320*/  IADD3 R13, P0, PT, R17, R44, RZ ;  /* 0x0000002c110d7210 */ /* 0x000fe20007f1e0ff */
[----:B------:R-:W4:Y:S04]  /*9330*/  LDCU UR6, c[0x0][0x3c0] ;  /* 0x00007800ff0677ac */ /* 0x000f280008000800 */
[----:B------:R-:W-:Y:S01]  /*9340*/  IMAD.X R34, RZ, RZ, R18, P0 ;  /* 0x000000ffff227224 */ /* 0x000fe200000e0612 */
[----:B-1----:R-:W-:-:S04]  /*9350*/  LEA R12, P0, R13, UR24, 0x2 ;  /* 0x000000180d0c7c11 */ /* 0x002fc8000f8010ff */
[----:B------:R-:W-:-:S05]  /*9360*/  LEA.HI.X R13, R13, UR25, R34, 0x2, P0 ;  /* 0x000000190d0d7c11 */ /* 0x000fca00080f1422 */
[----:B------:R-:W5:Y:S01]  /*9370*/  LDG.E.CONSTANT R31, desc[UR16][R12.64] ;  /* 0x000000100c1f7981 */ /* 0x000f62000c1e9900 */
[----:B----4-:R-:W-:Y:S01]  /*9380*/  IMAD R16, R16, UR6, R17 ;  /* 0x0000000610107c24 */ /* 0x010fe2000f8e0211 */
[----:B------:R-:W-:-:S04]  /*9390*/  ISETP.NE.AND P0, PT, R11, 0x1, PT ;  /* 0x000000010b00780c */ /* 0x000fc80003f05270 */
[----:B------:R-:W-:-:S05]  /*93a0*/  LEA R36, R16, UR21, 0x1 ;  /* 0x0000001510247c11 */ /* 0x000fca000f8e08ff */
[----:B------:R-:W1:Y:S02]  /*93b0*/  LDS.U16 R16, [R36] ;  /* 0x0000000024107984 */ /* 0x000e640000000400 */
[----:B-1----:R-:W-:-:S05]  /*93c0*/  HADD2.F32 R16, -RZ, R16.H0_H0 ;  /* 0x20000010ff107230 */ /* 0x002fca0000004100 */
[----:B-----5:R-:W-:Y:S01]  /*93d0*/  FFMA R35, R16, R31, R35 ;  /* 0x0000001f10237223 */ /* 0x020fe20000000023 */
[----:B------:R-:W-:Y:S06]  /*93e0*/  @!P0 BRA `(.L_x_127) ;  /* 0x0000000000248947 */ /* 0x000fec0003800000 */
[----:B------:R-:W-:Y:S01]  /*93f0*/  ISETP.NE.AND P0, PT, R11, 0x2, PT ;  /* 0x000000020b00780c */ /* 0x000fe20003f05270 */
[----:B------:R-:W4:Y:S04]  /*9400*/  LDG.E.CONSTANT R17, desc[UR16][R12.64+0x4] ;  /* 0x000004100c117981 */ /* 0x000f28000c1e9900 */
[----:B------:R-:W1:Y:S08]  /*9410*/  LDS.U16 R16, [R36+0x2] ;  /* 0x0000020024107984 */ /* 0x000e700000000400 */
[----:B------:R-:W5:Y:S04]  /*9420*/  @P0 LDG.E.CONSTANT R33, desc[UR16][R12.64+0x8] ;  /* 0x000008100c210981 */ /* 0x000f68000c1e9900 */
[----:B------:R-:W0:Y:S01]  /*9430*/  @P0 LDS.U16 R31, [R36+0x4] ;  /* 0x00000400241f0984 */ /* 0x000e220000000400 */
[----:B-1----:R-:W-:-:S02]  /*9440*/  HADD2.F32 R16, -RZ, R16.H0_H0 ;  /* 0x20000010ff107230 */ /* 0x002fc40000004100 */
[----:B0-----:R-:W-:-:S03]  /*9450*/  @P0 HADD2.F32 R34, -RZ, R31.H0_H0 ;  /* 0x2000001fff220230 */ /* 0x001fc60000004100 */
[----:B----4-:R-:W-:-:S04]  /*9460*/  FFMA R35, R16, R17, R35 ;  /* 0x0000001110237223 */ /* 0x010fc80000000023 */
[----:B-----5:R-:W-:-:S07]  /*9470*/  @P0 FFMA R35, R34, R33, R35 ;  /* 0x0000002122230223 */ /* 0x020fce0000000023 */
.L_x_127:
[----:B--2---:R-:W1:Y:S01]  /*9480*/  MUFU.RCP R12, R39 ;  /* 0x00000027000c7308 */ /* 0x004e620000001000 */
[----:B------:R-:W-:Y:S07]  /*9490*/  BSSY.RECONVERGENT B2, `(.L_x_130) ;  /* 0x000000d000027945 */ /* 0x000fee0003800200 */
[----:B------:R-:W2:Y:S01]  /*94a0*/  FCHK P0, R0, R39 ;  /* 0x0000002700007302 */ /* 0x000ea20000000000 */
[----:B-1----:R-:W-:-:S04]  /*94b0*/  FFMA R13, -R39, R12, 1 ;  /* 0x3f800000270d7423 */ /* 0x002fc8000000010c */
[----:B------:R-:W-:Y:S01]  /*94c0*/  FFMA R17, R12, R13, R12 ;  /* 0x0000000d0c117223 */ /* 0x000fe2000000000c */
[----:B---3--:R-:W-:-:S03]  /*94d0*/  FADD R13, -R14, R35 ;  /* 0x000000230e0d7221 */ /* 0x008fc60000000100 */
[----:B------:R-:W-:-:S04]  /*94e0*/  FFMA R12, R0, R17, RZ ;  /* 0x00000011000c7223 */ /* 0x000fc800000000ff */
[----:B------:R-:W-:-:S04]  /*94f0*/  FFMA R16, -R39, R12, R0 ;  /* 0x0000000c27107223 */ /* 0x000fc80000000100 */
[----:B------:R-:W-:Y:S01]  /*9500*/  FFMA R12, R17, R16, R12 ;  /* 0x00000010110c7223 */ /* 0x000fe2000000000c */
[----:B--2---:R-:W-:Y:S06]  /*9510*/  @!P0 BRA `(.L_x_131) ;  /* 0x0000000000108947 */ /* 0x004fec0003800000 */
[----:B------:R-:W-:Y:S02]  /*9520*/  MOV R37, R39 ;  /* 0x0000002700257202 */ /* 0x000fe40000000f00 */
[----:B------:R-:W-:-:S07]  /*9530*/  MOV R34, 0x9550 ;  /* 0x0000955000227802 */ /* 0x000fce0000000f00 */
[----:B0-----:R-:W-:Y:S05]  /*9540*/  CALL.REL.NOINC `($__internal_0_$__cuda_sm3x_div_rn_noftz_f32_slowpath) ;  /* 0x0000002c00087944 */ /* 0x001fea0003c00000 */
[----:B------:R-:W-:-:S07]  /*9550*/  MOV R12, R0 ;  /* 0x00000000000c7202 */ /* 0x000fce0000000f00 */
.L_x_131:
[----:B------:R-:W-:Y:S05]  /*9560*/  BSYNC.RECONVERGENT B2 ;  /* 0x0000000000027941 */ /* 0x000fea0003800200 */
.L_x_130:
[----:B------:R-:W1:Y:S01]  /*9570*/  LDC R33, c[0x0][0x3bc] ;  /* 0x0000ef00ff217b82 */ /* 0x000e620000000800 */
[----:B------:R-:W-:Y:S01]  /*9580*/  IMAD.IADD R31, R32, 0x1, R23 ;  /* 0x00000001201f7824 */ /* 0x000fe200078e0217 */
[----:B------:R-:W-:Y:S02]  /*9590*/  MOV R34, R38 ;  /* 0x0000002600227202 */ /* 0x000fe40000000f00 */
[----:B------:R-:W-:Y:S02]  /*95a0*/  MOV R35, RZ ;  /* 0x000000ff00237202 */ /* 0x000fe40000000f00 */
[----:B------:R-:W-:Y:S02]  /*95b0*/  SHF.R.S32.HI R0, RZ, 0x1f, R31 ;  /* 0x0000001fff007819 */ /* 0x000fe4000001141f */
[----:B------:R-:W2:Y:S03]  /*95c0*/  LDC.64 R16, c[0x0][0x388] ;  /* 0x0000e200ff107b82 */ /* 0x000ea60000000a00 */
[----:B-1----:R-:W-:-:S02]  /*95d0*/  IMAD R0, R0, R33, RZ ;  /* 0x0000002100007224 */ /* 0x002fc400078e02ff */
[----:B------:R-:W-:-:S04]  /*95e0*/  IMAD.WIDE.U32 R34, R31, R33, R34 ;  /* 0x000000211f227225 */ /* 0x000fc800078e0022 */
[----:B------:R-:W-:Y:S01]  /*95f0*/  IMAD R31, R31, UR7, R0 ;  /* 0x000000071f1f7c24 */ /* 0x000fe2000f8e0200 */
[----:B--2---:R-:W-:-:S03]  /*9600*/  LEA R16, P0, R34, R16, 0x2 ;  /* 0x0000001022107211 */ /* 0x004fc600078010ff */
[----:B------:R-:W-:-:S05]  /*9610*/  IMAD.IADD R0, R35, 0x1, R31 ;  /* 0x0000000123007824 */ /* 0x000fca00078e021f */
[----:B------:R-:W-:-:S05]  /*9620*/  LEA.HI.X R17, R34, R17, R0, 0x2, P0 ;  /* 0x0000001122117211 */ /* 0x000fca00000f1400 */
[----:B------:R-:W2:Y:S01]  /*9630*/  LDG.E.CONSTANT R16, desc[UR16][R16.64] ;  /* 0x0000001010107981 */ /* 0x000ea2000c1e9900 */
[----:B------:R-:W-:Y:S01]  /*9640*/  IADD3 R23, PT, PT, R23, 0x1, RZ ;  /* 0x0000000117177810 */ /* 0x000fe20007ffe0ff */
[----:B------:R-:W-:-:S03]  /*9650*/  FMUL R13, R13, R12 ;  /* 0x0000000c0d0d7220 */ /* 0x000fc60000400000 */
[----:B------:R-:W-:Y:S01]  /*9660*/  ISETP.NE.AND P0, PT, R23, UR14, PT ;  /* 0x0000000e17007c0c */ /* 0x000fe2000bf05270 */
[----:B--2---:R-:W-:-:S12]  /*9670*/  FFMA R30, R13, R16, R30 ;  /* 0x000000100d1e7223 */ /* 0x004fd8000000001e */
[----:B------:R-:W-:Y:S05]  /*9680*/  @P0 BRA `(.L_x_132) ;  /* 0xfffffff000740947 */ /* 0x000fea000383ffff */
.L_x_124:
[----:B------:R-:W1:Y:S01]  /*9690*/  LDCU.64 UR24, c[0x0][0x3a0] ;  /* 0x00007400ff1877ac */ /* 0x000e620008000a00 */
[C---:B------:R-:W-:Y:S01]  /*96a0*/  IADD3 R0, P0, PT, R38.reuse, R40, RZ ;  /* 0x0000002826007210 */ /* 0x040fe20007f1e0ff */
[----:B------:R-:W3:Y:S03]  /*96b0*/  LDCU UR6, c[0x0][0x3bc] ;  /* 0x00007780ff0677ac */ /* 0x000ee60008000800 */
[----:B------:R-:W-:Y:S01]  /*96c0*/  IADD3.X R13, PT, PT, RZ, R19, RZ, P0, !PT ;  /* 0x00000013ff0d7210 */ /* 0x000fe200007fe4ff */
[----:B------:R-:W-:Y:S01]  /*96d0*/  VIADD R38, R38, 0x1 ;  /* 0x0000000126267836 */ /* 0x000fe20000000000 */
[----:B-1----:R-:W-:-:S04]  /*96e0*/  LEA R12, P0, R0, UR24, 0x2 ;  /* 0x00000018000c7c11 */ /* 0x002fc8000f8010ff */
[----:B------:R-:W-:Y:S02]  /*96f0*/  LEA.HI.X R13, R0, UR25, R13, 0x2, P0 ;  /* 0x00000019000d7c11 */ /* 0x000fe400080f140d */
[----:B---3--:R-:W-:-:S03]  /*9700*/  ISETP.NE.AND P0, PT, R38, UR6, PT ;  /* 0x0000000626007c0c */ /* 0x008fc6000bf05270 */
[----:B------:R3:W-:Y:S10]  /*9710*/  REDG.E.ADD.F32.FTZ.RN.STRONG.GPU desc[UR16][R12.64], R30 ;  /* 0x0000001e0c0079a6 */ /* 0x0007f4000c12f310 */
[----:B------:R-:W-:Y:S05]  /*9720*/  @!P0 BRA `(.L_x_122) ;  /* 0x0000002400ac8947 */ /* 0x000fea0003800000 */
[----:B------:R-:W-:Y:S05]  /*9730*/  BRA `(.L_x_133) ;  /* 0xfffffff000247947 */ /* 0x000fea000383ffff */
.L_x_123:
[----:B------:R-:W-:-:S07]  /*9740*/  MOV R18, RZ ;  /* 0x000000ff00127202 */ /* 0x000fce0000000f00 */
.L_x_169:
[----:B------:R-:W-:Y:S01]  /*9750*/  ISETP.GE.AND P0, PT, R2, 0x1, PT ;  /* 0x000000010200780c */ /* 0x000fe20003f06270 */
[----:B------:R-:W-:Y:S05]  /*9760*/  YIELD ;  /* 0x0000000000007946 */ /* 0x000fea0003800000 */
[----:B----4-:R-:W-:-:S07]  /*9770*/  MOV R39, RZ ;  /* 0x000000ff00277202 */ /* 0x010fce0000000f00 */
[----:B--23--:R-:W-:Y:S05]  /*9780*/  @!P0 BRA `(.L_x_134) ;  /* 0x00000024006c8947 */ /* 0x00cfea0003800000 */
[----:B--2---:R-:W0:Y:S01]  /*9790*/  LDS R14, [R20+UR18] ;  /* 0x00000012140e7984 */ /* 0x004e220008000800 */
[----:B------:R-:W-:Y:S01]  /*97a0*/  UISETP.GE.AND UP0, UPT, UR13, 0x8, UPT ;  /* 0x000000080d00788c */ /* 0x000fe2000bf06270 */
[----:B------:R-:W-:Y:S01]  /*97b0*/  IMAD.MOV.U32 R39, RZ, RZ, RZ ;  /* 0x000000ffff277224 */ /* 0x000fe200078e00ff */
[----:B------:R-:W-:Y:S01]  /*97c0*/  MOV R23, RZ ;  /* 0x000000ff00177202 */ /* 0x000fe20000000f00 */
[----:B------:R1:W2:Y:S04]  /*97d0*/  LDS R17, [R21] ;  /* 0x0000000015117984 */ /* 0x0002a80000000800 */
[----:B------:R1:W3:Y:S01]  /*97e0*/  LDS R15, [R21+UR18] ;  /* 0x00000012150f7984 */ /* 0x0002e20008000800 */
[----:B0-----:R-:W-:Y:S01]  /*97f0*/  FADD R14, RZ, -R14 ;  /* 0x8000000eff0e7221 */ /* 0x001fe20000000000 */
[----:B-1----:R-:W-:Y:S06]  /*9800*/  BRA.U !UP0, `(.L_x_135) ;  /* 0x0000001108dc7547 */ /* 0x002fec000b800000 */
[----:B------:R-:W-:Y:S01]  /*9810*/  MOV R39, RZ ;  /* 0x000000ff00277202 */ /* 0x000fe20000000f00 */
[----:B------:R-:W-:-:S07]  /*9820*/  IMAD.MOV.U32 R13, RZ, RZ, RZ ;  /* 0x000000ffff0d7224 */ /* 0x000fce00078e00ff */
.L_x_152:
[----:B------:R-:W-:Y:S01]  /*9830*/  LEA R0, R22, R13, 0x4 ;  /* 0x0000000d16007211 */ /* 0x000fe200078e20ff */
[----:B------:R-:W2:Y:S01]  /*9840*/  LDCU UR6, c[0x0][0x3c4] ;  /* 0x00007880ff0677ac */ /* 0x000ea20008000800 */
[----:B---3--:R-:W0:Y:S01]  /*9850*/  MUFU.RCP R16, R15 ;  /* 0x0000000f00107308 */ /* 0x008e220000001000 */
[----:B------:R-:W-:Y:S01]  /*9860*/  BSSY.RECONVERGENT B2, `(.L_x_136) ;  /* 0x0000015000027945 */ /* 0x000fe20003800200 */
[----:B------:R-:W-:Y:S01]  /*9870*/  LEA R23, R0, R7, 0x2 ;  /* 0x0000000700177211 */ /* 0x000fe200078e10ff */
[----:B------:R-:W-:-:S04]  /*9880*/  IMAD.IADD R38, R32, 0x1, R13 ;  /* 0x0000000120267824 */ /* 0x000fc800078e020d */
[----:B------:R-:W2:Y:S01]  /*9890*/  LDS R0, [R23] ;  /* 0x0000000017007984 */ /* 0x000ea20000000800 */
[----:B0-----:R-:W-:-:S04]  /*98a0*/  FFMA R31, -R15, R16, 1 ;  /* 0x3f8000000f1f7423 */ /* 0x001fc80000000110 */
[----:B------:R-:W-:Y:S01]  /*98b0*/  FFMA R31, R16, R31, R16 ;  /* 0x0000001f101f7223 */ /* 0x000fe20000000010 */
[----:B--2---:R-:W-:-:S04]  /*98c0*/  FFMA R0, R0, UR6, -R17 ;  /* 0x0000000600007c23 */ /* 0x004fc80008000811 */
        /* <DEDUP_REMOVED lines=13> */
[----:B------:R-:W-:-:S07]  /*99a0*/  MOV R33, R0 ;  /* 0x0000000000217202 */ /* 0x000fce0000000f00 */
.L_x_137:
[----:B------:R-:W-:Y:S05]  /*99b0*/  BSYNC.RECONVERGENT B2 ;  /* 0x0000000000027941 */ /* 0x000fea0003800200 */
.L_x_136:
[----:B------:R-:W0:Y:S01]  /*99c0*/  LDCU UR6, c[0x0][0x3bc] ;  /* 0x00007780ff0677ac */ /* 0x000e220008000800 */
[----:B------:R-:W1:Y:S01]  /*99d0*/  LDC.64 R30, c[0x0][0x388] ;  /* 0x0000e200ff1e7b82 */ /* 0x000e620000000a00 */
[----:B------:R-:W-:Y:S01]  /*99e0*/  SHF.R.S32.HI R0, RZ, 0x1f, R38 ;  /* 0x0000001fff007819 */ /* 0x000fe20000011426 */
[----:B------:R-:W-:Y:S01]  /*99f0*/  IMAD.MOV.U32 R34, RZ, RZ, R18 ;  /* 0x000000ffff227224 */ /* 0x000fe200078e0012 */
[----:B------:R-:W-:-:S03]  /*9a00*/  MOV R35, RZ ;  /* 0x000000ff00237202 */ /* 0x000fc60000000f00 */
[----:B0-----:R-:W-:Y:S02]  /*9a10*/  IMAD R37, R0, UR6, RZ ;  /* 0x0000000600257c24 */ /* 0x001fe4000f8e02ff */
[C---:B------:R-:W-:Y:S01]  /*9a20*/  IMAD.WIDE.U32 R34, R38.reuse, UR6, R34 ;  /* 0x0000000626227c25 */ /* 0x040fe2000f8e0022 */
[----:B------:R-:W0:Y:S03]  /*9a30*/  LDCU UR6, c[0x0][0x3c4] ;  /* 0x00007880ff0677ac */ /* 0x000e260008000800 */
[----:B------:R-:W-:Y:S01]  /*9a40*/  IMAD R37, R38, UR7, R37 ;  /* 0x0000000726257c24 */ /* 0x000fe2000f8e0225 */
[----:B-1----:R-:W-:-:S04]  /*9a50*/  LEA R30, P0, R34, R30, 0x2 ;  /* 0x0000001e221e7211 */ /* 0x002fc800078010ff */
[----:B------:R-:W-:-:S04]  /*9a60*/  IADD3 R0, PT, PT, R35, R37, RZ ;  /* 0x0000002523007210 */ /* 0x000fc80007ffe0ff */
[----:B------:R-:W-:Y:S02]  /*9a70*/  LEA.HI.X R31, R34, R31, R0, 0x2, P0 ;  /* 0x0000001f221f7211 */ /* 0x000fe400000f1400 */
[----:B------:R-:W0:Y:S04]  /*9a80*/  LDS R0, [R23+0x4] ;  /* 0x0000040017007984 */ /* 0x000e280000000800 */
[----:B------:R1:W2:Y:S01]  /*9a90*/  LDG.E.CONSTANT R30, desc[UR16][R30.64] ;  /* 0x000000101e1e7981 */ /* 0x0002a2000c1e9900 */
[----:B------:R-:W-:Y:S01]  /*9aa0*/  FMUL R42, R14, R33 ;  /* 0x000000210e2a7220 */ /* 0x000fe20000400000 */
[----:B------:R-:W-:Y:S01]  /*9ab0*/  BSSY.RECONVERGENT B2, `(.L_x_138) ;  /* 0x0000016000027945 */ /* 0x000fe20003800200 */
        /* <DEDUP_REMOVED lines=10> */
[----:B-1----:R-:W-:-:S04]  /*9b60*/  FFMA R31, R0, R16, RZ ;  /* 0x00000010001f7223 */ /* 0x002fc800000000ff */
[----:B------:R-:W-:-:S04]  /*9b70*/  FFMA R33, -R15, R31, R16 ;  /* 0x0000001f0f217223 */ /* 0x000fc80000000110 */
[----:B------:R-:W-:Y:S01]  /*9b80*/  FFMA R33, R0, R33, R31 ;  /* 0x0000002100217223 */ /* 0x000fe2000000001f */
[----:B--2---:R-:W-:Y:S01]  /*9b90*/  FFMA R42, R42, R30, R39 ;  /* 0x0000001e2a2a7223 */ /* 0x004fe20000000027 */
[----:B------:R-:W-:Y:S01]  /*9ba0*/  VIADD R39, R38, 0x1 ;  /* 0x0000000126277836 */ /* 0x000fe20000000000 */
[----:B0-----:R-:W-:Y:S06]  /*9bb0*/  @!P0 BRA `(.L_x_139) ;  /* 0x0000000000148947 */ /* 0x001fec0003800000 */
[----:B------:R-:W-:Y:S02]  /*9bc0*/  MOV R0, R16 ;  /* 0x0000001000007202 */ /* 0x000fe40000000f00 */
[----:B------:R-:W-:Y:S02]  /*9bd0*/  MOV R37, R15 ;  /* 0x0000000f00257202 */ /* 0x000fe40000000f00 */
[----:B------:R-:W-:-:S07]  /*9be0*/  MOV R34, 0x9c00 ;  /* 0x00009c0000227802 */ /* 0x000fce0000000f00 */
[----:B------:R-:W-:Y:S05]  /*9bf0*/  CALL.REL.NOINC `($__internal_0_$__cuda_sm3x_div_rn_noftz_f32_slowpath) ;  /* 0x00000024005c7944 */ /* 0x000fea0003c00000 */
[----:B------:R-:W-:-:S07]  /*9c00*/  IMAD.MOV.U32 R33, RZ, RZ, R0 ;  /* 0x000000ffff217224 */ /* 0x000fce00078e0000 */
.L_x_139:
[----:B------:R-:W-:Y:S05]  /*9c10*/  BSYNC.RECONVERGENT B2 ;  /* 0x0000000000027941 */ /* 0x000fea0003800200 */
.L_x_138:
[----:B------:R-:W0:Y:S01]  /*9c20*/  LDCU UR6, c[0x0][0x3bc] ;  /* 0x00007780ff0677ac */ /* 0x000e220008000800 */
[----:B------:R-:W1:Y:S01]  /*9c30*/  LDC.64 R30, c[0x0][0x388] ;  /* 0x0000e200ff1e7b82 */ /* 0x000e620000000a00 */
[----:B------:R-:W-:Y:S02]  /*9c40*/  SHF.R.S32.HI R0, RZ, 0x1f, R39 ;  /* 0x0000001fff007819 */ /* 0x000fe40000011427 */
[----:B------:R-:W-:Y:S02]  /*9c50*/  MOV R34, R18 ;  /* 0x0000001200227202 */ /* 0x000fe40000000f00 */
[----:B------:R-:W-:Y:S01]  /*9c60*/  MOV R35, RZ ;  /* 0x000000ff00237202 */ /* 0x000fe20000000f00 */
[----:B0-----:R-:W-:Y:S02]  /*9c70*/  IMAD R0, R0, UR6, RZ ;  /* 0x0000000600007c24 */ /* 0x001fe4000f8e02ff */
[C---:B------:R-:W-:Y:S01]  /*9c80*/  IMAD.WIDE.U32 R34, R39.reuse, UR6, R34 ;  /* 0x0000000627227c25 */ /* 0x040fe2000f8e0022 */
[----:B------:R-:W0:Y:S03]  /*9c90*/  LDCU UR6, c[0x0][0x3c4] ;  /* 0x00007880ff0677ac */ /* 0x000e260008000800 */
[----:B------:R-:W-:Y:S01]  /*9ca0*/  IMAD R39, R39, UR7, R0 ;  /* 0x0000000727277c24 */ /* 0x000fe2000f8e0200 */
[----:B-1----:R-:W-:-:S03]  /*9cb0*/  LEA R30, P0, R34, R30, 0x2 ;  /* 0x0000001e221e7211 */ /* 0x002fc600078010ff */
[----:B------:R-:W-:-:S05]  /*9cc0*/  IMAD.IADD R0, R35, 0x1, R39 ;  /* 0x0000000123007824 */ /* 0x000fca00078e0227 */
[----:B------:R-:W-:Y:S02]  /*9cd0*/  LEA.HI.X R31, R34, R31, R0, 0x2, P0 ;  /* 0x0000001f221f7211 */ /* 0x000fe400000f1400 */
[----:B------:R-:W0:Y:S04]  /*9ce0*/  LDS R0, [R23+0x8] ;  /* 0x0000080017007984 */ /* 0x000e280000000800 */
[----:B------:R1:W2:Y:S01]  /*9cf0*/  LDG.E.CONSTANT R30, desc[UR16][R30.64] ;  /* 0x000000101e1e7981 */ /* 0x0002a2000c1e9900 */
[----:B------:R-:W-:Y:S01]  /*9d00*/  FMUL R33, R14, R33 ;  /* 0x000000210e217220 */ /* 0x000fe20000400000 */
[----:B------:R-:W-:Y:S01]  /*9d10*/  BSSY.RECONVERGENT B2, `(.L_x_140) ;  /* 0x0000016000027945 */ /* 0x000fe20003800200 */
[----:B------:R-:W-:Y:S01]  /*9d20*/  IADD3 R39, PT, PT, R38, 0x2, RZ ;  /* 0x0000000226277810 */ /* 0x000fe20007ffe0ff */
        /* <DEDUP_REMOVED lines=11> */
[----:B------:R-:W-:Y:S01]  /*9de0*/  FFMA R34, -R15, R31, R16 ;  /* 0x0000001f0f227223 */ /* 0x000fe20000000110 */
[----:B--2---:R-:W-:-:S03]  /*9df0*/  FFMA R42, R33, R30, R42 ;  /* 0x0000001e212a7223 */ /* 0x004fc6000000002a */
[----:B------:R-:W-:Y:S01]  /*9e00*/  FFMA R33, R0, R34, R31 ;  /* 0x0000002200217223 */ /* 0x000fe2000000001f */
[----:B0-----:R-:W-:Y:S06]  /*9e10*/  @!P0 BRA `(.L_x_141) ;  /* 0x0000000000148947 */ /* 0x001fec0003800000 */
[----:B------:R-:W-:Y:S01]  /*9e20*/  MOV R0, R16 ;  /* 0x0000001000007202 */ /* 0x000fe20000000f00 */
[----:B------:R-:W-:Y:S01]  /*9e30*/  IMAD.MOV.U32 R37, RZ, RZ, R15 ;  /* 0x000000ffff257224 */ /* 0x000fe200078e000f */
[----:B------:R-:W-:-:S07]  /*9e40*/  MOV R34, 0x9e60 ;  /* 0x00009e6000227802 */ /* 0x000fce0000000f00 */
[----:B------:R-:W-:Y:S05]  /*9e50*/  CALL.REL.NOINC `($__internal_0_$__cuda_sm3x_div_rn_noftz_f32_slowpath) ;  /* 0x0000002000c47944 */ /* 0x000fea0003c00000 */
[----:B------:R-:W-:-:S07]  /*9e60*/  MOV R33, R0 ;  /* 0x0000000000217202 */ /* 0x000fce0000000f00 */
.L_x_141:
[----:B------:R-:W-:Y:S05]  /*9e70*/  BSYNC.RECONVERGENT B2 ;  /* 0x0000000000027941 */ /* 0x000fea0003800200 */
.L_x_140:
[----:B------:R-:W0:Y:S01]  /*9e80*/  LDCU UR6, c[0x0][0x3bc] ;  /* 0x00007780ff0677ac */ /* 0x000e220008000800 */
[----:B------:R-:W1:Y:S01]  /*9e90*/  LDC.64 R30, c[0x0][0x388] ;  /* 0x0000e200ff1e7b82 */ /* 0x000e620000000a00 */
[----:B------:R-:W-:Y:S01]  /*9ea0*/  SHF.R.S32.HI R0, RZ, 0x1f, R39 ;  /* 0x0000001fff007819 */ /* 0x000fe20000011427 */
[----:B------:R-:W-:Y:S01]  /*9eb0*/  IMAD.MOV.U32 R35, RZ, RZ, RZ ;  /* 0x000000ffff237224 */ /* 0x000fe200078e00ff */
[----:B------:R-:W-:-:S03]  /*9ec0*/  MOV R34, R18 ;  /* 0x0000001200227202 */ /* 0x000fc60000000f00 */
        /* <DEDUP_REMOVED lines=27> */
[----:B------:R-:W-:Y:S01]  /*a080*/  IMAD.MOV.U32 R0, RZ, RZ, R16 ;  /* 0x000000ffff007224 */ /* 0x000fe200078e0010 */
[----:B------:R-:W-:Y:S02]  /*a090*/  MOV R37, R15 ;  /* 0x0000000f00257202 */ /* 0x000fe40000000f00 */
[----:B------:R-:W-:-:S07]  /*a0a0*/  MOV R34, 0xa0c0 ;  /* 0x0000a0c000227802 */ /* 0x000fce0000000f00 */
[----:B------:R-:W-:Y:S05]  /*a0b0*/  CALL.REL.NOINC `($__internal_0_$__cuda_sm3x_div_rn_noftz_f32_slowpath) ;  /* 0x00000020002c7944 */ /* 0x000fea0003c00000 */
[----:B------:R-:W-:-:S07]  /*a0c0*/  MOV R33, R0 ;  /* 0x0000000000217202 */ /* 0x000fce0000000f00 */
.L_x_143:
[----:B------:R-:W-:Y:S05]  /*a0d0*/  BSYNC.RECONVERGENT B2 ;  /* 0x0000000000027941 */ /* 0x000fea0003800200 */
.L_x_142:
        /* <DEDUP_REMOVED lines=16> */
[----:B------:R-:W-:Y:S02]  /*a1e0*/  VIADD R39, R38, 0x4 ;  /* 0x0000000426277836 */ /* 0x000fe40000000000 */
        /* <DEDUP_REMOVED lines=15> */
[----:B------:R-:W-:Y:S02]  /*a2e0*/  MOV R0, R16 ;  /* 0x0000001000007202 */ /* 0x000fe40000000f00 */
[----:B------:R-:W-:Y:S02]  /*a2f0*/  MOV R37, R15 ;  /* 0x0000000f00257202 */ /* 0x000fe40000000f00 */
[----:B------:R-:W-:-:S07]  /*a300*/  MOV R34, 0xa320 ;  /* 0x0000a32000227802 */ /* 0x000fce0000000f00 */
[----:B------:R-:W-:Y:S05]  /*a310*/  CALL.REL.NOINC `($__internal_0_$__cuda_sm3x_div_rn_noftz_f32_slowpath) ;  /* 0x0000001c00947944 */ /* 0x000fea0003c00000 */
[----:B------:R-:W-:-:S07]  /*a320*/  IMAD.MOV.U32 R33, RZ, RZ, R0 ;  /* 0x000000ffff217224 */ /* 0x000fce00078e0000 */
.L_x_145:
[----:B------:R-:W-:Y:S05]  /*a330*/  BSYNC.RECONVERGENT B2 ;  /* 0x0000000000027941 */ /* 0x000fea0003800200 */
.L_x_144:
        /* <DEDUP_REMOVED lines=37> */
.L_x_147:
[----:B------:R-:W-:Y:S05]  /*a590*/  BSYNC.RECONVERGENT B2 ;  /* 0x0000000000027941 */ /* 0x000fea0003800200 */
.L_x_146:
        /* <DEDUP_REMOVED lines=37> */
.L_x_149:
[----:B------:R-:W-:Y:S05]  /*a7f0*/  BSYNC.RECONVERGENT B2 ;  /* 0x0000000000027941 */ /* 0x000fea0003800200 */
.L_x_148:
        /* <DEDUP_REMOVED lines=30> */
[----:B--2---:R-:W-:Y:S01]  /*a9e0*/  FFMA R42, R33, R30, R42 ;  /* 0x0000001e212a7223 */ /* 0x004fe2000000002a */
[----:B0-----:R-:W-:Y:S06]  /*a9f0*/  @!P0 BRA `(.L_x_151) ;  /* 0x0000000000108947 */ /* 0x001fec0003800000 */
[----:B------:R-:W-:Y:S02]  /*aa00*/  MOV R0, R16 ;  /* 0x0000001000007202 */ /* 0x000fe40000000f00 */
[----:B------:R-:W-:Y:S02]  /*aa10*/  MOV R37, R15 ;  /* 0x0000000f00257202 */ /* 0x000fe40000000f00 */
[----:B------:R-:W-:-:S07]  /*aa20*/  MOV R34, 0xaa40 ;  /* 0x0000aa4000227802 */ /* 0x000fce0000000f00 */
[----:B------:R-:W-:Y:S05]  /*aa30*/  CALL.REL.NOINC `($__internal_0_$__cuda_sm3x_div_rn_noftz_f32_slowpath) ;  /* 0x0000001400cc7944 */ /* 0x000fea0003c00000 */
.L_x_151:
[----:B------:R-:W-:Y:S05]  /*aa40*/  BSYNC.RECONVERGENT B2 ;  /* 0x0000000000027941 */ /* 0x000fea0003800200 */
.L_x_150:
[----:B------:R-:W0:Y:S01]  /*aa50*/  LDCU UR6, c[0x0][0x3bc] ;  /* 0x00007780ff0677ac */ /* 0x000e220008000800 */
[----:B------:R-:W1:Y:S01]  /*aa60*/  LDC.64 R30, c[0x0][0x388] ;  /* 0x0000e200ff1e7b82 */ /* 0x000e620000000a00 */
[----:B------:R-:W-:Y:S01]  /*aa70*/  SHF.R.S32.HI R12, RZ, 0x1f, R38 ;  /* 0x0000001fff0c7819 */ /* 0x000fe20000011426 */
[----:B------:R-:W-:Y:S01]  /*aa80*/  IMAD.MOV.U32 R34, RZ, RZ, R18 ;  /* 0x000000ffff227224 */ /* 0x000fe200078e0012 */
[----:B------:R-:W-:-:S03]  /*aa90*/  MOV R35, RZ ;  /* 0x000000ff00237202 */ /* 0x000fc60000000f00 */
[----:B0-----:R-:W-:Y:S02]  /*aaa0*/  IMAD R23, R12, UR6, RZ ;  /* 0x000000060c177c24 */ /* 0x001fe4000f8e02ff */
[----:B------:R-:W-:-:S04]  /*aab0*/  IMAD.WIDE.U32 R34, R38, UR6, R34 ;  /* 0x0000000626227c25 */ /* 0x000fc8000f8e0022 */
[----:B------:R-:W-:Y:S01]  /*aac0*/  IMAD R23, R38, UR7, R23 ;  /* 0x0000000726177c24 */ /* 0x000fe2000f8e0217 */
[----:B-1----:R-:W-:-:S04]  /*aad0*/  LEA R30, P0, R34, R30, 0x2 ;  /* 0x0000001e221e7211 */ /* 0x002fc800078010ff */
[----:B------:R-:W-:-:S04]  /*aae0*/  IADD3 R12, PT, PT, R35, R23, RZ ;  /* 0x00000017230c7210 */ /* 0x000fc80007ffe0ff */
[----:B------:R-:W-:-:S05]  /*aaf0*/  LEA.HI.X R31, R34, R31, R12, 0x2, P0 ;  /* 0x0000001f221f7211 */ /* 0x000fca00000f140c */
[----:B------:R-:W2:Y:S01]  /*ab00*/  LDG.E.CONSTANT R30, desc[UR16][R30.64] ;  /* 0x000000101e1e7981 */ /* 0x000ea2000c1e9900 */
[----:B------:R-:W-:Y:S01]  /*ab10*/  ULOP3.LUT UR6, UR14, 0x18, URZ, 0xc0, !UPT ;  /* 0x000000180e067892 */ /* 0x000fe2000f8ec0ff */
[----:B------:R-:W-:Y:S02]  /*ab20*/  VIADD R13, R13, 0x8 ;  /* 0x000000080d0d7836 */ /* 0x000fe40000000000 */
[----:B------:R-:W-:-:S03]  /*ab30*/  FMUL R39, R14, R0 ;  /* 0x000000000e277220 */ /* 0x000fc60000400000 */
[----:B------:R-:W-:Y:S01]  /*ab40*/  ISETP.NE.AND P0, PT, R13, UR6, PT ;  /* 0x000000060d007c0c */ /* 0x000fe2000bf05270 */
[----:B--2---:R-:W-:-:S12]  /*ab50*/  FFMA R39, R39, R30, R42 ;  /* 0x0000001e27277223 */ /* 0x004fd8000000002a */
[----:B------:R-:W-:Y:S05]  /*ab60*/  @P0 BRA `(.L_x_152) ;  /* 0xffffffec00300947 */ /* 0x000fea000383ffff */
[----:B------:R-:W-:-:S07]  /*ab70*/  MOV R23, UR6 ;  /* 0x0000000600177c02 */ /* 0x000fce0008000f00 */
.L_x_135:
[----:B------:R-:W-:-:S09]  /*ab80*/  ULOP3.LUT UP0, URZ, UR14, 0x7, URZ, 0xc0, !UPT ;  /* 0x000000070eff7892 */ /* 0x000fd2000f80c0ff */
[----:B------:R-:W-:Y:S05]  /*ab90*/  BRA.U !UP0, `(.L_x_134) ;  /* 0x0000001108687547 */ /* 0x000fea000b800000 */
[----:B------:R-:W-:-:S04]  /*aba0*/  ULOP3.LUT UR6, UR14, 0x7, URZ, 0xc0, !UPT ;  /* 0x000000070e067892 */ /* 0x000fc8000f8ec0ff */
[----:B------:R-:W-:-:S04]  /*abb0*/  UIADD3 UR6, UPT, UPT, UR6, -0x1, URZ ;  /* 0xffffffff06067890 */ /* 0x000fc8000fffe0ff */
[----:B------:R-:W-:-:S09]  /*abc0*/  UISETP.GE.U32.AND UP0, UPT, UR6, 0x3, UPT ;  /* 0x000000030600788c */ /* 0x000fd2000bf06070 */
[----:B------:R-:W-:Y:S05]  /*abd0*/  BRA.U !UP0, `(.L_x_153) ;  /* 0x0000000908687547 */ /* 0x000fea000b800000 */
[-C--:B------:R-:W-:Y:S01]  /*abe0*/  LEA R30, R22, R23.reuse, 0x4 ;  /* 0x00000017161e7211 */ /* 0x080fe200078e20ff */
[----:B------:R-:W2:Y:S01]  /*abf0*/  LDCU UR6, c[0x0][0x3c4] ;  /* 0x00007880ff0677ac */ /* 0x000ea20008000800 */
[----:B------:R-:W-:Y:S01]  /*ac00*/  BSSY.RECONVERGENT B2, `(.L_x_154) ;  /* 0x0000017000027945 */ /* 0x000fe20003800200 */
[----:B------:R-:W-:Y:S02]  /*ac10*/  IADD3 R38, PT, PT, R32, R23, RZ ;  /* 0x0000001720267210 */ /* 0x000fe40007ffe0ff */
[----:B------:R-:W-:-:S05]  /*ac20*/  IMAD R30, R30, 0x4, R7 ;  /* 0x000000041e1e7824 */ /* 0x000fca00078e0207 */
[----:B------:R-:W2:Y:S02]  /*ac30*/  LDS R0, [R30] ;  /* 0x000000001e007984 */ /* 0x000ea40000000800 */
[----:B--2---:R-:W-:-:S04]  /*ac40*/  FFMA R0, R0, UR6, -R17 ;  /* 0x0000000600007c23 */ /* 0x004fc80008000811 */
[----:B------:R-:W-:Y:S02]  /*ac50*/  FMUL R12, R0, 1.4426950216293334961 ;  /* 0x3fb8aa3b000c7820 */ /* 0x000fe40000400000 */
[----:B---3--:R-:W0:Y:S03]  /*ac60*/  MUFU.RCP R0, R15 ;  /* 0x0000000f00007308 */ /* 0x008e260000001000 */
        /* <DEDUP_REMOVED lines=11> */
[----:B------:R-:W-:Y:S01]  /*ad20*/  MOV R0, R16 ;  /* 0x0000001000007202 */ /* 0x000fe20000000f00 */
[----:B------:R-:W-:Y:S01]  /*ad30*/  IMAD.MOV.U32 R37, RZ, RZ, R15 ;  /* 0x000000ffff257224 */ /* 0x000fe200078e000f */
[----:B------:R-:W-:-:S07]  /*ad40*/  MOV R34, 0xad60 ;  /* 0x0000ad6000227802 */ /* 0x000fce0000000f00 */
[----:B------:R-:W-:Y:S05]  /*ad50*/  CALL.REL.NOINC `($__internal_0_$__cuda_sm3x_div_rn_noftz_f32_slowpath) ;  /* 0x0000001400047944 */ /* 0x000fea0003c00000 */
[----:B------:R-:W-:-:S07]  /*ad60*/  MOV R31, R0 ;  /* 0x00000000001f7202 */ /* 0x000fce0000000f00 */
.L_x_155:
[----:B------:R-:W-:Y:S05]  /*ad70*/  BSYNC.RECONVERGENT B2 ;  /* 0x0000000000027941 */ /* 0x000fea0003800200 */
.L_x_154:
        /* <DEDUP_REMOVED lines=30> */
[----:B------:R-:W-:Y:S01]  /*af60*/  IADD3 R39, PT, PT, R38, 0x1, RZ ;  /* 0x0000000126277810 */ /* 0x000fe20007ffe0ff */
[----:B0-----:R-:W-:Y:S06]  /*af70*/  @!P0 BRA `(.L_x_157) ;  /* 0x0000000000148947 */ /* 0x001fec0003800000 */
[----:B------:R-:W-:Y:S01]  /*af80*/  IMAD.MOV.U32 R0, RZ, RZ, R34 ;  /* 0x000000ffff007224 */ /* 0x000fe200078e0022 */
[----:B------:R-:W-:Y:S02]  /*af90*/  MOV R37, R15 ;  /* 0x0000000f00257202 */ /* 0x000fe40000000f00 */
[----:B------:R-:W-:-:S07]  /*afa0*/  MOV R34, 0xafc0 ;  /* 0x0000afc000227802 */ /* 0x000fce0000000f00 */
[----:B------:R-:W-:Y:S05]  /*afb0*/  CALL.REL.NOINC `($__internal_0_$__cuda_sm3x_div_rn_noftz_f32_slowpath) ;  /* 0x00000010006c7944 */ /* 0x000fea0003c00000 */
[----:B------:R-:W-:-:S07]  /*afc0*/  MOV R31, R0 ;  /* 0x00000000001f7202 */ /* 0x000fce0000000f00 */
.L_x_157:
[----:B------:R-:W-:Y:S05]  /*afd0*/  BSYNC.RECONVERGENT B2 ;  /* 0x0000000000027941 */ /* 0x000fea0003800200 */
.L_x_156:
        /* <DEDUP_REMOVED lines=37> */
.L_x_159:
[----:B------:R-:W-:Y:S05]  /*b230*/  BSYNC.RECONVERGENT B2 ;  /* 0x0000000000027941 */ /* 0x000fea0003800200 */
.L_x_158:
[----:B------:R-:W0:Y:S01]  /*b240*/  LDCU UR6, c[0x0][0x3bc] ;  /* 0x00007780ff0677ac */ /* 0x000e220008000800 */
[----:B------:R-:W1:Y:S01]  /*b250*/  LDC.64 R12, c[0x0][0x388] ;  /* 0x0000e200ff0c7b82 */ /* 0x000e620000000a00 */
[----:B------:R-:W-:Y:S01]  /*b260*/  SHF.R.S32.HI R0, RZ, 0x1f, R39 ;  /* 0x0000001fff007819 */ /* 0x000fe20000011427 */
[----:B------:R-:W2:Y:S01]  /*b270*/  LDS R30, [R30+0xc] ;  /* 0x00000c001e1e7984 */ /* 0x000ea20000000800 */
[----:B------:R-:W-:Y:S02]  /*b280*/  MOV R34, R18 ;  /* 0x0000001200227202 */ /* 0x000fe40000000f00 */
[----:B------:R-:W-:Y:S01]  /*b290*/  MOV R35, RZ ;  /* 0x000000ff00237202 */ /* 0x000fe20000000f00 */
[----:B0-----:R-:W-:Y:S02]  /*b2a0*/  IMAD R0, R0, UR6, RZ ;  /* 0x0000000600007c24 */ /* 0x001fe4000f8e02ff */
[C---:B------:R-:W-:Y:S01]  /*b2b0*/  IMAD.WIDE.U32 R34, R39.reuse, UR6, R34 ;  /* 0x0000000627227c25 */ /* 0x040fe2000f8e0022 */
[----:B------:R-:W2:Y:S03]  /*b2c0*/  LDCU UR6, c[0x0][0x3c4] ;  /* 0x00007880ff0677ac */ /* 0x000ea60008000800 */
[----:B------:R-:W-:Y:S01]  /*b2d0*/  IMAD R39, R39, UR7, R0 ;  /* 0x0000000727277c24 */ /* 0x000fe2000f8e0200 */
[----:B-1----:R-:W-:-:S03]  /*b2e0*/  LEA R12, P0, R34, R12, 0x2 ;  /* 0x0000000c220c7211 */ /* 0x002fc600078010ff */
[----:B------:R-:W-:-:S05]  /*b2f0*/  IMAD.IADD R0, R35, 0x1, R39 ;  /* 0x0000000123007824 */ /* 0x000fca00078e0227 */
[----:B------:R-:W-:-:S05]  /*b300*/  LEA.HI.X R13, R34, R13, R0, 0x2, P0 ;  /* 0x0000000d220d7211 */ /* 0x000fca00000f1400 */
[----:B------:R0:W3:Y:S01]  /*b310*/  LDG.E.CONSTANT R12, desc[UR16][R12.64] ;  /* 0x000000100c0c7981 */ /* 0x0000e2000c1e9900 */
[----:B------:R-:W-:Y:S01]  /*b320*/  FMUL R31, R14, R31 ;  /* 0x0000001f0e1f7220 */ /* 0x000fe20000400000 */
[----:B------:R-:W-:Y:S01]  /*b330*/  BSSY.RECONVERGENT B2, `(.L_x_160) ;  /* 0x0000015000027945 */ /* 0x000fe20003800200 */
[----:B------:R-:W-:Y:S01]  /*b340*/  IADD3 R38, PT, PT, R38, 0x3, RZ ;  /* 0x0000000326267810 */ /* 0x000fe20007ffe0ff */
[----:B--2---:R-:W-:-:S04]  /*b350*/  FFMA R0, R30, UR6, -R17 ;  /* 0x000000061e007c23 */ /* 0x004fc80008000811 */
[----:B------:R-:W-:Y:S02]  /*b360*/  FMUL R16, R0, 1.4426950216293334961 ;  /* 0x3fb8aa3b00107820 */ /* 0x000fe40000400000 */
[----:B------:R-:W1:Y:S03]  /*b370*/  MUFU.RCP R0, R15 ;  /* 0x0000000f00007308 */ /* 0x000e660000001000 */
[----:B------:R-:W-:-:S13]  /*b380*/  FSETP.GEU.AND P0, PT, R16, -126, PT ;  /* 0xc2fc00001000780b */ /* 0x000fda0003f0e000 */
[----:B------:R-:W-:Y:S01]  /*b390*/  @!P0 FMUL R16, R16, 0.5 ;  /* 0x3f00000010108820 */ /* 0x000fe20000400000 */
[----:B-1----:R-:W-:-:S03]  /*b3a0*/  FFMA R33, -R15, R0, 1 ;  /* 0x3f8000000f217423 */ /* 0x002fc60000000100 */
[----:B------:R-:W1:Y:S01]  /*b3b0*/  MUFU.EX2 R34, R16 ;  /* 0x0000001000227308 */ /* 0x000e620000000800 */
[----:B------:R-:W-:Y:S01]  /*b3c0*/  FFMA R0, R0, R33, R0 ;  /* 0x0000002100007223 */ /* 0x000fe20000000000 */
[----:B-1----:R-:W-:-:S06]  /*b3d0*/  @!P0 FMUL R34, R34, R34 ;  /* 0x0000002222228220 */ /* 0x002fcc0000400000 */
[----:B------:R-:W1:Y:S01]  /*b3e0*/  FCHK P0, R34, R15 ;  /* 0x0000000f22007302 */ /* 0x000e620000000000 */
[----:B0-----:R-:W-:-:S04]  /*b3f0*/  FFMA R13, R0, R34, RZ ;  /* 0x00000022000d7223 */ /* 0x001fc800000000ff */
[----:B------:R-:W-:-:S04]  /*b400*/  FFMA R30, -R15, R13, R34 ;  /* 0x0000000d0f1e7223 */ /* 0x000fc80000000122 */
[----:B------:R-:W-:Y:S01]  /*b410*/  FFMA R0, R0, R30, R13 ;  /* 0x0000001e00007223 */ /* 0x000fe2000000000d */
[----:B---3--:R-:W-:Y:S01]  /*b420*/  FFMA R42, R31, R12, R42 ;  /* 0x0000000c1f2a7223 */ /* 0x008fe2000000002a */
[----:B-1----:R-:W-:Y:S06]  /*b430*/  @!P0 BRA `(.L_x_161) ;  /* 0x0000000000108947 */ /* 0x002fec0003800000 */
[----:B------:R-:W-:Y:S01]  /*b440*/  MOV R0, R34 ;  /* 0x0000002200007202 */ /* 0x000fe20000000f00 */
[----:B------:R-:W-:Y:S01]  /*b450*/  IMAD.MOV.U32 R37, RZ, RZ, R15 ;  /* 0x000000ffff257224 */ /* 0x000fe200078e000f */
[----:B------:R-:W-:-:S07]  /*b460*/  MOV R34, 0xb480 ;  /* 0x0000b48000227802 */ /* 0x000fce0000000f00 */
[----:B------:R-:W-:Y:S05]  /*b470*/  CALL.REL.NOINC `($__internal_0_$__cuda_sm3x_div_rn_noftz_f32_slowpath) ;  /* 0x0000000c003c7944 */ /* 0x000fea0003c00000 */
.L_x_161:
[----:B------:R-:W-:Y:S05]  /*b480*/  BSYNC.RECONVERGENT B2 ;  /* 0x0000000000027941 */ /* 0x000fea0003800200 */
.L_x_160:
[----:B------:R-:W0:Y:S01]  /*b490*/  LDCU UR6, c[0x0][0x3bc] ;  /* 0x00007780ff0677ac */ /* 0x000e220008000800 */
[----:B------:R-:W1:Y:S01]  /*b4a0*/  LDC.64 R12, c[0x0][0x388] ;  /* 0x0000e200ff0c7b82 */ /* 0x000e620000000a00 */
[----:B------:R-:W-:Y:S02]  /*b4b0*/  SHF.R.S32.HI R16, RZ, 0x1f, R38 ;  /* 0x0000001fff107819 */ /* 0x000fe40000011426 */
[----:B------:R-:W-:Y:S02]  /*b4c0*/  MOV R30, R18 ;  /* 0x00000012001e7202 */ /* 0x000fe40000000f00 */
[----:B------:R-:W-:Y:S01]  /*b4d0*/  MOV R31, RZ ;  /* 0x000000ff001f7202 */ /* 0x000fe20000000f00 */
[----:B0-----:R-:W-:Y:S02]  /*b4e0*/  IMAD R33, R16, UR6, RZ ;  /* 0x0000000610217c24 */ /* 0x001fe4000f8e02ff */
[----:B------:R-:W-:-:S04]  /*b4f0*/  IMAD.WIDE.U32 R30, R38, UR6, R30 ;  /* 0x00000006261e7c25 */ /* 0x000fc8000f8e001e */
[----:B------:R-:W-:Y:S01]  /*b500*/  IMAD R33, R38, UR7, R33 ;  /* 0x0000000726217c24 */ /* 0x000fe2000f8e0221 */
[----:B-1----:R-:W-:-:S03]  /*b510*/  LEA R12, P0, R30, R12, 0x2 ;  /* 0x0000000c1e0c7211 */ /* 0x002fc600078010ff */
[----:B------:R-:W-:-:S05]  /*b520*/  IMAD.IADD R16, R31, 0x1, R33 ;  /* 0x000000011f107824 */ /* 0x000fca00078e0221 */
[----:B------:R-:W-:-:S05]  /*b530*/  LEA.HI.X R13, R30, R13, R16, 0x2, P0 ;  /* 0x0000000d1e0d7211 */ /* 0x000fca00000f1410 */
[----:B------:R-:W2:Y:S01]  /*b540*/  LDG.E.CONSTANT R12, desc[UR16][R12.64] ;  /* 0x000000100c0c7981 */ /* 0x000ea2000c1e9900 */
[----:B------:R-:W-:Y:S01]  /*b550*/  FMUL R39, R14, R0 ;  /* 0x000000000e277220 */ /* 0x000fe20000400000 */
[----:B------:R-:W-:-:S03]  /*b560*/  IADD3 R23, PT, PT, R23, 0x4, RZ ;  /* 0x0000000417177810 */ /* 0x000fc60007ffe0ff */
[----:B--2---:R-:W-:-:S07]  /*b570*/  FFMA R39, R39, R12, R42 ;  /* 0x0000000c27277223 */ /* 0x004fce000000002a */
.L_x_153:
[----:B------:R-:W-:-:S09]  /*b580*/  ULOP3.LUT UP0, UR6, UR14, 0x3, URZ, 0xc0, !UPT ;  /* 0x000000030e067892 */ /* 0x000fd2000f80c0ff */
[----:B------:R-:W-:Y:S05]  /*b590*/  BRA.U !UP0, `(.L_x_134) ;  /* 0x0000000508e87547 */ /* 0x000fea000b800000 */
[----:B------:R-:W-:-:S09]  /*b5a0*/  UISETP.NE.AND UP0, UPT, UR6, 0x1, UPT ;  /* 0x000000010600788c */ /* 0x000fd2000bf05270 */
        /* <DEDUP_REMOVED lines=26> */
.L_x_164:
[----:B------:R-:W-:Y:S05]  /*b750*/  BSYNC.RECONVERGENT B2 ;  /* 0x0000000000027941 */ /* 0x000fea0003800200 */
.L_x_163:
[----:B------:R-:W0:Y:S01]  /*b760*/  LDCU UR6, c[0x0][0x3bc] ;  /* 0x00007780ff0677ac */ /* 0x000e220008000800 */
[----:B------:R-:W1:Y:S01]  /*b770*/  LDC.64 R12, c[0x0][0x388] ;  /* 0x0000e200ff0c7b82 */ /* 0x000e620000000a00 */
[----:B------:R-:W-:Y:S01]  /*b780*/  SHF.R.S32.HI R0, RZ, 0x1f, R38 ;  /* 0x0000001fff007819 */ /* 0x000fe20000011426 */
[----:B------:R-:W-:Y:S01]  /*b790*/  IMAD.MOV.U32 R35, RZ, RZ, RZ ;  /* 0x000000ffff237224 */ /* 0x000fe200078e00ff */
[----:B------:R-:W-:Y:S01]  /*b7a0*/  MOV R34, R18 ;  /* 0x0000001200227202 */ /* 0x000fe20000000f00 */
[----:B------:R-:W2:Y:S02]  /*b7b0*/  LDS R30, [R30+0x4] ;  /* 0x000004001e1e7984 */ /* 0x000ea40000000800 */
[----:B0-----:R-:W-:Y:S02]  /*b7c0*/  IMAD R33, R0, UR6, RZ ;  /* 0x0000000600217c24 */ /* 0x001fe4000f8e02ff */
[C---:B------:R-:W-:Y:S01]  /*b7d0*/  IMAD.WIDE.U32 R34, R38.reuse, UR6, R34 ;  /* 0x0000000626227c25 */ /* 0x040fe2000f8e0022 */
[----:B------:R-:W2:Y:S03]  /*b7e0*/  LDCU UR6, c[0x0][0x3c4] ;  /* 0x00007880ff0677ac */ /* 0x000ea60008000800 */
[----:B------:R-:W-:Y:S01]  /*b7f0*/  IMAD R33, R38, UR7, R33 ;  /* 0x0000000726217c24 */ /* 0x000fe2000f8e0221 */
[----:B-1----:R-:W-:-:S04]  /*b800*/  LEA R12, P0, R34, R12, 0x2 ;  /* 0x0000000c220c7211 */ /* 0x002fc800078010ff */
[----:B------:R-:W-:-:S04]  /*b810*/  IADD3 R0, PT, PT, R35, R33, RZ ;  /* 0x0000002123007210 */ /* 0x000fc80007ffe0ff */
[----:B------:R-:W-:-:S06]  /*b820*/  LEA.HI.X R13, R34, R13, R0, 0x2, P0 ;  /* 0x0000000d220d7211 */ /* 0x000fcc00000f1400 */
[----:B------:R0:W3:Y:S01]  /*b830*/  LDG.E.CONSTANT R13, desc[UR16][R12.64] ;  /* 0x000000100c0d7981 */ /* 0x0000e2000c1e9900 */
[----:B------:R-:W-:Y:S01]  /*b840*/  BSSY.RECONVERGENT B2, `(.L_x_165) ;  /* 0x0000016000027945 */ /* 0x000fe20003800200 */
[----:B------:R-:W-:Y:S01]  /*b850*/  IADD3 R38, PT, PT, R38, 0x1, RZ ;  /* 0x0000000126267810 */ /* 0x000fe20007ffe0ff */
[----:B--2---:R-:W-:-:S04]  /*b860*/  FFMA R0, R30, UR6, -R17 ;  /* 0x000000061e007c23 */ /* 0x004fc80008000811 */
[----:B------:R-:W-:Y:S01]  /*b870*/  FMUL R16, R0, 1.4426950216293334961 ;  /* 0x3fb8aa3b00107820 */ /* 0x000fe20000400000 */
[----:B0-----:R-:W-:Y:S01]  /*b880*/  FMUL R12, R14, R31 ;  /* 0x0000001f0e0c7220 */ /* 0x001fe20000400000 */
        /* <DEDUP_REMOVED lines=14> */
[----:B------:R-:W-:Y:S02]  /*b970*/  MOV R37, R15 ;  /* 0x0000000f00257202 */ /* 0x000fe40000000f00 */
[----:B------:R-:W-:-:S07]  /*b980*/  MOV R34, 0xb9a0 ;  /* 0x0000b9a000227802 */ /* 0x000fce0000000f00 */
[----:B------:R-:W-:Y:S05]  /*b990*/  CALL.REL.NOINC `($__internal_0_$__cuda_sm3x_div_rn_noftz_f32_slowpath) ;  /* 0x0000000400f47944 */ /* 0x000fea0003c00000 */
.L_x_166:
[----:B------:R-:W-:Y:S05]  /*b9a0*/  BSYNC.RECONVERGENT B2 ;  /* 0x0000000000027941 */ /* 0x000fea0003800200 */
.L_x_165:
[----:B------:R-:W0:Y:S01]  /*b9b0*/  LDCU UR6, c[0x0][0x3bc] ;  /* 0x00007780ff0677ac */ /* 0x000e220008000800 */
[----:B------:R-:W1:Y:S01]  /*b9c0*/  LDC.64 R12, c[0x0][0x388] ;  /* 0x0000e200ff0c7b82 */ /* 0x000e620000000a00 */
[----:B------:R-:W-:Y:S01]  /*b9d0*/  SHF.R.S32.HI R16, RZ, 0x1f, R38 ;  /* 0x0000001fff107819 */ /* 0x000fe20000011426 */
[----:B------:R-:W-:Y:S01]  /*b9e0*/  IMAD.MOV.U32 R31, RZ, RZ, RZ ;  /* 0x000000ffff1f7224 */ /* 0x000fe200078e00ff */
[----:B------:R-:W-:-:S03]  /*b9f0*/  MOV R30, R18 ;  /* 0x00000012001e7202 */ /* 0x000fc60000000f00 */
[----:B0-----:R-:W-:Y:S02]  /*ba00*/  IMAD R33, R16, UR6, RZ ;  /* 0x0000000610217c24 */ /* 0x001fe4000f8e02ff */
[----:B------:R-:W-:-:S04]  /*ba10*/  IMAD.WIDE.U32 R30, R38, UR6, R30 ;  /* 0x00000006261e7c25 */ /* 0x000fc8000f8e001e */
[----:B------:R-:W-:Y:S01]  /*ba20*/  IMAD R33, R38, UR7, R33 ;  /* 0x0000000726217c24 */ /* 0x000fe2000f8e0221 */
[----:B-1----:R-:W-:-:S04]  /*ba30*/  LEA R12, P0, R30, R12, 0x2 ;  /* 0x0000000c1e0c7211 */ /* 0x002fc800078010ff */
[----:B------:R-:W-:-:S04]  /*ba40*/  IADD3 R16, PT, PT, R31, R33, RZ ;  /* 0x000000211f107210 */ /* 0x000fc80007ffe0ff */
[----:B------:R-:W-:-:S05]  /*ba50*/  LEA.HI.X R13, R30, R13, R16, 0x2, P0 ;  /* 0x0000000d1e0d7211 */ /* 0x000fca00000f1410 */
[----:B------:R-:W2:Y:S01]  /*ba60*/  LDG.E.CONSTANT R12, desc[UR16][R12.64] ;  /* 0x000000100c0c7981 */ /* 0x000ea2000c1e9900 */
[----:B------:R-:W-:Y:S01]  /*ba70*/  FMUL R0, R14, R0 ;  /* 0x000000000e007220 */ /* 0x000fe20000400000 */
[----:B------:R-:W-:-:S03]  /*ba80*/  IADD3 R23, PT, PT, R23, 0x2, RZ ;  /* 0x0000000217177810 */ /* 0x000fc60007ffe0ff */
[----:B--2---:R-:W-:-:S07]  /*ba90*/  FFMA R39, R0, R12, R39 ;  /* 0x0000000c00277223 */ /* 0x004fce0000000027 */
.L_x_162:
[----:B------:R-:W-:-:S04]  /*baa0*/  ULOP3.LUT UR6, UR14, 0x1, URZ, 0xc0, !UPT ;  /* 0x000000010e067892 */ /* 0x000fc8000f8ec0ff */
[----:B------:R-:W-:-:S09]  /*bab0*/  UISETP.NE.U32.AND UP0, UPT, UR6, 0x1, UPT ;  /* 0x000000010600788c */ /* 0x000fd2000bf05070 */
[----:B------:R-:W-:Y:S05]  /*bac0*/  BRA.U UP0, `(.L_x_134) ;  /* 0x00000001009c7547 */ /* 0x000fea000b800000 */
[----:B------:R-:W-:Y:S01]  /*bad0*/  IMAD R0, R22, 0x10, R23 ;  /* 0x0000001016007824 */ /* 0x000fe200078e0217 */
[----:B------:R-:W2:Y:S01]  /*bae0*/  LDCU UR6, c[0x0][0x3c4] ;  /* 0x00007880ff0677ac */ /* 0x000ea20008000800 */
[----:B------:R-:W-:Y:S01]  /*baf0*/  BSSY.RECONVERGENT B2, `(.L_x_167) ;  /* 0x0000016000027945 */ /* 0x000fe20003800200 */
[----:B------:R-:W-:Y:S02]  /*bb00*/  IADD3 R23, PT, PT, R32, R23, RZ ;  /* 0x0000001720177210 */ /* 0x000fe40007ffe0ff */
[----:B------:R-:W-:Y:S02]  /*bb10*/  LEA R12, R0, R7, 0x2 ;  /* 0x00000007000c7211 */ /* 0x000fe400078e10ff */
[----:B---3--:R-:W0:Y:S04]  /*bb20*/  MUFU.RCP R0, R15 ;  /* 0x0000000f00007308 */ /* 0x008e280000001000 */
        /* <DEDUP_REMOVED lines=14> */
[----:B------:R-:W-:Y:S01]  /*bc10*/  IMAD.MOV.U32 R0, RZ, RZ, R16 ;  /* 0x000000ffff007224 */ /* 0x000fe200078e0010 */
[----:B------:R-:W-:Y:S02]  /*bc20*/  MOV R37, R15 ;  /* 0x0000000f00257202 */ /* 0x000fe40000000f00 */
[----:B------:R-:W-:-:S07]  /*bc30*/  MOV R34, 0xbc50 ;  /* 0x0000bc5000227802 */ /* 0x000fce0000000f00 */
[----:B------:R-:W-:Y:S05]  /*bc40*/  CALL.REL.NOINC `($__internal_0_$__cuda_sm3x_div_rn_noftz_f32_slowpath) ;  /* 0x0000000400487944 */ /* 0x000fea0003c00000 */
.L_x_168:
[----:B------:R-:W-:Y:S05]  /*bc50*/  BSYNC.RECONVERGENT B2 ;  /* 0x0000000000027941 */ /* 0x000fea0003800200 */
.L_x_167:
        /* <DEDUP_REMOVED lines=12> */
[----:B------:R-:W-:-:S04]  /*bd20*/  FMUL R0, R14, R0 ;  /* 0x000000000e007220 */ /* 0x000fc80000400000 */
[----:B--2---:R-:W-:-:S07]  /*bd30*/  FFMA R39, R0, R12, R39 ;  /* 0x0000000c00277223 */ /* 0x004fce0000000027 */
.L_x_134:
[----:B------:R-:W0:Y:S01]  /*bd40*/  LDCU.64 UR24, c[0x0][0x3a0] ;  /* 0x00007400ff1877ac */ /* 0x000e220008000a00 */
[C---:B------:R-:W-:Y:S01]  /*bd50*/  IADD3 R0, P0, PT, R18.reuse, R40, RZ ;  /* 0x0000002812007210 */ /* 0x040fe20007f1e0ff */
[----:B------:R-:W1:Y:S03]  /*bd60*/  LDCU UR6, c[0x0][0x3bc] ;  /* 0x00007780ff0677ac */ /* 0x000e660008000800 */
[----:B------:R-:W-:Y:S01]  /*bd70*/  IADD3.X R13, PT, PT, RZ, R19, RZ, P0, !PT ;  /* 0x00000013ff0d7210 */ /* 0x000fe200007fe4ff */
[----:B------:R-:W-:Y:S01]  /*bd80*/  VIADD R18, R18, 0x1 ;  /* 0x0000000112127836 */ /* 0x000fe20000000000 */
[----:B0-----:R-:W-:-:S04]  /*bd90*/  LEA R12, P0, R0, UR24, 0x2 ;  /* 0x00000018000c7c11 */ /* 0x001fc8000f8010ff */
[----:B------:R-:W-:Y:S02]  /*bda0*/  LEA.HI.X R13, R0, UR25, R13, 0x2, P0 ;  /* 0x00000019000d7c11 */ /* 0x000fe400080f140d */
[----:B-1----:R-:W-:-:S03]  /*bdb0*/  ISETP.NE.AND P0, PT, R18, UR6, PT ;  /* 0x0000000612007c0c */ /* 0x002fc6000bf05270 */
[----:B------:R4:W-:Y:S10]  /*bdc0*/  REDG.E.ADD.F32.FTZ.RN.STRONG.GPU desc[UR16][R12.64], R39 ;  /* 0x000000270c0079a6 */ /* 0x0009f4000c12f310 */
[----:B------:R-:W-:Y:S05]  /*bdd0*/  @P0 BRA `(.L_x_169) ;  /* 0xffffffd8005c0947 */ /* 0x000fea000383ffff */
.L_x_122:
[----:B------:R-:W-:-:S04]  /*bde0*/  IADD3 R22, PT, PT, R22, UR15, RZ ;  /* 0x0000000f16167c10 */ /* 0x000fc8000fffe0ff */
[----:B------:R-:W-:-:S13]  /*bdf0*/  ISETP.GE.AND P0, PT, R22, UR23, PT ;  /* 0x0000001716007c0c */ /* 0x000fda000bf06270 */
[----:B------:R-:W-:Y:S05]  /*be00*/  @!P0 BRA `(.L_x_170) ;  /* 0xffffffc800208947 */ /* 0x000fea000383ffff */
.L_x_121:
[----:B------:R-:W-:Y:S05]  /*be10*/  WARPSYNC.ALL ;  /* 0x0000000000007948 */ /* 0x000fea0003800000 */
[----:B------:R-:W-:Y:S01]  /*be20*/  IADD3 R3, PT, PT, R3, 0x10, RZ ;  /* 0x0000001003037810 */ /* 0x000fe20007ffe0ff */
[----:B------:R-:W-:Y:S01]  /*be30*/  BAR.SYNC.DEFER_BLOCKING 0x0 ;  /* 0x0000000000007b1d */ /* 0x000fe20000010000 */
[----:B------:R-:W-:Y:S02]  /*be40*/  UIADD3 UR13, UPT, UPT, UR13, -0x10, URZ ;  /* 0xfffffff00d0d7890 */ /* 0x000fe4000fffe0ff */
[----:B------:R-:W-:-:S13]  /*be50*/  ISETP.GE.AND P0, PT, R3, R4, PT ;  /* 0x000000040300720c */ /* 0x000fda0003f06270 */
[----:B------:R-:W-:Y:S05]  /*be60*/  @!P0 BRA `(.L_x_171) ;  /* 0xffffff7800e08947 */ /* 0x000fea000383ffff */
.L_x_52:
[----:B------:R-:W5:Y:S01]  /*be70*/  LDCU UR6, c[0x0][0x3c8] ;  /* 0x00007900ff0677ac */ /* 0x000f620008000800 */
[----:B------:R-:W-:Y:S02]  /*be80*/  UIADD3 UR5, UPT, UPT, UR5, 0x10, URZ ;  /* 0x0000001005057890 */ /* 0x000fe4000fffe0ff */
[----:B------:R-:W-:Y:S02]  /*be90*/  UIADD3 UR8, UPT, UPT, UR8, -0x10, URZ ;  /* 0xfffffff008087890 */ /* 0x000fe4000fffe0ff */
[----:B-----5:R-:W-:-:S09]  /*bea0*/  UISETP.GE.AND UP0, UPT, UR5, UR6, UPT ;  /* 0x000000060500728c */ /* 0x020fd2000bf06270 */
[----:B------:R-:W-:Y:S05]  /*beb0*/  BRA.U !UP0, `(.L_x_172) ;  /* 0xffffff7908887547 */ /* 0x000fea000b83ffff */
.L_x_51:
[----:B------:R-:W5:Y:S01]  /*bec0*/  LDCU UR5, c[0x0][0x3cc] ;  /* 0x00007980ff0577ac */ /* 0x000f620008000800 */
[----:B------:R-:W0:Y:S01]  /*bed0*/  LDCU UR6, c[0x0][0x3b8] ;  /* 0x00007700ff0677ac */ /* 0x000e220008000800 */
[----:B-----5:R-:W-:Y:S02]  /*bee0*/  UIADD3 UR4, UPT, UPT, UR4, UR5, URZ ;  /* 0x0000000504047290 */ /* 0x020fe4000fffe0ff */
[----:B------:R-:W-:Y:S02]  /*bef0*/  UIADD3 UR22, UPT, UPT, UR22, -UR5, URZ ;  /* 0x8000000516167290 */ /* 0x000fe4000fffe0ff */
[----:B0-----:R-:W-:Y:S01]  /*bf00*/  UISETP.GE.AND UP0, UPT, UR4, UR6, UPT ;  /* 0x000000060400728c */ /* 0x001fe2000bf06270 */
[----:B------:R-:W-:Y:S08]  /*bf10*/  BAR.SYNC.DEFER_BLOCKING 0x0 ;  /* 0x0000000000007b1d */ /* 0x000ff00000010000 */
[----:B------:R-:W-:Y:S05]  /*bf20*/  BRA.U !UP0, `(.L_x_173) ;  /* 0xffffff75085c7547 */ /* 0x000fea000b83ffff */
[----:B------:R-:W-:Y:S05]  /*bf30*/  EXIT ;  /* 0x000000000000794d */ /* 0x000fea0003800000 */
.L_x_7:
[----:B------:R-:W-:Y:S01]  /*bf40*/  BSSY B0, `(.L_x_174) ;  /* 0x0000005000007945 */ /* 0x000fe20003800000 */
[----:B------:R-:W-:-:S07]  /*bf50*/  IMAD.MOV.U32 R12, RZ, RZ, -0x1 ;  /* 0xffffffffff0c7424 */ /* 0x000fce00078e00ff */
[----:B------:R-:W-:Y:S05]  /*bf60*/  WARPSYNC.COLLECTIVE R12, `(.L_x_175) ;  /* 0x000000000c087348 */ /* 0x000fea0003c00000 */
[----:B------:R-:W-:Y:S01]  /*bf70*/  NOP ;  /* 0x0000000000007918 */ /* 0x000fe20000000000 */
[----:B------:R-:W-:Y:S05]  /*bf80*/  ENDCOLLECTIVE ;  /* 0x000000000000791b */ /* 0x000fea0003800000 */
.L_x_175:
[----:B------:R-:W-:Y:S05]  /*bf90*/  BSYNC B0 ;  /* 0x0000000000007941 */ /* 0x000fea0003800000 */
.L_x_174:
[----:B------:R-:W-:Y:S05]  /*bfa0*/  BRA `(.L_x_176) ;  /* 0xffffff4c00207947 */ /* 0x000fea000383ffff */
.L_x_16:
[----:B------:R-:W-:Y:S01]  /*bfb0*/  BSSY B0, `(.L_x_177) ;  /* 0x0000005000007945 */ /* 0x000fe20003800000 */
[----:B--2---:R-:W-:-:S07]  /*bfc0*/  MOV R12, 0xffffffff ;  /* 0xffffffff000c7802 */ /* 0x004fce0000000f00 */
[----:B01----:R-:W-:Y:S05]  /*bfd0*/  WARPSYNC.COLLECTIVE R12, `(.L_x_178) ;  /* 0x000000000c087348 */ /* 0x003fea0003c00000 */
[----:B------:R-:W-:Y:S01]  /*bfe0*/  NOP ;  /* 0x0000000000007918 */ /* 0x000fe20000000000 */
[----:B01----:R-:W-:Y:S05]  /*bff0*/  ENDCOLLECTIVE ;  /* 0x000000000000791b */ /* 0x003fea0003800000 */
.L_x_178:
[----:B------:R-:W-:Y:S05]  /*c000*/  BSYNC B0 ;  /* 0x0000000000007941 */ /* 0x000fea0003800000 */
.L_x_177:
[----:B------:R-:W-:Y:S05]  /*c010*/  BRA `(.L_x_179) ;  /* 0xffffff5800c07947 */ /* 0x000fea000383ffff */
.L_x_20:
[----:B------:R-:W-:Y:S01]  /*c020*/  BSSY B0, `(.L_x_180) ;  /* 0x0000005000007945 */ /* 0x000fe20003800000 */
[----:B------:R-:W-:-:S07]  /*c030*/  MOV R12, 0xffffffff ;  /* 0xffffffff000c7802 */ /* 0x000fce0000000f00 */
[----:B0-----:R-:W-:Y:S05]  /*c040*/  WARPSYNC.COLLECTIVE R12, `(.L_x_181) ;  /* 0x000000000c087348 */ /* 0x001fea0003c00000 */
[----:B------:R-:W-:Y:S01]  /*c050*/  NOP ;  /* 0x0000000000007918 */ /* 0x000fe20000000000 */
[----:B0-----:R-:W-:Y:S05]  /*c060*/  ENDCOLLECTIVE ;  /* 0x000000000000791b */ /* 0x001fea0003800000 */
.L_x_181:
[----:B------:R-:W-:Y:S05]  /*c070*/  BSYNC B0 ;  /* 0x0000000000007941 */ /* 0x000fea0003800000 */
.L_x_180:
[----:B------:R-:W-:Y:S05]  /*c080*/  BRA `(.L_x_182) ;  /* 0xffffff5c00f87947 */ /* 0x000fea000383ffff */
.L_x_43:
[----:B------:R-:W-:Y:S01]  /*c090*/  BSSY B0, `(.L_x_183) ;  /* 0x0000005000007945 */ /* 0x000fe20003800000 */
[----:B0-2---:R-:W-:-:S07]  /*c0a0*/  IMAD.MOV.U32 R12, RZ, RZ, -0x1 ;  /* 0xffffffffff0c7424 */ /* 0x005fce00078e00ff */
[----:B-1----:R-:W-:Y:S05]  /*c0b0*/  WARPSYNC.COLLECTIVE R12, `(.L_x_184) ;  /* 0x000000000c087348 */ /* 0x002fea0003c00000 */
[----:B------:R-:W-:Y:S01]  /*c0c0*/  NOP ;  /* 0x0000000000007918 */ /* 0x000fe20000000000 */
[----:B-1----:R-:W-:Y:S05]  /*c0d0*/  ENDCOLLECTIVE ;  /* 0x000000000000791b */ /* 0x002fea0003800000 */
.L_x_184:
[----:B------:R-:W-:Y:S05]  /*c0e0*/  BSYNC B0 ;  /* 0x0000000000007941 */ /* 0x000fea0003800000 */
.L_x_183:
[----:B------:R-:W-:Y:S05]  /*c0f0*/  BRA `(.L_x_185) ;  /* 0xffffff70006c7947 */ /* 0x000fea000383ffff */
.L_x_46:
[----:B------:R-:W-:Y:S01]  /*c100*/  BSSY B0, `(.L_x_186) ;  /* 0x0000005000007945 */ /* 0x000fe20003800000 */
[----:B0-2---:R-:W-:-:S07]  /*c110*/  MOV R12, 0xffffffff ;  /* 0xffffffff000c7802 */ /* 0x005fce0000000f00 */
[----:B-1----:R-:W-:Y:S05]  /*c120*/  WARPSYNC.COLLECTIVE R12, `(.L_x_187) ;  /* 0x000000000c087348 */ /* 0x002fea0003c00000 */
[----:B------:R-:W-:Y:S01]  /*c130*/  NOP ;  /* 0x0000000000007918 */ /* 0x000fe20000000000 */
[----:B-1----:R-:W-:Y:S05]  /*c140*/  ENDCOLLECTIVE ;  /* 0x000000000000791b */ /* 0x002fea0003800000 */
.L_x_187:
[----:B------:R-:W-:Y:S05]  /*c150*/  BSYNC B0 ;  /* 0x0000000000007941 */ /* 0x000fea0003800000 */
.L_x_186:
[----:B------:R-:W-:Y:S05]  /*c160*/  BRA `(.L_x_47) ;  /* 0xffffff4400147947 */ /* 0x000fea000383ffff */
        .weak           $__internal_0_$__cuda_sm3x_div_rn_noftz_f32_slowpath
        .type           $__internal_0_$__cuda_sm3x_div_rn_noftz_f32_slowpath,@function
        .size           $__internal_0_$__cuda_sm3x_div_rn_noftz_f32_slowpath,(.L_x_200 - $__internal_0_$__cuda_sm3x_div_rn_noftz_f32_slowpath)
$__internal_0_$__cuda_sm3x_div_rn_noftz_f32_slowpath:
[----:B------:R-:W-:Y:S01]  /*c170*/  SHF.R.U32.HI R16, RZ, 0x17, R37 ;  /* 0x00000017ff107819 */ /* 0x000fe20000011625 */
[----:B------:R-:W-:Y:S01]  /*c180*/  BSSY B0, `(.L_x_188) ;  /* 0x0000062000007945 */ /* 0x000fe20003800000 */
[----:B------:R-:W-:Y:S02]  /*c190*/  SHF.R.U32.HI R35, RZ, 0x17, R0 ;  /* 0x00000017ff237819 */ /* 0x000fe40000011600 */
[----:B------:R-:W-:Y:S02]  /*c1a0*/  LOP3.LUT R16, R16, 0xff, RZ, 0xc0, !PT ;  /* 0x000000ff10107812 */ /* 0x000fe400078ec0ff */
[----:B------:R-:W-:Y:S02]  /*c1b0*/  LOP3.LUT R35, R35, 0xff, RZ, 0xc0, !PT ;  /* 0x000000ff23237812 */ /* 0x000fe400078ec0ff */
[----:B------:R-:W-:-:S03]  /*c1c0*/  IADD3 R31, PT, PT, R16, -0x1, RZ ;  /* 0xffffffff101f7810 */ /* 0x000fc60007ffe0ff */
[----:B------:R-:W-:Y:S01]  /*c1d0*/  VIADD R33, R35, 0xffffffff ;  /* 0xffffffff23217836 */ /* 0x000fe20000000000 */
[----:B------:R-:W-:-:S04]  /*c1e0*/  ISETP.GT.U32.AND P0, PT, R31, 0xfd, PT ;  /* 0x000000fd1f00780c */ /* 0x000fc80003f04070 */
[----:B------:R-:W-:-:S13]  /*c1f0*/  ISETP.GT.U32.OR P0, PT, R33, 0xfd, P0 ;  /* 0x000000fd2100780c */ /* 0x000fda0000704470 */
[----:B------:R-:W-:Y:S01]  /*c200*/  @!P0 MOV R12, RZ ;  /* 0x000000ff000c8202 */ /* 0x000fe20000000f00 */
[----:B------:R-:W-:Y:S06]  /*c210*/  @!P0 BRA `(.L_x_189) ;  /* 0x00000000005c8947 */ /* 0x000fec0003800000 */
[----:B------:R-:W-:Y:S02]  /*c220*/  FSETP.GTU.FTZ.AND P0, PT, |R0|, +INF , PT ;  /* 0x7f8000000000780b */ /* 0x000fe40003f1c200 */
[----:B------:R-:W-:-:S04]  /*c230*/  FSETP.GTU.FTZ.AND P1, PT, |R37|, +INF , PT ;  /* 0x7f8000002500780b */ /* 0x000fc80003f3c200 */
[----:B------:R-:W-:-:S13]  /*c240*/  PLOP3.LUT P0, PT, P0, P1, PT, 0xf8, 0x8f ;  /* 0x00000000008f781c */ /* 0x000fda0000703f70 */
[----:B------:R-:W-:Y:S05]  /*c250*/  @P0 BRA `(.L_x_190) ;  /* 0x00000004004c0947 */ /* 0x000fea0003800000 */
[----:B------:R-:W-:-:S13]  /*c260*/  LOP3.LUT P0, RZ, R37, 0x7fffffff, R0, 0xc8, !PT ;  /* 0x7fffffff25ff7812 */ /* 0x000fda000780c800 */
[----:B------:R-:W-:Y:S05]  /*c270*/  @!P0 BRA `(.L_x_191) ;  /* 0x00000004003c8947 */ /* 0x000fea0003800000 */
[C---:B------:R-:W-:Y:S02]  /*c280*/  FSETP.NEU.FTZ.AND P1, PT, |R0|.reuse, +INF , PT ;  /* 0x7f8000000000780b */ /* 0x040fe40003f3d200 */
[----:B------:R-:W-:Y:S02]  /*c290*/  FSETP.NEU.FTZ.AND P4, PT, |R37|, +INF , PT ;  /* 0x7f8000002500780b */ /* 0x000fe40003f9d200 */
[----:B------:R-:W-:-:S11]  /*c2a0*/  FSETP.NEU.FTZ.AND P0, PT, |R0|, +INF , PT ;  /* 0x7f8000000000780b */ /* 0x000fd60003f1d200 */
[----:B------:R-:W-:Y:S05]  /*c2b0*/  @!P4 BRA !P1, `(.L_x_191) ;  /* 0x00000004002cc947 */ /* 0x000fea0004800000 */
[----:B------:R-:W-:-:S04]  /*c2c0*/  LOP3.LUT P1, RZ, R0, 0x7fffffff, RZ, 0xc0, !PT ;  /* 0x7fffffff00ff7812 */ /* 0x000fc8000782c0ff */
[----:B------:R-:W-:-:S13]  /*c2d0*/  PLOP3.LUT P1, PT, P4, P1, PT, 0x2f, 0xf2 ;  /* 0x0000000000f2781c */ /* 0x000fda0002722577 */
[----:B------:R-:W-:Y:S05]  /*c2e0*/  @P1 BRA `(.L_x_192) ;  /* 0x0000000400181947 */ /* 0x000fea0003800000 */
[----:B------:R-:W-:-:S04]  /*c2f0*/  LOP3.LUT P1, RZ, R37, 0x7fffffff, RZ, 0xc0, !PT ;  /* 0x7fffffff25ff7812 */ /* 0x000fc8000782c0ff */
[----:B------:R-:W-:-:S13]  /*c300*/  PLOP3.LUT P0, PT, P0, P1, PT, 0x2f, 0xf2 ;  /* 0x0000000000f2781c */ /* 0x000fda0000702577 */
[----:B------:R-:W-:Y:S05]  /*c310*/  @P0 BRA `(.L_x_193) ;  /* 0x0000000400000947 */ /* 0x000fea0003800000 */
[----:B------:R-:W-:Y:S02]  /*c320*/  ISETP.GE.AND P0, PT, R33, RZ, PT ;  /* 0x000000ff2100720c */ /* 0x000fe40003f06270 */
[----:B------:R-:W-:-:S11]  /*c330*/  ISETP.GE.AND P1, PT, R31, RZ, PT ;  /* 0x000000ff1f00720c */ /* 0x000fd60003f26270 */
[----:B------:R-:W-:Y:S01]  /*c340*/  @P0 MOV R12, RZ ;  /* 0x000000ff000c0202 */ /* 0x000fe20000000f00 */
[----:B------:R-:W-:Y:S02]  /*c350*/  @!P0 IMAD.MOV.U32 R12, RZ, RZ, -0x40 ;  /* 0xffffffc0ff0c8424 */ /* 0x000fe400078e00ff */
[----:B------:R-:W-:Y:S01]  /*c360*/  @!P0 FFMA R0, R0, 1.84467440737095516160e+19, RZ ;  /* 0x5f80000000008823 */ /* 0x000fe200000000ff */
[----:B------:R-:W-:Y:S02]  /*c370*/  @!P1 FFMA R37, R37, 1.84467440737095516160e+19, RZ ;  /* 0x5f80000025259823 */ /* 0x000fe400000000ff */
[----:B------:R-:W-:-:S07]  /*c380*/  @!P1 IADD3 R12, PT, PT, R12, 0x40, RZ ;  /* 0x000000400c0c9810 */ /* 0x000fce0007ffe0ff */
.L_x_189:
[----:B------:R-:W-:Y:S01]  /*c390*/  LEA R36, R16, 0xc0800000, 0x17 ;  /* 0xc080000010247811 */ /* 0x000fe200078eb8ff */
[----:B------:R-:W-:Y:S01]  /*c3a0*/  VIADD R35, R35, 0xffffff81 ;  /* 0xffffff8123237836 */ /* 0x000fe20000000000 */
[----:B------:R-:W-:Y:S02]  /*c3b0*/  BSSY B1, `(.L_x_194) ;  /* 0x0000035000017945 */ /* 0x000fe40003800000 */
[----:B------:R-:W-:Y:S01]  /*c3c0*/  IADD3 R43, PT, PT, -R36, R37, RZ ;  /* 0x00000025242b7210 */ /* 0x000fe20007ffe1ff */
[C---:B------:R-:W-:Y:S01]  /*c3d0*/  IMAD R0, R35.reuse, -0x800000, R0 ;  /* 0xff80000023007824 */ /* 0x040fe200078e0200 */
[----:B------:R-:W-:Y:S02]  /*c3e0*/  IADD3 R35, PT, PT, R35, 0x7f, -R16 ;  /* 0x0000007f23237810 */ /* 0x000fe40007ffe810 */
[----:B------:R-:W0:Y:S01]  /*c3f0*/  MUFU.RCP R36, R43 ;  /* 0x0000002b00247308 */ /* 0x000e220000001000 */
[----:B------:R-:W-:Y:S01]  /*c400*/  FADD.FTZ R33, -R43, -RZ ;  /* 0x800000ff2b217221 */ /* 0x000fe20000010100 */
[----:B------:R-:W-:-:S03]  /*c410*/  IADD3 R35, PT, PT, R35, R12, RZ ;  /* 0x0000000c23237210 */ /* 0x000fc60007ffe0ff */
[----:B0-----:R-:W-:-:S04]  /*c420*/  FFMA R31, R36, R33, 1 ;  /* 0x3f800000241f7423 */ /* 0x001fc80000000021 */
[----:B------:R-:W-:-:S04]  /*c430*/  FFMA R31, R36, R31, R36 ;  /* 0x0000001f241f7223 */ /* 0x000fc80000000024 */
[----:B------:R-:W-:-:S04]  /*c440*/  FFMA R36, R0, R31, RZ ;  /* 0x0000001f00247223 */ /* 0x000fc800000000ff */
[----:B------:R-:W-:-:S04]  /*c450*/  FFMA R37, R33, R36, R0 ;  /* 0x0000002421257223 */ /* 0x000fc80000000000 */
[----:B------:R-:W-:-:S04]  /*c460*/  FFMA R36, R31, R37, R36 ;  /* 0x000000251f247223 */ /* 0x000fc80000000024 */
[----:B------:R-:W-:-:S04]  /*c470*/  FFMA R33, R33, R36, R0 ;  /* 0x0000002421217223 */ /* 0x000fc80000000000 */
[----:B------:R-:W-:-:S05]  /*c480*/  FFMA R0, R31, R33, R36 ;  /* 0x000000211f007223 */ /* 0x000fca0000000024 */
[----:B------:R-:W-:-:S04]  /*c490*/  SHF.R.U32.HI R16, RZ, 0x17, R0 ;  /* 0x00000017ff107819 */ /* 0x000fc80000011600 */
[----:B------:R-:W-:-:S04]  /*c4a0*/  LOP3.LUT R12, R16, 0xff, RZ, 0xc0, !PT ;  /* 0x000000ff100c7812 */ /* 0x000fc800078ec0ff */
[----:B------:R-:W-:-:S05]  /*c4b0*/  IADD3 R12, PT, PT, R12, R35, RZ ;  /* 0x000000230c0c7210 */ /* 0x000fca0007ffe0ff */
[----:B------:R-:W-:-:S05]  /*c4c0*/  VIADD R16, R12, 0xffffffff ;  /* 0xffffffff0c107836 */ /* 0x000fca0000000000 */
[----:B------:R-:W-:-:S13]  /*c4d0*/  ISETP.GE.U32.AND P0, PT, R16, 0xfe, PT ;  /* 0x000000fe1000780c */ /* 0x000fda0003f06070 */
[----:B------:R-:W-:Y:S05]  /*c4e0*/  @!P0 BRA `(.L_x_195) ;  /* 0x0000000000808947 */ /* 0x000fea0003800000 */
[----:B------:R-:W-:-:S13]  /*c4f0*/  ISETP.GT.AND P0, PT, R12, 0xfe, PT ;  /* 0x000000fe0c00780c */ /* 0x000fda0003f04270 */
[----:B------:R-:W-:Y:S05]  /*c500*/  @P0 BRA `(.L_x_196) ;  /* 0x00000000006c0947 */ /* 0x000fea0003800000 */
[----:B------:R-:W-:-:S13]  /*c510*/  ISETP.GE.AND P0, PT, R12, 0x1, PT ;  /* 0x000000010c00780c */ /* 0x000fda0003f06270 */
[----:B------:R-:W-:Y:S05]  /*c520*/  @P0 BRA `(.L_x_197) ;  /* 0x0000000000740947 */ /* 0x000fea0003800000 */
[----:B------:R-:W-:Y:S02]  /*c530*/  ISETP.GE.AND P0, PT, R12, -0x18, PT ;  /* 0xffffffe80c00780c */ /* 0x000fe40003f06270 */
[----:B------:R-:W-:-:S11]  /*c540*/  LOP3.LUT R0, R0, 0x80000000, RZ, 0xc0, !PT ;  /* 0x8000000000007812 */ /* 0x000fd600078ec0ff */
[----:B------:R-:W-:Y:S05]  /*c550*/  @!P0 BRA `(.L_x_197) ;  /* 0x0000000000688947 */ /* 0x000fea0003800000 */
[CCC-:B------:R-:W-:Y:S01]  /*c560*/  FFMA.RZ R16, R31.reuse, R33.reuse, R36.reuse ;  /* 0x000000211f107223 */ /* 0x1c0fe2000000c024 */
[CCC-:B------:R-:W-:Y:S01]  /*c570*/  FFMA.RP R35, R31.reuse, R33.reuse, R36.reuse ;  /* 0x000000211f237223 */ /* 0x1c0fe20000008024 */
[----:B------:R-:W-:Y:S01]  /*c580*/  FFMA.RM R36, R31, R33, R36 ;  /* 0x000000211f247223 */ /* 0x000fe20000004024 */
[----:B------:R-:W-:Y:S02]  /*c590*/  IADD3 R31, PT, PT, R12, 0x20, RZ ;  /* 0x000000200c1f7810 */ /* 0x000fe40007ffe0ff */
[----:B------:R-:W-:Y:S02]  /*c5a0*/  LOP3.LUT R16, R16, 0x7fffff, RZ, 0xc0, !PT ;  /* 0x007fffff10107812 */ /* 0x000fe400078ec0ff */
[----:B------:R-:W-:Y:S02]  /*c5b0*/  ISETP.NE.AND P4, PT, R12, RZ, PT ;  /* 0x000000ff0c00720c */ /* 0x000fe40003f85270 */
[----:B------:R-:W-:Y:S02]  /*c5c0*/  LOP3.LUT R16, R16, 0x800000, RZ, 0xfc, !PT ;  /* 0x0080000010107812 */ /* 0x000fe400078efcff */
[----:B------:R-:W-:-:S02]  /*c5d0*/  ISETP.NE.AND P1, PT, R12, RZ, PT ;  /* 0x000000ff0c00720c */ /* 0x000fc40003f25270 */
[----:B------:R-:W-:Y:S02]  /*c5e0*/  IADD3 R12, PT, PT, -R12, RZ, RZ ;  /* 0x000000ff0c0c7210 */ /* 0x000fe40007ffe1ff */
[----:B------:R-:W-:Y:S02]  /*c5f0*/  SHF.L.U32 R31, R16, R31, RZ ;  /* 0x0000001f101f7219 */ /* 0x000fe400000006ff */
[----:B------:R-:W-:Y:S02]  /*c600*/  FSETP.NEU.FTZ.AND P0, PT, R35, R36, PT ;  /* 0x000000242300720b */ /* 0x000fe40003f1d000 */
[----:B------:R-:W-:Y:S02]  /*c610*/  SEL R33, R12, RZ, P4 ;  /* 0x000000ff0c217207 */ /* 0x000fe40002000000 */
[----:B------:R-:W-:Y:S02]  /*c620*/  ISETP.NE.AND P1, PT, R31, RZ, P1 ;  /* 0x000000ff1f00720c */ /* 0x000fe40000f25270 */
[----:B------:R-:W-:-:S02]  /*c630*/  SHF.R.U32.HI R31, RZ, R33, R16 ;  /* 0x00000021ff1f7219 */ /* 0x000fc40000011610 */
[----:B------:R-:W-:Y:S02]  /*c640*/  PLOP3.LUT P0, PT, P0, P1, PT, 0xf8, 0x8f ;  /* 0x00000000008f781c */ /* 0x000fe40000703f70 */
[----:B------:R-:W-:Y:S02]  /*c650*/  SHF.R.U32.HI R16, RZ, 0x1, R31 ;  /* 0x00000001ff107819 */ /* 0x000fe4000001161f */
[----:B------:R-:W-:-:S04]  /*c660*/  SEL R33, RZ, 0x1, !P0 ;  /* 0x00000001ff217807 */ /* 0x000fc80004000000 */
[----:B------:R-:W-:-:S04]  /*c670*/  LOP3.LUT R12, R33, 0x1, R16, 0xf8, !PT ;  /* 0x00000001210c7812 */ /* 0x000fc800078ef810 */
[----:B------:R-:W-:-:S05]  /*c680*/  LOP3.LUT R31, R12, R31, RZ, 0xc0, !PT ;  /* 0x0000001f0c1f7212 */ /* 0x000fca00078ec0ff */
[----:B------:R-:W-:-:S05]  /*c690*/  IMAD.IADD R31, R16, 0x1, R31 ;  /* 0x00000001101f7824 */ /* 0x000fca00078e021f */
[----:B------:R-:W-:Y:S01]  /*c6a0*/  LOP3.LUT R0, R31, R0, RZ, 0xfc, !PT ;  /* 0x000000001f007212 */ /* 0x000fe200078efcff */
[----:B------:R-:W-:Y:S06]  /*c6b0*/  BRA `(.L_x_197) ;  /* 0x0000000000107947 */ /* 0x000fec0003800000 */
.L_x_196:
[----:B------:R-:W-:-:S04]  /*c6c0*/  LOP3.LUT R0, R0, 0x80000000, RZ, 0xc0, !PT ;  /* 0x8000000000007812 */ /* 0x000fc800078ec0ff */
[----:B------:R-:W-:Y:S01]  /*c6d0*/  LOP3.LUT R0, R0, 0x7f800000, RZ, 0xfc, !PT ;  /* 0x7f80000000007812 */ /* 0x000fe200078efcff */
[----:B------:R-:W-:Y:S06]  /*c6e0*/  BRA `(.L_x_197) ;  /* 0x0000000000047947 */ /* 0x000fec0003800000 */
.L_x_195:
[----:B------:R-:W-:-:S07]  /*c6f0*/  LEA R0, R35, R0, 0x17 ;  /* 0x0000000023007211 */ /* 0x000fce00078eb8ff */
.L_x_197:
[----:B------:R-:W-:Y:S05]  /*c700*/  BSYNC B1 ;  /* 0x0000000000017941 */ /* 0x000fea0003800000 */
.L_x_194:
[----:B------:R-:W-:Y:S05]  /*c710*/  BRA `(.L_x_198) ;  /* 0x0000000000207947 */ /* 0x000fea0003800000 */
.L_x_193:
[----:B------:R-:W-:-:S04]  /*c720*/  LOP3.LUT R0, R37, 0x80000000, R0, 0x48, !PT ;  /* 0x8000000025007812 */ /* 0x000fc800078e4800 */
[----:B------:R-:W-:Y:S01]  /*c730*/  LOP3.LUT R0, R0, 0x7f800000, RZ, 0xfc, !PT ;  /* 0x7f80000000007812 */ /* 0x000fe200078efcff */
[----:B------:R-:W-:Y:S06]  /*c740*/  BRA `(.L_x_198) ;  /* 0x0000000000147947 */ /* 0x000fec0003800000 */
.L_x_192:
[----:B------:R-:W-:Y:S01]  /*c750*/  LOP3.LUT R0, R37, 0x80000000, R0, 0x48, !PT ;  /* 0x8000000025007812 */ /* 0x000fe200078e4800 */
[----:B------:R-:W-:Y:S06]  /*c760*/  BRA `(.L_x_198) ;  /* 0x00000000000c7947 */ /* 0x000fec0003800000 */
.L_x_191:
[----:B------:R-:W0:Y:S01]  /*c770*/  MUFU.RSQ R0, -QNAN ;  /* 0xffc0000000007908 */ /* 0x000e220000001400 */
[----:B------:R-:W-:Y:S05]  /*c780*/  BRA `(.L_x_198) ;  /* 0x0000000000047947 */ /* 0x000fea0003800000 */
.L_x_190:
[----:B------:R-:W-:-:S07]  /*c790*/  FADD.FTZ R0, R0, R37 ;  /* 0x0000002500007221 */ /* 0x000fce0000010000 */
.L_x_198:
[----:B------:R-:W-:Y:S05]  /*c7a0*/  BSYNC B0 ;  /* 0x0000000000007941 */ /* 0x000fea0003800000 */
.L_x_188:
[----:B------:R-:W-:-:S04]  /*c7b0*/  MOV R35, 0x0 ;  /* 0x0000000000237802 */ /* 0x000fc80000000f00 */
[----:B0-----:R-:W-:Y:S05]  /*c7c0*/  RET.REL.NODEC R34 `(_Z21flashAttn2_bwd_kernelPKfS0_S0_S0_PfS1_S1_iiifii) ;  /* 0xffffff38220c7950 */ /* 0x001fea0003c3ffff */
.L_x_199:
[----:B------:R-:W-:-:S00]  /*c7d0*/  BRA `(.L_x_199) ;  /* 0xfffffffc00fc7947 */ /* 0x000fc0000383ffff */
[----:B------:R-:W-:-:S00]  /*c7e0*/  NOP ;  /* 0x0000000000007918 */ /* 0x000fc00000000000 */
        /* <DEDUP_REMOVED lines=9> */
.L_x_200:


//--------------------- .nv.shared._Z21flashAttn2_bwd_kernelPKfS0_S0_S0_PfS1_S1_iiifii --------------------------
	.section	.nv.shared._Z21flashAttn2_bwd_kernelPKfS0_S0_S0_PfS1_S1_iiifii,"aw",@nobits
	.sectionflags	@""
	.align	16
	.zero		1024


//--------------------- .nv.shared.reserved.0     --------------------------
	.section	.nv.shared.reserved.0,"aw",@nobits
	.weak		__nv_reservedSMEM_offset_0_alias
	.size		__nv_reservedSMEM_offset_0_alias, 0, 64
	.other		__nv_reservedSMEM_offset_0_alias,@"STO_CUDA_RESERVED_SHARED STV_DEFAULT"
__nv_reservedSMEM_offset_0_alias:
	.zero		0
	.zero		64


//--------------------- .nv.constant0._Z21flashAttn2_bwd_kernelPKfS0_S0_S0_PfS1_S1_iiifii --------------------------
	.section	.nv.constant0._Z21flashAttn2_bwd_kernelPKfS0_S0_S0_PfS1_S1_iiifii,"a",@progbits
	.sectionflags	@""
	.align	4
.nv.constant0._Z21flashAttn2_bwd_kernelPKfS0_S0_S0_PfS1_S1_iiifii:
	.zero		976


//--------------------- SYMBOLS --------------------------

	.type		.nv.reservedSmem.offset0,@object
	.size		.nv.reservedSmem.offset0,0x4
	.type		.nv.reservedSmem.cap,@object
	.size		.nv.reservedSmem.cap,0x4
